def matmul_kernel(
    a_ptr,
    b_ptr,
    c_ptr,
    M,
    N,
    K,
    stride_am,
    stride_ak,
    stride_bk,
    stride_bn,
    stride_cm,
    stride_cn,
    BLOCK_M: tl.constexpr,
    BLOCK_N: tl.constexpr,
    BLOCK_K: tl.constexpr,
    GROUP_M: tl.constexpr,
):
    pid = tl.program_id(axis=0)
    num_pid_m = tl.cdiv(M, BLOCK_M)
    num_pid_n = tl.cdiv(N, BLOCK_N)
    num_pid_in_group = GROUP_M * num_pid_n
    group_id = pid // num_pid_in_group
    first_pid_m = group_id * GROUP_M
    group_size_m = min(num_pid_m - first_pid_m, GROUP_M)
    pid_m = first_pid_m + ((pid % num_pid_in_group) % group_size_m)
    pid_n = (pid % num_pid_in_group) // group_size_m

    offs_am = (pid_m * BLOCK_M + tl.arange(0, BLOCK_M)) % M
    offs_bn = (pid_n * BLOCK_N + tl.arange(0, BLOCK_N)) % N
    offs_k = tl.arange(0, BLOCK_K)
    a_ptrs = a_ptr + offs_am[:, None] * stride_am + offs_k[None, :] * stride_ak
    b_ptrs = b_ptr + offs_k[:, None] * stride_bk + offs_bn[None, :] * stride_bn

    acc = tl.zeros((BLOCK_M, BLOCK_N), dtype=tl.float32)
    for kk in range(0, tl.cdiv(K, BLOCK_K)):
        a = tl.load(a_ptrs, mask=offs_k[None, :] < K - kk * BLOCK_K, other=0.0)
        b = tl.load(b_ptrs, mask=offs_k[:, None] < K - kk * BLOCK_K, other=0.0)
        acc = tl.dot(a, b, acc)
        a_ptrs += BLOCK_K * stride_ak
        b_ptrs += BLOCK_K * stride_bk

    c = acc.to(c_ptr.dtype.element_ty)
    offs_cm = pid_m * BLOCK_M + tl.arange(0, BLOCK_M)
    offs_cn = pid_n * BLOCK_N + tl.arange(0, BLOCK_N)
    c_ptrs = c_ptr + offs_cm[:, None] * stride_cm + offs_cn[None, :] * stride_cn
    mask = (offs_cm[:, None] < M) & (offs_cn[None, :] < N)
    tl.store(c_ptrs, c, mask=mask)

# config = {"BLOCK_K": 64, "BLOCK_M": 64, "BLOCK_N": 512, "GROUP_M": 8, "arch": "sm_100", "dtype": "fp32", "num_ctas": 1, "num_stages": 8, "num_warps": 4}
# arch = sm_100


// ===== COMPILED SASS (sm_100a) =====

	.target	sm_100a

	.elftype	@"ET_EXEC"


//--------------------- .note.nv.tkinfo           --------------------------
	.section	.note.nv.tkinfo,"",@"SHT_NOTE"
	.sectionflags	@"SHF_NOTE_NV_TKINFO"
	.tkinfo
        /*0018*/ 	.word	0x00000081
        /*0030*/ 	.string	""
        /*0030*/ 	.string	"ptxas-blackwell"
        /*0030*/ 	.string	"Cuda compilation tools, release 12.9, V12.9.86"
        /*0030*/ 	.string	"Build cuda_12.9.r12.9/compiler.36037853_0"
        /*0030*/ 	.string	"-v  -suppress-debug-info  -lineinfo  -arch sm_100a "



//--------------------- .note.nv.cuver            --------------------------
	.section	.note.nv.cuver,"",@"SHT_NOTE"
	.sectionflags	@"SHF_NOTE_NV_CUVER"
        /*0018*/ 	.short	0x0001
        /*001a*/ 	.short	0x0064
        /*001c*/ 	.short	0x0001
        /*001e*/ 	.short	0x0000
        /*0020*/ 	.short	0x0001
        /*0022*/ 	.short	0x0000


//--------------------- .nv.info                  --------------------------
	.section	.nv.info,"",@"SHT_CUDA_INFO"
	.align	4


	//----- nvinfo : EIATTR_REGCOUNT
	.align		4
        /*0000*/ 	.byte	0x04, 0x2f
        /*0002*/ 	.short	(.L_4 - .L_3)
	.align		4
.L_3:
        /*0004*/ 	.word	index@(matmul_kernel)
        /*0008*/ 	.word	0x000000ff


	//----- nvinfo : EIATTR_FRAME_SIZE
	.align		4
.L_4:
        /*000c*/ 	.byte	0x04, 0x11
        /*000e*/ 	.short	(.L_6 - .L_5)
	.align		4
.L_5:
        /*0010*/ 	.word	index@($__internal_2_$__cuda_sm10x_tcgen05_guardrail_trap_unallocated_columns_being_dealloced)
        /*0014*/ 	.word	0x000018d0


	//----- nvinfo : EIATTR_FRAME_SIZE
	.align		4
.L_6:
        /*0018*/ 	.byte	0x04, 0x11
        /*001a*/ 	.short	(.L_8 - .L_7)
	.align		4
.L_7:
        /*001c*/ 	.word	index@($__internal_1_$__cuda_sm10x_tcgen05_guardrail_trap_phase_invalid_during_alloc)
        /*0020*/ 	.word	0x000018d0


	//----- nvinfo : EIATTR_FRAME_SIZE
	.align		4
.L_8:
        /*0024*/ 	.byte	0x04, 0x11
        /*0026*/ 	.short	(.L_10 - .L_9)
	.align		4
.L_9:
        /*0028*/ 	.word	index@($__internal_0_$__cuda_sm10x_tcgen05_guardrail_trap_col_being_dealloced_not_returned_by_alloc)
        /*002c*/ 	.word	0x000018d0


	//----- nvinfo : EIATTR_FRAME_SIZE
	.align		4
.L_10:
        /*0030*/ 	.byte	0x04, 0x11
        /*0032*/ 	.short	(.L_12 - .L_11)
	.align		4
.L_11:
        /*0034*/ 	.word	index@(matmul_kernel)
        /*0038*/ 	.word	0x000018d0


	//----- nvinfo : EIATTR_MIN_STACK_SIZE
	.align		4
.L_12:
        /*003c*/ 	.byte	0x04, 0x12
        /*003e*/ 	.short	(.L_14 - .L_13)
	.align		4
.L_13:
        /*0040*/ 	.word	index@(matmul_kernel)
        /*0044*/ 	.word	0x000018d0
.L_14:


//--------------------- .nv.info.matmul_kernel    --------------------------
	.section	.nv.info.matmul_kernel,"",@"SHT_CUDA_INFO"
	.sectionflags	@""
	.align	4


	//----- nvinfo : EIATTR_CUDA_API_VERSION
	.align		4
        /*0000*/ 	.byte	0x04, 0x37
        /*0002*/ 	.short	(.L_16 - .L_15)
.L_15:
        /*0004*/ 	.word	0x00000081


	//----- nvinfo : EIATTR_KPARAM_INFO
	.align		4
.L_16:
        /*0008*/ 	.byte	0x04, 0x17
        /*000a*/ 	.short	(.L_18 - .L_17)
.L_17:
        /*000c*/ 	.word	0x00000000
        /*0010*/ 	.short	0x000d
        /*0012*/ 	.short	0x0048
        /*0014*/ 	.byte	0x00, 0xf4, 0x21, 0x00


	//----- nvinfo : EIATTR_KPARAM_INFO
	.align		4
.L_18:
        /*0018*/ 	.byte	0x04, 0x17
        /*001a*/ 	.short	(.L_20 - .L_19)
.L_19:
        /*001c*/ 	.word	0x00000000
        /*0020*/ 	.short	0x000c
        /*0022*/ 	.short	0x0040
        /*0024*/ 	.byte	0x00, 0xf4, 0x21, 0x00


	//----- nvinfo : EIATTR_KPARAM_INFO
	.align		4
.L_20:
        /*0028*/ 	.byte	0x04, 0x17
        /*002a*/ 	.short	(.L_22 - .L_21)
.L_21:
        /*002c*/ 	.word	0x00000000
        /*0030*/ 	.short	0x000b
        /*0032*/ 	.short	0x0038
        /*0034*/ 	.byte	0x00, 0xf0, 0x11, 0x00


	//----- nvinfo : EIATTR_KPARAM_INFO
	.align		4
.L_22:
        /*0038*/ 	.byte	0x04, 0x17
        /*003a*/ 	.short	(.L_24 - .L_23)
.L_23:
        /*003c*/ 	.word	0x00000000
        /*0040*/ 	.short	0x000a
        /*0042*/ 	.short	0x0034
        /*0044*/ 	.byte	0x00, 0xf0, 0x11, 0x00


	//----- nvinfo : EIATTR_KPARAM_INFO
	.align		4
.L_24:
        /*0048*/ 	.byte	0x04, 0x17
        /*004a*/ 	.short	(.L_26 - .L_25)
.L_25:
        /*004c*/ 	.word	0x00000000
        /*0050*/ 	.short	0x0009
        /*0052*/ 	.short	0x0030
        /*0054*/ 	.byte	0x00, 0xf0, 0x11, 0x00


	//----- nvinfo : EIATTR_KPARAM_INFO
	.align		4
.L_26:
        /*0058*/ 	.byte	0x04, 0x17
        /*005a*/ 	.short	(.L_28 - .L_27)
.L_27:
        /*005c*/ 	.word	0x00000000
        /*0060*/ 	.short	0x0008
        /*0062*/ 	.short	0x002c
        /*0064*/ 	.byte	0x00, 0xf0, 0x11, 0x00


	//----- nvinfo : EIATTR_KPARAM_INFO
	.align		4
.L_28:
        /*0068*/ 	.byte	0x04, 0x17
        /*006a*/ 	.short	(.L_30 - .L_29)
.L_29:
        /*006c*/ 	.word	0x00000000
        /*0070*/ 	.short	0x0007
        /*0072*/ 	.short	0x0028
        /*0074*/ 	.byte	0x00, 0xf0, 0x11, 0x00


	//----- nvinfo : EIATTR_KPARAM_INFO
	.align		4
.L_30:
        /*0078*/ 	.byte	0x04, 0x17
        /*007a*/ 	.short	(.L_32 - .L_31)
.L_31:
        /*007c*/ 	.word	0x00000000
        /*0080*/ 	.short	0x0006
        /*0082*/ 	.short	0x0024
        /*0084*/ 	.byte	0x00, 0xf0, 0x11, 0x00


	//----- nvinfo : EIATTR_KPARAM_INFO
	.align		4
.L_32:
        /*0088*/ 	.byte	0x04, 0x17
        /*008a*/ 	.short	(.L_34 - .L_33)
.L_33:
        /*008c*/ 	.word	0x00000000
        /*0090*/ 	.short	0x0005
        /*0092*/ 	.short	0x0020
        /*0094*/ 	.byte	0x00, 0xf0, 0x11, 0x00


	//----- nvinfo : EIATTR_KPARAM_INFO
	.align		4
.L_34:
        /*0098*/ 	.byte	0x04, 0x17
        /*009a*/ 	.short	(.L_36 - .L_35)
.L_35:
        /*009c*/ 	.word	0x00000000
        /*00a0*/ 	.short	0x0004
        /*00a2*/ 	.short	0x001c
        /*00a4*/ 	.byte	0x00, 0xf0, 0x11, 0x00


	//----- nvinfo : EIATTR_KPARAM_INFO
	.align		4
.L_36:
        /*00a8*/ 	.byte	0x04, 0x17
        /*00aa*/ 	.short	(.L_38 - .L_37)
.L_37:
        /*00ac*/ 	.word	0x00000000
        /*00b0*/ 	.short	0x0003
        /*00b2*/ 	.short	0x0018
        /*00b4*/ 	.byte	0x00, 0xf0, 0x11, 0x00


	//----- nvinfo : EIATTR_KPARAM_INFO
	.align		4
.L_38:
        /*00b8*/ 	.byte	0x04, 0x17
        /*00ba*/ 	.short	(.L_40 - .L_39)
.L_39:
        /*00bc*/ 	.word	0x00000000
        /*00c0*/ 	.short	0x0002
        /*00c2*/ 	.short	0x0010
        /*00c4*/ 	.byte	0x00, 0xf4, 0x21, 0x00


	//----- nvinfo : EIATTR_KPARAM_INFO
	.align		4
.L_40:
        /*00c8*/ 	.byte	0x04, 0x17
        /*00ca*/ 	.short	(.L_42 - .L_41)
.L_41:
        /*00cc*/ 	.word	0x00000000
        /*00d0*/ 	.short	0x0001
        /*00d2*/ 	.short	0x0008
        /*00d4*/ 	.byte	0x00, 0xf4, 0x21, 0x00


	//----- nvinfo : EIATTR_KPARAM_INFO
	.align		4
.L_42:
        /*00d8*/ 	.byte	0x04, 0x17
        /*00da*/ 	.short	(.L_44 - .L_43)
.L_43:
        /*00dc*/ 	.word	0x00000000
        /*00e0*/ 	.short	0x0000
        /*00e2*/ 	.short	0x0000
        /*00e4*/ 	.byte	0x00, 0xf4, 0x21, 0x00


	//----- nvinfo : EIATTR_AT_ENTRY_FRAGMENTS
	.align		4
.L_44:
        /*00e8*/ 	.byte	0x04, 0x4f
        /*00ea*/ 	.short	(.L_46 - .L_45)


	//   ....[0]....
.L_45:
        /*00ec*/ 	.word	0x00000004


	//----- nvinfo : EIATTR_RESERVED_SMEM_USED
	.align		4
.L_46:
        /*00f0*/ 	.byte	0x01, 0x41
	.zero		2


	//----- nvinfo : EIATTR_SPARSE_MMA_MASK
	.align		4
        /*00f4*/ 	.byte	0x03, 0x50
        /*00f6*/ 	.short	0x0000


	//----- nvinfo : EIATTR_TCGEN05_1CTA_USED
	.align		4
        /*00f8*/ 	.byte	0x01, 0x51
	.zero		2


	//----- nvinfo : EIATTR_MAXREG_COUNT
	.align		4
        /*00fc*/ 	.byte	0x03, 0x1b
        /*00fe*/ 	.short	0x00ff


	//----- nvinfo : EIATTR_NUM_BARRIERS
	.align		4
        /*0100*/ 	.byte	0x02, 0x4c
        /*0102*/ 	.byte	0x01
	.zero		1


	//----- nvinfo : EIATTR_ANNOTATIONS
	.align		4
        /*0104*/ 	.byte	0x04, 0x55
        /*0106*/ 	.short	(.L_48 - .L_47)


	//   ....[0]....
.L_47:
        /*0108*/ 	.word	0x00000001
        /*010c*/ 	.byte	0x00, 0x04, 0x00, 0x00, 0x01, 0x00, 0x00, 0x00, 0xe0, 0x0a, 0x00, 0x00, 0x01, 0x00, 0x00, 0x00
        /* <DEDUP_REMOVED lines=3391> */
        /*d50c*/ 	.byte	0xc0, 0x4d, 0x05, 0x00, 0x01, 0x00, 0x00, 0x00, 0xf0, 0x4d, 0x05, 0x00


	//----- nvinfo : EIATTR_INT_WARP_WIDE_INSTR_OFFSETS
	.align		4
.L_48:
        /*d518*/ 	.byte	0x04, 0x31
        /*d51a*/ 	.short	(.L_50 - .L_49)


	//   ....[0]....
.L_49:
        /*d51c*/ 	.word	0x00016080


	//   ....[1]....
        /*d520*/ 	.word	0x000160a0


	//   ....[2]....
        /*d524*/ 	.word	0x00016160


	//   ....[3]....
        /*d528*/ 	.word	0x000552a0


	//   ....[4]....
        /*d52c*/ 	.word	0x000552f0


	//----- nvinfo : EIATTR_COOP_GROUP_MASK_REGIDS
	.align		4
.L_50:
        /*d530*/ 	.byte	0x04, 0x29
        /*d532*/ 	.short	(.L_52 - .L_51)


	//   ....[0]....
.L_51:
        /*d534*/ 	.word	0xffffffff


	//   ....[1]....
        /*d538*/ 	.word	0xffffffff


	//   ....[2]....
        /*d53c*/ 	.word	0xffffffff


	//   ....[3]....
        /*d540*/ 	.word	0xffffffff


	//----- nvinfo : EIATTR_COOP_GROUP_INSTR_OFFSETS
	.align		4
.L_52:
        /*d544*/ 	.byte	0x04, 0x28
        /*d546*/ 	.short	(.L_54 - .L_53)


	//   ....[0]....
.L_53:
        /*d548*/ 	.word	0x00000070


	//   ....[1]....
        /*d54c*/ 	.word	0x00000330


	//   ....[2]....
        /*d550*/ 	.word	0x00055130


	//   ....[3]....
        /*d554*/ 	.word	0x000553a0


	//----- nvinfo : EIATTR_VRC_CTA_INIT_COUNT
	.align		4
.L_54:
        /*d558*/ 	.byte	0x02, 0x4a
        /*d55a*/ 	.byte	0x80
	.zero		1


	//----- nvinfo : EIATTR_MBARRIER_INSTR_OFFSETS
	.align		4
        /*d55c*/ 	.byte	0x04, 0x39
        /*d55e*/ 	.short	(.L_56 - .L_55)


	//   ....[0]....
.L_55:
        /*d560*/ 	.word	0x000161b0
        /*d564*/ 	.word	0x000000ff
        /*d568*/ 	.word	0x00000000
        /*d56c*/ 	.short	0x0100
        /*d56e*/ 	.byte	0x0a
	.zero		1


	//   ....[1]....
        /*d570*/ 	.word	0x00016220
        /*d574*/ 	.word	0x000000ff
        /*d578*/ 	.word	0x00120008
        /*d57c*/ 	.short	0x0100
        /*d57e*/ 	.byte	0x07
	.zero		1


	//   ....[2]....
        /*d580*/ 	.word	0x00042e90
        /*d584*/ 	.word	0x000000ff
        /*d588*/ 	.word	0x00000000
        /*d58c*/ 	.short	0x010a
        /*d58e*/ 	.byte	0x10
	.zero		1


	//   ....[3]....
        /*d590*/ 	.word	0x0004c040
        /*d594*/ 	.word	0x000000ff
        /*d598*/ 	.word	0x00000000
        /*d59c*/ 	.short	0x010a
        /*d59e*/ 	.byte	0x0a
	.zero		1


	//   ....[4]....
        /*d5a0*/ 	.word	0x0004c0e0
        /*d5a4*/ 	.word	0x000000ff
        /*d5a8*/ 	.word	0x00120000
        /*d5ac*/ 	.short	0x0108
        /*d5ae*/ 	.byte	0x07
	.zero		1


	//   ....[5]....
        /*d5b0*/ 	.word	0x0004c180
        /*d5b4*/ 	.word	0x000000ff
        /*d5b8*/ 	.word	0x00120008
        /*d5bc*/ 	.short	0x0108
        /*d5be*/ 	.byte	0x07
	.zero		1


	//   ....[6]....
        /*d5c0*/ 	.word	0x000553c0
        /*d5c4*/ 	.word	0x000000ff
        /*d5c8*/ 	.word	0x00000000
        /*d5cc*/ 	.short	0x010a
        /*d5ce*/ 	.byte	0x10
	.zero		1


	//   ....[7]....
        /*d5d0*/ 	.word	0x000553f0
        /*d5d4*/ 	.word	0x000000ff
        /*d5d8*/ 	.word	0x00000000
        /*d5dc*/ 	.short	0x010a
        /*d5de*/ 	.byte	0x0a
	.zero		1


	//----- nvinfo : EIATTR_NUM_MBARRIERS
	.align		4
.L_56:
        /*d5e0*/ 	.byte	0x03, 0x38
        /*d5e2*/ 	.short	0x0002


	//----- nvinfo : EIATTR_EXIT_INSTR_OFFSETS
	.align		4
        /*d5e4*/ 	.byte	0x04, 0x1c
        /*d5e6*/ 	.short	(.L_58 - .L_57)


	//   ....[0]....
.L_57:
        /*d5e8*/ 	.word	0x000553b0


	//----- nvinfo : EIATTR_REQNTID
	.align		4
.L_58:
        /*d5ec*/ 	.byte	0x04, 0x10
        /*d5ee*/ 	.short	(.L_60 - .L_59)
.L_59:
        /*d5f0*/ 	.word	0x00000080
        /*d5f4*/ 	.word	0x00000001
        /*d5f8*/ 	.word	0x00000001


	//----- nvinfo : EIATTR_CRS_STACK_SIZE
	.align		4
.L_60:
        /*d5fc*/ 	.byte	0x04, 0x1e
        /*d5fe*/ 	.short	(.L_62 - .L_61)
.L_61:
        /*d600*/ 	.word	0x00000000


	//----- nvinfo : EIATTR_CBANK_PARAM_SIZE
	.align		4
.L_62:
        /*d604*/ 	.byte	0x03, 0x19
        /*d606*/ 	.short	0x0050


	//----- nvinfo : EIATTR_PARAM_CBANK
	.align		4
        /*d608*/ 	.byte	0x04, 0x0a
        /*d60a*/ 	.short	(.L_64 - .L_63)
	.align		4
.L_63:
        /*d60c*/ 	.word	index@(.nv.constant0.matmul_kernel)
        /*d610*/ 	.short	0x0380
        /*d612*/ 	.short	0x0050


	//----- nvinfo : EIATTR_SW_WAR
	.align		4
.L_64:
        /*d614*/ 	.byte	0x04, 0x36
        /*d616*/ 	.short	(.L_66 - .L_65)
.L_65:
        /*d618*/ 	.word	0x00000008
.L_66:


//--------------------- .nv.compat                --------------------------
	.section	.nv.compat,"",@"SHT_CUDA_COMPAT_INFO"
	.align	4
        /*0000*/ 	.byte	0x02, 0x02, 0x02, 0x00, 0x02, 0x05, 0x05, 0x00, 0x02, 0x03, 0x00, 0x00, 0x02, 0x06, 0x01, 0x00


//--------------------- .nv.callgraph             --------------------------
	.section	.nv.callgraph,"",@"SHT_CUDA_CALLGRAPH"
	.align	4
	.sectionentsize	8
	.align		4
        /*0000*/ 	.word	0x00000000
	.align		4
        /*0004*/ 	.word	0xffffffff
	.align		4
        /*0008*/ 	.word	0x00000000
	.align		4
        /*000c*/ 	.word	0xfffffffe
	.align		4
        /*0010*/ 	.word	0x00000000
	.align		4
        /*0014*/ 	.word	0xfffffffd
	.align		4
        /*0018*/ 	.word	0x00000000
	.align		4
        /*001c*/ 	.word	0xfffffffc


//--------------------- .text.matmul_kernel       --------------------------
	.section	.text.matmul_kernel,"ax",@progbits
	.align	128
        .global         matmul_kernel
        .type           matmul_kernel,@function
        .size           matmul_kernel,(.L_x_20 - matmul_kernel)
        .other          matmul_kernel,@"STO_CUDA_ENTRY STV_DEFAULT"
matmul_kernel:
.text.matmul_kernel:
[----:B------:R-:W1:Y:S01]  /*0000*/  LDC R1, c[0x0][0x37c] ;  /* 0x0000df00ff017b82 */ /* 0x000e620000000800 */
[----:B------:R-:W2:Y:S01]  /*0010*/  S2R R0, SR_TID.X ;  /* 0x0000000000007919 */ /* 0x000ea20000002100 */
[----:B-1----:R-:W-:Y:S01]  /*0020*/  VIADD R1, R1, 0xffffe730 ;  /* 0xffffe73001017836 */ /* 0x002fe20000000000 */
[----:B--2---:R-:W-:-:S13]  /*0030*/  ISETP.GE.U32.AND P0, PT, R0, 0x20, PT ;  /* 0x000000200000780c */ /* 0x004fda0003f06070 */
[----:B------:R-:W-:Y:S02]  /*0040*/  VOTEU.ANY UP0, P0 ;  /* 0x0000000000ff7886 */ /* 0x000fe40000000100 */
[----:B------:R-:W-:Y:S05]  /*0050*/  BRA.U UP0, `(.L_x_0) ;  /* 0x0000000100b87547 */ /* 0x000fea000b800000 */
[----:B------:R-:W1:Y:S01]  /*0060*/  S2UR UR6, SR_CgaCtaId ;  /* 0x00000000000679c3 */ /* 0x000e620000008800 */
[----:B------:R-:W-:Y:S01]  /*0070*/  NOP ;  /* 0x0000000000007918 */ /* 0x000fe20000000000 */
[----:B------:R-:W-:Y:S02]  /*0080*/  UMOV UR4, 0x40 ;  /* 0x0000004000047882 */ /* 0x000fe40000000000 */
[----:B-1----:R-:W-:-:S09]  /*0090*/  ULEA UR4, UR6, UR4, 0x18 ;  /* 0x0000000406047291 */ /* 0x002fd2000f8ec0ff */
[----:B------:R-:W1:Y:S01]  /*00a0*/  LDS.U8 R0, [UR4] ;  /* 0x00000004ff007984 */ /* 0x000e620008000000 */
[----:B------:R-:W-:Y:S02]  /*00b0*/  UMOV UR4, 0x400 ;  /* 0x0000040000047882 */ /* 0x000fe40000000000 */
[----:B------:R-:W-:Y:S01]  /*00c0*/  ULEA UR4, UR6, UR4, 0x18 ;  /* 0x0000000406047291 */ /* 0x000fe2000f8ec0ff */
[----:B-1----:R-:W-:-:S13]  /*00d0*/  ISETP.NE.AND P0, PT, R0, RZ, PT ;  /* 0x000000ff0000720c */ /* 0x002fda0003f05270 */
[----:B------:R-:W-:Y:S05]  /*00e0*/  @P0 BRA `(.L_x_1) ;  /* 0x00000000007c0947 */ /* 0x000fea0003800000 */
[----:B------:R-:W-:-:S13]  /*00f0*/  ELECT P0, URZ, PT ;  /* 0x0000000000ff782f */ /* 0x000fda0003800000 */
[----:B------:R-:W-:Y:S05]  /*0100*/  @!P0 BRA `(.L_x_2) ;  /* 0x0000000000848947 */ /* 0x000fea0003800000 */
[----:B------:R-:W-:Y:S01]  /*0110*/  UMOV UR5, 0x8 ;  /* 0x0000000800057882 */ /* 0x000fe20000000000 */
[----:B------:R-:W-:Y:S02]  /*0120*/  IMAD.MOV.U32 R4, RZ, RZ, 0x1 ;  /* 0x00000001ff047424 */ /* 0x000fe400078e00ff */
[----:B------:R-:W-:Y:S02]  /*0130*/  IMAD.MOV.U32 R5, RZ, RZ, 0xff ;  /* 0x000000ffff057424 */ /* 0x000fe400078e00ff */
[----:B------:R-:W-:Y:S04]  /*0140*/  DEPBAR.LE SB1, 0x36 ;  /* 0x00009d800000791a */ /* 0x000fe80000000000 */
[----:B------:R-:W1:Y:S02]  /*0150*/  UTCATOMSWS.FIND_AND_SET.ALIGN UP1, UR5, UR5 ;  /* 0x00000005000575e3 */ /* 0x000e640008020800 */
[----:B-1----:R-:W-:-:S04]  /*0160*/  PLOP3.LUT P0, PT, PT, PT, UP1, 0x80, 0x8 ;  /* 0x000000000008781c */ /* 0x002fc80003f0f018 */
[----:B------:R-:W-:-:S04]  /*0170*/  SEL R0, RZ, 0xffffffff, !P0 ;  /* 0xffffffffff007807 */ /* 0x000fc80004000000 */
[----:B------:R-:W-:Y:S01]  /*0180*/  ISETP.NE.AND P0, PT, R0, RZ, PT ;  /* 0x000000ff0000720c */ /* 0x000fe20003f05270 */
[----:B------:R-:W-:-:S12]  /*0190*/  IMAD.U32 R0, RZ, RZ, UR5 ;  /* 0x00000005ff007e24 */ /* 0x000fd8000f8e00ff */
[----:B------:R-:W-:Y:S05]  /*01a0*/  @P0 BRA `(.L_x_3) ;  /* 0x0000000000240947 */ /* 0x000fea0003800000 */
.L_x_4:
[----:B------:R-:W-:Y:S05]  /*01b0*/  NANOSLEEP 0x64 ;  /* 0x000000640000795d */ /* 0x000fea0003800000 */
[----:B------:R-:W-:-:S05]  /*01c0*/  UMOV UR5, 0x8 ;  /* 0x0000000800057882 */ /* 0x000fca0000000000 */
[----:B------:R-:W-:Y:S04]  /*01d0*/  DEPBAR.LE SB1, 0x36 ;  /* 0x00009d800000791a */ /* 0x000fe80000000000 */
[----:B------:R-:W1:Y:S02]  /*01e0*/  UTCATOMSWS.FIND_AND_SET.ALIGN UP1, UR5, UR5 ;  /* 0x00000005000575e3 */ /* 0x000e640008020800 */
[----:B-1----:R-:W-:-:S04]  /*01f0*/  PLOP3.LUT P0, PT, PT, PT, UP1, 0x80, 0x8 ;  /* 0x000000000008781c */ /* 0x002fc80003f0f018 */
[----:B------:R-:W-:-:S04]  /*0200*/  SEL R0, RZ, 0xffffffff, !P0 ;  /* 0xffffffffff007807 */ /* 0x000fc80004000000 */
[----:B------:R-:W-:Y:S01]  /*0210*/  ISETP.NE.AND P0, PT, R0, RZ, PT ;  /* 0x000000ff0000720c */ /* 0x000fe20003f05270 */
[----:B------:R-:W-:-:S12]  /*0220*/  IMAD.U32 R0, RZ, RZ, UR5 ;  /* 0x00000005ff007e24 */ /* 0x000fd8000f8e00ff */
[----:B------:R-:W-:Y:S05]  /*0230*/  @!P0 BRA `(.L_x_4) ;  /* 0xfffffffc00dc8947 */ /* 0x000fea000383ffff */
.L_x_3:
[C---:B------:R-:W-:Y:S01]  /*0240*/  VIADD R3, R0.reuse, 0x10 ;  /* 0x0000001000037836 */ /* 0x040fe20000000000 */
[----:B------:R-:W-:Y:S01]  /*0250*/  UMOV UR5, 0x50 ;  /* 0x0000005000057882 */ /* 0x000fe20000000000 */
[----:B------:R-:W-:Y:S01]  /*0260*/  SHF.L.U32 R2, R5, R0, RZ ;  /* 0x0000000005027219 */ /* 0x000fe200000006ff */
[----:B------:R-:W-:Y:S01]  /*0270*/  ULEA UR5, UR6, UR5, 0x18 ;  /* 0x0000000506057291 */ /* 0x000fe2000f8ec0ff */
[----:B------:R-:W-:Y:S01]  /*0280*/  IMAD.SHL.U32 R0, R0, 0x20, RZ ;  /* 0x0000002000007824 */ /* 0x000fe200078e00ff */
[----:B------:R-:W-:-:S04]  /*0290*/  SHF.L.U32 R3, R4, R3, RZ ;  /* 0x0000000304037219 */ /* 0x000fc800000006ff */
[----:B------:R-:W-:-:S05]  /*02a0*/  LOP3.LUT R2, R3, R2, RZ, 0xfc, !PT ;  /* 0x0000000203027212 */ /* 0x000fca00078efcff */
[----:B------:R1:W-:Y:S04]  /*02b0*/  ATOMS.OR RZ, [UR5], R2 ;  /* 0x00000002ffff798c */ /* 0x0003e8000b000005 */
[----:B------:R1:W-:Y:S01]  /*02c0*/  STS [UR4], R0 ;  /* 0x00000000ff007988 */ /* 0x0003e20008000804 */
[----:B------:R-:W-:Y:S05]  /*02d0*/  BRA `(.L_x_2) ;  /* 0x0000000000107947 */ /* 0x000fea0003800000 */
.L_x_1:
[----:B------:R-:W-:Y:S01]  /*02e0*/  IMAD.MOV.U32 R0, RZ, RZ, -0x1 ;  /* 0xffffffffff007424 */ /* 0x000fe200078e00ff */
[----:B------:R-:W-:-:S04]  /*02f0*/  MOV R2, 0x320 ;  /* 0x0000032000027802 */ /* 0x000fc80000000f00 */
[----:B------:R1:W-:Y:S03]  /*0300*/  STS [UR4], R0 ;  /* 0x00000000ff007988 */ /* 0x0003e60008000804 */
[----:B-1----:R-:W-:Y:S05]  /*0310*/  CALL.REL.NOINC `($__internal_1_$__cuda_sm10x_tcgen05_guardrail_trap_phase_invalid_during_alloc) ;  /* 0x00000550004c7944 */ /* 0x002fea0003c00000 */
.L_x_2:
[----:B------:R-:W-:Y:S05]  /*0320*/  WARPSYNC.ALL ;  /* 0x0000000000007948 */ /* 0x000fea0003800000 */
[----:B------:R-:W-:Y:S01]  /*0330*/  NOP ;  /* 0x0000000000007918 */ /* 0x000fe20000000000 */
.L_x_0:
[----:B-1----:R-:W1:Y:S01]  /*0340*/  LDC.64 R2, c[0x0][0x398] ;  /* 0x0000e600ff027b82 */ /* 0x002e620000000a00 */
[----:B------:R-:W2:Y:S01]  /*0350*/  S2R R5, SR_CTAID.X ;  /* 0x0000000000057919 */ /* 0x000ea20000002500 */
[----:B------:R-:W3:Y:S01]  /*0360*/  LDCU.64 UR4, c[0x0][0x3a8] ;  /* 0x00007500ff0477ac */ /* 0x000ee20008000a00 */
[----:B------:R-:W4:Y:S01]  /*0370*/  S2R R248, SR_TID.X ;  /* 0x0000000000f87919 */ /* 0x000f220000002100 */
[----:B------:R-:W-:Y:S01]  /*0380*/  UMOV UR7, 0x400 ;  /* 0x0000040000077882 */ /* 0x000fe20000000000 */
[----:B------:R-:W1:Y:S03]  /*0390*/  LDCU UR11, c[0x0][0x39c] ;  /* 0x00007380ff0b77ac */ /* 0x000e660008000800 */
[----:B------:R-:W1:Y:S01]  /*03a0*/  S2UR UR10, SR_CgaCtaId ;  /* 0x00000000000a79c3 */ /* 0x000e620000008800 */
[----:B------:R-:W1:Y:S01]  /*03b0*/  LDCU UR9, c[0x0][0x3b0] ;  /* 0x00007600ff0977ac */ /* 0x000e620008000800 */
[----:B------:R-:W1:Y:S01]  /*03c0*/  LDCU.128 UR12, c[0x0][0x380] ;  /* 0x00007000ff0c77ac */ /* 0x000e620008000c00 */
[----:B------:R-:W1:Y:S01]  /*03d0*/  LDCU UR16, c[0x0][0x3b0] ;  /* 0x00007600ff1077ac */ /* 0x000e620008000800 */
[----:B------:R-:W1:Y:S02]  /*03e0*/  LDCU UR18, c[0x0][0x3b0] ;  /* 0x00007600ff1277ac */ /* 0x000e640008000800 */
[----:B-1----:R-:W-:Y:S01]  /*03f0*/  IMAD.MOV.U32 R13, RZ, RZ, R3 ;  /* 0x000000ffff0d7224 */ /* 0x002fe200078e0003 */
[----:B------:R1:W-:Y:S01]  /*0400*/  STL [R1+0x28], R2 ;  /* 0x0000280201007387 */ /* 0x0003e20000100800 */
[----:B------:R-:W-:Y:S01]  /*0410*/  IMAD.MOV.U32 R12, RZ, RZ, R2 ;  /* 0x000000ffff0c7224 */ /* 0x000fe200078e0002 */
[----:B------:R-:W1:Y:S01]  /*0420*/  LDCU UR19, c[0x0][0x3b0] ;  /* 0x00007600ff1377ac */ /* 0x000e620008000800 */
[----:B------:R-:W-:Y:S01]  /*0430*/  VIADD R0, R13, 0x1ff ;  /* 0x000001ff0d007836 */ /* 0x000fe20000000000 */
[----:B------:R-:W-:-:S02]  /*0440*/  IABS R250, R13 ;  /* 0x0000000d00fa7213 */ /* 0x000fc40000000000 */
[----:B------:R-:W-:Y:S01]  /*0450*/  IABS R251, R12 ;  /* 0x0000000c00fb7213 */ /* 0x000fe20000000000 */
[----:B------:R-:W1:Y:S01]  /*0460*/  LDCU UR20, c[0x0][0x3b0] ;  /* 0x00007600ff1477ac */ /* 0x000e620008000800 */
[----:B------:R-:W-:Y:S02]  /*0470*/  SHF.R.S32.HI R3, RZ, 0x1f, R0 ;  /* 0x0000001fff037819 */ /* 0x000fe40000011400 */
[----:B--2---:R-:W-:Y:S01]  /*0480*/  IABS R8, R5 ;  /* 0x0000000500087213 */ /* 0x004fe20000000000 */
[----:B------:R-:W2:Y:S01]  /*0490*/  LDCU UR21, c[0x0][0x3b0] ;  /* 0x00007600ff1577ac */ /* 0x000ea20008000800 */
[----:B------:R-:W-:Y:S01]  /*04a0*/  LEA.HI R3, R3, R0, RZ, 0x9 ;  /* 0x0000000003037211 */ /* 0x000fe200078f48ff */
[----:B------:R-:W1:Y:S03]  /*04b0*/  LDCU UR23, c[0x0][0x3b0] ;  /* 0x00007600ff1777ac */ /* 0x000e660008000800 */
[----:B------:R-:W-:Y:S01]  /*04c0*/  SHF.R.S32.HI R3, RZ, 0x9, R3 ;  /* 0x00000009ff037819 */ /* 0x000fe20000011403 */
[----:B------:R-:W1:Y:S04]  /*04d0*/  LDCU UR22, c[0x0][0x3b0] ;  /* 0x00007600ff1677ac */ /* 0x000e680008000800 */
[----:B------:R-:W-:Y:S01]  /*04e0*/  IMAD.SHL.U32 R4, R3, 0x8, RZ ;  /* 0x0000000803047824 */ /* 0x000fe200078e00ff */
[----:B------:R-:W1:Y:S04]  /*04f0*/  LDCU UR24, c[0x0][0x3b0] ;  /* 0x00007600ff1877ac */ /* 0x000e680008000800 */
[-C--:B------:R-:W-:Y:S01]  /*0500*/  IABS R7, R4.reuse ;  /* 0x0000000400077213 */ /* 0x080fe20000000000 */
[----:B------:R-:W1:Y:S01]  /*0510*/  LDCU UR25, c[0x0][0x3b0] ;  /* 0x00007600ff1977ac */ /* 0x000e620008000800 */
[----:B------:R-:W-:-:S02]  /*0520*/  IABS R10, R4 ;  /* 0x00000004000a7213 */ /* 0x000fc40000000000 */
[----:B------:R-:W1:Y:S01]  /*0530*/  I2F.RP R0, R7 ;  /* 0x0000000700007306 */ /* 0x000e620000209400 */
[----:B------:R-:W2:Y:S01]  /*0540*/  LDCU UR26, c[0x0][0x3b0] ;  /* 0x00007600ff1a77ac */ /* 0x000ea20008000800 */
[----:B------:R-:W2:Y:S01]  /*0550*/  LDCU UR27, c[0x0][0x3b0] ;  /* 0x00007600ff1b77ac */ /* 0x000ea20008000800 */
[----:B------:R-:W2:Y:S01]  /*0560*/  LDCU UR28, c[0x0][0x3b0] ;  /* 0x00007600ff1c77ac */ /* 0x000ea20008000800 */
[----:B------:R-:W2:Y:S04]  /*0570*/  LDCU UR30, c[0x0][0x3b0] ;  /* 0x00007600ff1e77ac */ /* 0x000ea80008000800 */
[----:B-1----:R-:W1:Y:S01]  /*0580*/  MUFU.RCP R0, R0 ;  /* 0x0000000000007308 */ /* 0x002e620000001000 */
[----:B------:R-:W2:Y:S01]  /*0590*/  LDCU UR29, c[0x0][0x3b0] ;  /* 0x00007600ff1d77ac */ /* 0x000ea20008000800 */
[----:B------:R-:W2:Y:S01]  /*05a0*/  LDCU UR31, c[0x0][0x3b0] ;  /* 0x00007600ff1f77ac */ /* 0x000ea20008000800 */
[----:B------:R-:W2:Y:S01]  /*05b0*/  LDCU UR32, c[0x0][0x3b0] ;  /* 0x00007600ff2077ac */ /* 0x000ea20008000800 */
[----:B------:R-:W2:Y:S01]  /*05c0*/  LDCU UR6, c[0x0][0x3a4] ;  /* 0x00007480ff0677ac */ /* 0x000ea20008000800 */
[----:B-1----:R-:W-:-:S02]  /*05d0*/  VIADD R2, R0, 0xffffffe ;  /* 0x0ffffffe00027836 */ /* 0x002fc40000000000 */
[----:B------:R-:W-:Y:S02]  /*05e0*/  IMAD.MOV R0, RZ, RZ, -R10 ;  /* 0x000000ffff007224 */ /* 0x000fe400078e0a0a */
[----:B------:R1:W2:Y:S02]  /*05f0*/  F2I.FTZ.U32.TRUNC.NTZ R3, R2 ;  /* 0x0000000200037305 */ /* 0x0002a4000021f000 */
[----:B-1----:R-:W-:Y:S02]  /*0600*/  IMAD.MOV.U32 R2, RZ, RZ, RZ ;  /* 0x000000ffff027224 */ /* 0x002fe400078e00ff */
[----:B--2---:R-:W-:-:S04]  /*0610*/  IMAD.MOV R6, RZ, RZ, -R3 ;  /* 0x000000ffff067224 */ /* 0x004fc800078e0a03 */
[----:B------:R-:W-:Y:S02]  /*0620*/  IMAD R9, R6, R7, RZ ;  /* 0x0000000706097224 */ /* 0x000fe400078e02ff */
[----:B------:R-:W-:Y:S02]  /*0630*/  IMAD.MOV.U32 R6, RZ, RZ, R8 ;  /* 0x000000ffff067224 */ /* 0x000fe400078e0008 */
[----:B------:R-:W-:-:S06]  /*0640*/  IMAD.HI.U32 R3, R3, R9, R2 ;  /* 0x0000000903037227 */ /* 0x000fcc00078e0002 */
[----:B------:R-:W-:-:S04]  /*0650*/  IMAD.HI.U32 R3, R3, R6, RZ ;  /* 0x0000000603037227 */ /* 0x000fc800078e00ff */
[----:B------:R-:W-:Y:S01]  /*0660*/  IMAD R0, R3, R0, R6 ;  /* 0x0000000003007224 */ /* 0x000fe200078e0206 */
[----:B------:R-:W-:Y:S04]  /*0670*/  BAR.SYNC.DEFER_BLOCKING 0x0 ;  /* 0x0000000000007b1d */ /* 0x000fe80000010000 */
[----:B------:R-:W-:-:S13]  /*0680*/  ISETP.GT.U32.AND P1, PT, R7, R0, PT ;  /* 0x000000000700720c */ /* 0x000fda0003f24070 */
[----:B------:R-:W-:Y:S02]  /*0690*/  @!P1 IMAD.IADD R0, R0, 0x1, -R7 ;  /* 0x0000000100009824 */ /* 0x000fe400078e0a07 */
[----:B------:R-:W-:Y:S01]  /*06a0*/  @!P1 VIADD R3, R3, 0x1 ;  /* 0x0000000103039836 */ /* 0x000fe20000000000 */
[----:B------:R-:W-:Y:S02]  /*06b0*/  ISETP.NE.AND P1, PT, R4, RZ, PT ;  /* 0x000000ff0400720c */ /* 0x000fe40003f25270 */
[----:B------:R-:W-:Y:S02]  /*06c0*/  ISETP.GE.U32.AND P0, PT, R0, R7, PT ;  /* 0x000000070000720c */ /* 0x000fe40003f06070 */
[----:B------:R-:W-:Y:S01]  /*06d0*/  LOP3.LUT R0, R5, R4, RZ, 0x3c, !PT ;  /* 0x0000000405007212 */ /* 0x000fe200078e3cff */
[----:B------:R-:W1:Y:S03]  /*06e0*/  I2F.RP R7, R250 ;  /* 0x000000fa00077306 */ /* 0x000e660000209400 */
[----:B------:R-:W-:Y:S01]  /*06f0*/  ISETP.GE.AND P2, PT, R0, RZ, PT ;  /* 0x000000ff0000720c */ /* 0x000fe20003f46270 */
[----:B------:R-:W-:Y:S01]  /*0700*/  VIADD R0, R12, 0x3f ;  /* 0x0000003f0c007836 */ /* 0x000fe20000000000 */
[----:B----4-:R-:W-:-:S04]  /*0710*/  SHF.R.U32.HI R12, RZ, 0x6, R248 ;  /* 0x00000006ff0c7819 */ /* 0x010fc800000116f8 */
[----:B------:R-:W-:Y:S01]  /*0720*/  SGXT.U32 R12, R12, 0x1 ;  /* 0x000000010c0c781a */ /* 0x000fe20000000000 */
[----:B------:R-:W-:-:S04]  /*0730*/  @P0 VIADD R3, R3, 0x1 ;  /* 0x0000000103030836 */ /* 0x000fc80000000000 */
[----:B------:R-:W-:Y:S01]  /*0740*/  IMAD.MOV.U32 R2, RZ, RZ, R3 ;  /* 0x000000ffff027224 */ /* 0x000fe200078e0003 */
[----:B------:R-:W-:Y:S01]  /*0750*/  SHF.R.S32.HI R3, RZ, 0x1f, R0 ;  /* 0x0000001fff037819 */ /* 0x000fe20000011400 */
[----:B-1----:R-:W-:Y:S02]  /*0760*/  MUFU.RCP R7, R7 ;  /* 0x0000000700077308 */ /* 0x002fe40000001000 */
[----:B------:R-:W-:Y:S01]  /*0770*/  @!P2 IMAD.MOV R2, RZ, RZ, -R2 ;  /* 0x000000ffff02a224 */ /* 0x000fe200078e0a02 */
[----:B------:R-:W-:Y:S02]  /*0780*/  @!P1 LOP3.LUT R2, RZ, R4, RZ, 0x33, !PT ;  /* 0x00000004ff029212 */ /* 0x000fe400078e33ff */
[----:B------:R-:W-:-:S03]  /*0790*/  LEA.HI R3, R3, R0, RZ, 0x6 ;  /* 0x0000000003037211 */ /* 0x000fc600078f30ff */
[----:B------:R-:W-:Y:S02]  /*07a0*/  IMAD.SHL.U32 R8, R2, 0x8, RZ ;  /* 0x0000000802087824 */ /* 0x000fe400078e00ff */
[----:B------:R-:W-:-:S03]  /*07b0*/  IMAD.MOV R2, RZ, RZ, -R2 ;  /* 0x000000ffff027224 */ /* 0x000fc600078e0a02 */
[----:B------:R-:W-:Y:S01]  /*07c0*/  LEA.HI.SX32 R3, R3, -R8, 0x1a ;  /* 0x8000000803037211 */ /* 0x000fe200078fd2ff */
[----:B------:R-:W-:Y:S02]  /*07d0*/  IMAD R10, R4, R2, R5 ;  /* 0x00000002040a7224 */ /* 0x000fe400078e0205 */
[----:B------:R-:W-:Y:S01]  /*07e0*/  IMAD.MOV.U32 R2, RZ, RZ, RZ ;  /* 0x000000ffff027224 */ /* 0x000fe200078e00ff */
[----:B------:R-:W-:-:S04]  /*07f0*/  VIMNMX R11, PT, PT, R3, 0x8, PT ;  /* 0x00000008030b7848 */ /* 0x000fc80003fe0100 */
[-C--:B------:R-:W-:Y:S02]  /*0800*/  IABS R9, R11.reuse ;  /* 0x0000000b00097213 */ /* 0x080fe40000000000 */
[----:B------:R-:W-:Y:S02]  /*0810*/  IABS R4, R11 ;  /* 0x0000000b00047213 */ /* 0x000fe40000000000 */
[----:B------:R-:W1:Y:S08]  /*0820*/  I2F.RP R0, R9 ;  /* 0x0000000900007306 */ /* 0x000e700000209400 */
[----:B-1----:R-:W1:Y:S02]  /*0830*/  MUFU.RCP R0, R0 ;  /* 0x0000000000007308 */ /* 0x002e640000001000 */
[----:B-1----:R-:W-:Y:S01]  /*0840*/  VIADD R3, R0, 0xffffffe ;  /* 0x0ffffffe00037836 */ /* 0x002fe20000000000 */
[----:B------:R-:W-:-:S05]  /*0850*/  IABS R0, R10 ;  /* 0x0000000a00007213 */ /* 0x000fca0000000000 */
[----:B------:R-:W1:Y:S02]  /*0860*/  F2I.FTZ.U32.TRUNC.NTZ R3, R3 ;  /* 0x0000000300037305 */ /* 0x000e64000021f000 */
[----:B-1----:R-:W-:-:S04]  /*0870*/  IMAD.MOV R6, RZ, RZ, -R3 ;  /* 0x000000ffff067224 */ /* 0x002fc800078e0a03 */
[----:B------:R-:W-:Y:S02]  /*0880*/  IMAD R5, R6, R9, RZ ;  /* 0x0000000906057224 */ /* 0x000fe400078e02ff */
[----:B------:R-:W1:Y:S02]  /*0890*/  I2F.RP R6, R251 ;  /* 0x000000fb00067306 */ /* 0x000e640000209400 */
[----:B------:R-:W-:-:S04]  /*08a0*/  IMAD.HI.U32 R2, R3, R5, R2 ;  /* 0x0000000503027227 */ /* 0x000fc800078e0002 */
[----:B------:R-:W-:Y:S02]  /*08b0*/  IMAD.MOV.U32 R3, RZ, RZ, R0 ;  /* 0x000000ffff037224 */ /* 0x000fe400078e0000 */
[----:B------:R-:W-:Y:S02]  /*08c0*/  IMAD.MOV R0, RZ, RZ, -R4 ;  /* 0x000000ffff007224 */ /* 0x000fe400078e0a04 */
[----:B------:R-:W-:-:S04]  /*08d0*/  IMAD.HI.U32 R2, R2, R3, RZ ;  /* 0x0000000302027227 */ /* 0x000fc800078e00ff */
[----:B------:R-:W-:Y:S01]  /*08e0*/  IMAD R0, R2, R0, R3 ;  /* 0x0000000002007224 */ /* 0x000fe200078e0203 */
[----:B-1----:R-:W1:Y:S01]  /*08f0*/  MUFU.RCP R6, R6 ;  /* 0x0000000600067308 */ /* 0x002e620000001000 */
[----:B------:R-:W-:-:S03]  /*0900*/  VIADD R4, R7, 0xffffffe ;  /* 0x0ffffffe07047836 */ /* 0x000fc60000000000 */
[----:B------:R-:W-:-:S04]  /*0910*/  ISETP.GT.U32.AND P1, PT, R9, R0, PT ;  /* 0x000000000900720c */ /* 0x000fc80003f24070 */
[----:B------:R-:W2:Y:S09]  /*0920*/  F2I.FTZ.U32.TRUNC.NTZ R5, R4 ;  /* 0x0000000400057305 */ /* 0x000eb2000021f000 */
[----:B------:R-:W-:Y:S02]  /*0930*/  @!P1 IMAD.IADD R0, R0, 0x1, -R9 ;  /* 0x0000000100009824 */ /* 0x000fe400078e0a09 */
[----:B-1----:R-:W-:-:S02]  /*0940*/  VIADD R3, R6, 0xffffffe ;  /* 0x0ffffffe06037836 */ /* 0x002fc40000000000 */
[----:B------:R-:W-:Y:S01]  /*0950*/  @!P1 VIADD R2, R2, 0x1 ;  /* 0x0000000102029836 */ /* 0x000fe20000000000 */
[----:B------:R-:W-:Y:S01]  /*0960*/  ISETP.GE.U32.AND P0, PT, R0, R9, PT ;  /* 0x000000090000720c */ /* 0x000fe20003f06070 */
[----:B--2---:R-:W-:Y:S01]  /*0970*/  IMAD.MOV R249, RZ, RZ, -R5 ;  /* 0x000000fffff97224 */ /* 0x004fe200078e0a05 */
[----:B------:R-:W-:Y:S01]  /*0980*/  LOP3.LUT R0, R10, R11, RZ, 0x3c, !PT ;  /* 0x0000000b0a007212 */ /* 0x000fe200078e3cff */
[----:B------:R-:W1:Y:S01]  /*0990*/  F2I.FTZ.U32.TRUNC.NTZ R3, R3 ;  /* 0x0000000300037305 */ /* 0x000e62000021f000 */
[----:B------:R-:W-:Y:S01]  /*09a0*/  ISETP.NE.AND P1, PT, R11, RZ, PT ;  /* 0x000000ff0b00720c */ /* 0x000fe20003f25270 */
[----:B------:R-:W-:Y:S01]  /*09b0*/  IMAD R249, R249, R250, RZ ;  /* 0x000000faf9f97224 */ /* 0x000fe200078e02ff */
[----:B------:R-:W-:Y:S01]  /*09c0*/  ISETP.GE.AND P2, PT, R0, RZ, PT ;  /* 0x000000ff0000720c */ /* 0x000fe20003f46270 */
[----:B------:R-:W-:-:S04]  /*09d0*/  IMAD.MOV.U32 R4, RZ, RZ, RZ ;  /* 0x000000ffff047224 */ /* 0x000fc800078e00ff */
[----:B------:R-:W-:-:S04]  /*09e0*/  IMAD.HI.U32 R249, R5, R249, R4 ;  /* 0x000000f905f97227 */ /* 0x000fc800078e0004 */
[----:B------:R-:W-:Y:S02]  /*09f0*/  @P0 VIADD R2, R2, 0x1 ;  /* 0x0000000102020836 */ /* 0x000fe40000000000 */
[----:B-1----:R-:W-:Y:S02]  /*0a00*/  IMAD.MOV R0, RZ, RZ, -R3 ;  /* 0x000000ffff007224 */ /* 0x002fe400078e0a03 */
[----:B------:R-:W-:Y:S01]  /*0a10*/  @!P2 IMAD.MOV R2, RZ, RZ, -R2 ;  /* 0x000000ffff02a224 */ /* 0x000fe200078e0a02 */
[----:B------:R-:W-:Y:S01]  /*0a20*/  @!P1 LOP3.LUT R2, RZ, R11, RZ, 0x33, !PT ;  /* 0x0000000bff029212 */ /* 0x000fe200078e33ff */
[----:B------:R-:W-:-:S04]  /*0a30*/  IMAD.MOV.U32 R4, RZ, RZ, R0 ;  /* 0x000000ffff047224 */ /* 0x000fc800078e0000 */
[----:B------:R-:W-:Y:S02]  /*0a40*/  IMAD.SHL.U32 R21, R2, 0x200, RZ ;  /* 0x0000020002157824 */ /* 0x000fe400078e00ff */
[----:B------:R-:W-:Y:S02]  /*0a50*/  IMAD.MOV R252, RZ, RZ, -R2 ;  /* 0x000000fffffc7224 */ /* 0x000fe400078e0a02 */
[----:B------:R-:W-:Y:S01]  /*0a60*/  IMAD.MOV.U32 R2, RZ, RZ, RZ ;  /* 0x000000ffff027224 */ /* 0x000fe200078e00ff */
[C---:B------:R-:W-:Y:S01]  /*0a70*/  LOP3.LUT R0, R21.reuse, R12, RZ, 0xfc, !PT ;  /* 0x0000000c15007212 */ /* 0x040fe200078efcff */
[----:B------:R-:W-:Y:S01]  /*0a80*/  IMAD R5, R4, R251, RZ ;  /* 0x000000fb04057224 */ /* 0x000fe200078e02ff */
[----:B------:R-:W-:Y:S01]  /*0a90*/  LOP3.LUT R13, R21, 0x2, R12, 0xfe, !PT ;  /* 0x00000002150d7812 */ /* 0x000fe200078efe0c */
[----:B------:R-:W-:Y:S01]  /*0aa0*/  IMAD R252, R11, R252, R10 ;  /* 0x000000fc0bfc7224 */ /* 0x000fe200078e020a */
[----:B------:R-:W-:Y:S01]  /*0ab0*/  IABS R6, R0 ;  /* 0x0000000000067213 */ /* 0x000fe20000000000 */
[----:B------:R-:W-:Y:S01]  /*0ac0*/  IMAD.HI.U32 R243, R3, R5, R2 ;  /* 0x0000000503f37227 */ /* 0x000fe200078e0002 */
[----:B------:R-:W-:Y:S01]  /*0ad0*/  IABS R7, R13 ;  /* 0x0000000d00077213 */ /* 0x000fe20000000000 */
[----:B------:R1:W-:Y:S01]  /*0ae0*/  STL [R1+0x970], R13 ;  /* 0x0009700d01007387 */ /* 0x0003e20000100800 */
[C---:B------:R-:W-:Y:S01]  /*0af0*/  LOP3.LUT R9, R21.reuse, 0x4, R12, 0xfe, !PT ;  /* 0x0000000415097812 */ /* 0x040fe200078efe0c */
[----:B------:R-:W-:Y:S01]  /*0b00*/  IMAD.MOV.U32 R4, RZ, RZ, R6 ;  /* 0x000000ffff047224 */ /* 0x000fe200078e0006 */
[C---:B------:R-:W-:Y:S01]  /*0b10*/  LOP3.LUT R10, R21.reuse, 0xa, R12, 0xfe, !PT ;  /* 0x0000000a150a7812 */ /* 0x040fe200078efe0c */
[----:B------:R-:W-:Y:S01]  /*0b20*/  IMAD.IADD R252, R8, 0x1, R252 ;  /* 0x0000000108fc7824 */ /* 0x000fe200078e02fc */
[----:B------:R-:W-:Y:S01]  /*0b30*/  LOP3.LUT R8, R21, 0x6, R12, 0xfe, !PT ;  /* 0x0000000615087812 */ /* 0x000fe200078efe0c */
[C---:B------:R-:W-:Y:S01]  /*0b40*/  IMAD.HI.U32 R2, R249.reuse, R4, RZ ;  /* 0x00000004f9027227 */ /* 0x040fe200078e00ff */
[----:B------:R2:W-:Y:S03]  /*0b50*/  STL [R1+0x974], R9 ;  /* 0x0009740901007387 */ /* 0x0005e60000100800 */
[----:B------:R-:W-:Y:S01]  /*0b60*/  IMAD.MOV.U32 R6, RZ, RZ, R7 ;  /* 0x000000ffff067224 */ /* 0x000fe200078e0007 */
[----:B------:R-:W-:Y:S01]  /*0b70*/  IABS R7, R9 ;  /* 0x0000000900077213 */ /* 0x000fe20000000000 */
[----:B------:R-:W-:Y:S01]  /*0b80*/  IMAD.MOV R5, RZ, RZ, -R2 ;  /* 0x000000ffff057224 */ /* 0x000fe200078e0a02 */
[----:B------:R4:W-:Y:S01]  /*0b90*/  STL [R1+0x978], R8 ;  /* 0x0009780801007387 */ /* 0x0009e20000100800 */
[----:B------:R-:W-:Y:S01]  /*0ba0*/  IMAD.HI.U32 R3, R249, R6, RZ ;  /* 0x00000006f9037227 */ /* 0x000fe200078e00ff */
[----:B-1----:R-:W-:-:S02]  /*0bb0*/  LOP3.LUT R13, R21, 0x1e, R12, 0xfe, !PT ;  /* 0x0000001e150d7812 */ /* 0x002fc400078efe0c */
[----:B--2---:R-:W-:Y:S01]  /*0bc0*/  LOP3.LUT R9, R21, 0x8, R12, 0xfe, !PT ;  /* 0x0000000815097812 */ /* 0x004fe200078efe0c */
[C---:B------:R-:W-:Y:S02]  /*0bd0*/  IMAD R4, R250.reuse, R5, R4 ;  /* 0x00000005fa047224 */ /* 0x040fe400078e0204 */
[----:B------:R-:W-:Y:S02]  /*0be0*/  IMAD.HI.U32 R2, R249, R7, RZ ;  /* 0x00000007f9027227 */ /* 0x000fe400078e00ff */
[----:B------:R1:W-:Y:S01]  /*0bf0*/  STL [R1+0x97c], R9 ;  /* 0x00097c0901007387 */ /* 0x0003e20000100800 */
[----:B----4-:R-:W-:Y:S01]  /*0c00*/  IABS R8, R8 ;  /* 0x0000000800087213 */ /* 0x010fe20000000000 */
[----:B------:R-:W-:Y:S02]  /*0c10*/  IMAD.MOV R3, RZ, RZ, -R3 ;  /* 0x000000ffff037224 */ /* 0x000fe400078e0a03 */
[----:B------:R2:W-:Y:S02]  /*0c20*/  STL [R1+0x20], R4 ;  /* 0x0000200401007387 */ /* 0x0005e40000100800 */
[----:B------:R-:W-:Y:S01]  /*0c30*/  IMAD.MOV.U32 R5, RZ, RZ, R8 ;  /* 0x000000ffff057224 */ /* 0x000fe200078e0008 */
[----:B------:R-:W-:Y:S01]  /*0c40*/  LOP3.LUT R8, R21, 0xc, R12, 0xfe, !PT ;  /* 0x0000000c15087812 */ /* 0x000fe200078efe0c */
[----:B------:R-:W-:Y:S01]  /*0c50*/  IMAD R3, R250, R3, R6 ;  /* 0x00000003fa037224 */ /* 0x000fe200078e0206 */
[----:B-1----:R-:W-:-:S04]  /*0c60*/  IABS R9, R9 ;  /* 0x0000000900097213 */ /* 0x002fc80000000000 */
[----:B------:R1:W-:Y:S01]  /*0c70*/  STL [R1+0x1c], R3 ;  /* 0x00001c0301007387 */ /* 0x0003e20000100800 */
[----:B--2---:R-:W-:Y:S02]  /*0c80*/  IMAD.MOV R4, RZ, RZ, -R2 ;  /* 0x000000ffff047224 */ /* 0x004fe400078e0a02 */
[C---:B------:R-:W-:Y:S01]  /*0c90*/  IMAD.HI.U32 R2, R249.reuse, R5, RZ ;  /* 0x00000005f9027227 */ /* 0x040fe200078e00ff */
[----:B------:R2:W-:Y:S03]  /*0ca0*/  STL [R1+0x980], R10 ;  /* 0x0009800a01007387 */ /* 0x0005e60000100800 */
[----:B------:R-:W-:Y:S01]  /*0cb0*/  IMAD R7, R250, R4, R7 ;  /* 0x00000004fa077224 */ /* 0x000fe200078e0207 */
[----:B------:R-:W-:Y:S01]  /*0cc0*/  STL [R1+0x984], R8 ;  /* 0x0009840801007387 */ /* 0x000fe20000100800 */
[----:B------:R-:W-:Y:S01]  /*0cd0*/  IMAD.MOV.U32 R6, RZ, RZ, R9 ;  /* 0x000000ffff067224 */ /* 0x000fe200078e0009 */
[----:B------:R-:W-:Y:S01]  /*0ce0*/  IABS R4, R10 ;  /* 0x0000000a00047213 */ /* 0x000fe20000000000 */
[----:B------:R-:W-:Y:S01]  /*0cf0*/  IMAD.MOV R2, RZ, RZ, -R2 ;  /* 0x000000ffff027224 */ /* 0x000fe200078e0a02 */
[----:B------:R4:W-:Y:S01]  /*0d00*/  STL [R1+0x18], R7 ;  /* 0x0000180701007387 */ /* 0x0009e20000100800 */
[----:B-1----:R-:W-:Y:S01]  /*0d10*/  IMAD.HI.U32 R3, R249, R6, RZ ;  /* 0x00000006f9037227 */ /* 0x002fe200078e00ff */
[----:B------:R-:W-:-:S02]  /*0d20*/  LOP3.LUT R9, R21, 0x12, R12, 0xfe, !PT ;  /* 0x0000001215097812 */ /* 0x000fc400078efe0c */
[----:B--2---:R-:W-:Y:S01]  /*0d30*/  LOP3.LUT R10, R21, 0x14, R12, 0xfe, !PT ;  /* 0x00000014150a7812 */ /* 0x004fe200078efe0c */
[----:B------:R-:W-:Y:S02]  /*0d40*/  IMAD R2, R250, R2, R5 ;  /* 0x00000002fa027224 */ /* 0x000fe400078e0205 */
[----:B------:R-:W-:Y:S01]  /*0d50*/  IMAD.MOV R3, RZ, RZ, -R3 ;  /* 0x000000ffff037224 */ /* 0x000fe200078e0a03 */
[----:B----4-:R-:W-:-:S03]  /*0d60*/  IABS R7, R8 ;  /* 0x0000000800077213 */ /* 0x010fc60000000000 */
[----:B------:R-:W-:Y:S01]  /*0d70*/  IMAD R3, R250, R3, R6 ;  /* 0x00000003fa037224 */ /* 0x000fe200078e0206 */
[----:B------:R-:W-:-:S04]  /*0d80*/  LOP3.LUT R8, R21, 0xe, R12, 0xfe, !PT ;  /* 0x0000000e15087812 */ /* 0x000fc800078efe0c */
[----:B------:R-:W-:Y:S01]  /*0d90*/  IABS R6, R8 ;  /* 0x0000000800067213 */ /* 0x000fe20000000000 */
[----:B------:R1:W-:Y:S04]  /*0da0*/  STL [R1+0x988], R8 ;  /* 0x0009880801007387 */ /* 0x0003e80000100800 */
[----:B------:R2:W-:Y:S04]  /*0db0*/  STL [R1+0x14], R2 ;  /* 0x0000140201007387 */ /* 0x0005e80000100800 */
[----:B------:R4:W-:Y:S01]  /*0dc0*/  STL [R1+0x10], R3 ;  /* 0x0000100301007387 */ /* 0x0009e20000100800 */
[----:B-1----:R-:W-:Y:S01]  /*0dd0*/  LOP3.LUT R8, R21, 0x10, R12, 0xfe, !PT ;  /* 0x0000001015087812 */ /* 0x002fe200078efe0c */
[----:B--2---:R-:W-:-:S04]  /*0de0*/  IMAD.HI.U32 R2, R249, R4, RZ ;  /* 0x00000004f9027227 */ /* 0x004fc800078e00ff */
[----:B------:R1:W-:Y:S01]  /*0df0*/  STL [R1+0x990], R8 ;  /* 0x0009900801007387 */ /* 0x0003e20000100800 */
[----:B------:R-:W-:-:S03]  /*0e00*/  IMAD.MOV R5, RZ, RZ, -R2 ;  /* 0x000000ffff057224 */ /* 0x000fc600078e0a02 */
[----:B------:R2:W-:Y:S01]  /*0e10*/  STL [R1+0x98c], R9 ;  /* 0x00098c0901007387 */ /* 0x0005e20000100800 */
[----:B----4-:R-:W-:-:S04]  /*0e20*/  IMAD.HI.U32 R3, R249, R7, RZ ;  /* 0x00000007f9037227 */ /* 0x010fc800078e00ff */
[----:B------:R-:W-:Y:S01]  /*0e30*/  IMAD R5, R250, R5, R4 ;  /* 0x00000005fa057224 */ /* 0x000fe200078e0204 */
[----:B-1----:R-:W-:Y:S01]  /*0e40*/  IABS R8, R8 ;  /* 0x0000000800087213 */ /* 0x002fe20000000000 */
[----:B------:R-:W-:-:S03]  /*0e50*/  IMAD.HI.U32 R2, R249, R6, RZ ;  /* 0x00000006f9027227 */ /* 0x000fc600078e00ff */
[----:B------:R1:W-:Y:S01]  /*0e60*/  STL [R1+0xc], R5 ;  /* 0x00000c0501007387 */ /* 0x0003e20000100800 */
[----:B------:R-:W-:Y:S01]  /*0e70*/  IMAD.MOV R3, RZ, RZ, -R3 ;  /* 0x000000ffff037224 */ /* 0x000fe200078e0a03 */
[----:B--2---:R-:W-:Y:S01]  /*0e80*/  IABS R9, R9 ;  /* 0x0000000900097213 */ /* 0x004fe20000000000 */
[----:B------:R-:W-:Y:S01]  /*0e90*/  IMAD.MOV.U32 R4, RZ, RZ, R8 ;  /* 0x000000ffff047224 */ /* 0x000fe200078e0008 */
[C-C-:B------:R-:W-:Y:S01]  /*0ea0*/  LOP3.LUT R8, R21.reuse, 0x16, R12.reuse, 0xfe, !PT ;  /* 0x0000001615087812 */ /* 0x140fe200078efe0c */
[----:B------:R-:W-:Y:S02]  /*0eb0*/  IMAD R3, R250, R3, R7 ;  /* 0x00000003fa037224 */ /* 0x000fe400078e0207 */
[----:B------:R-:W-:Y:S01]  /*0ec0*/  IMAD.MOV.U32 R7, RZ, RZ, R9 ;  /* 0x000000ffff077224 */ /* 0x000fe200078e0009 */
[----:B------:R-:W-:Y:S01]  /*0ed0*/  LOP3.LUT R9, R21, 0x18, R12, 0xfe, !PT ;  /* 0x0000001815097812 */ /* 0x000fe200078efe0c */
[----:B-1----:R-:W-:Y:S01]  /*0ee0*/  IMAD.MOV R5, RZ, RZ, -R2 ;  /* 0x000000ffff057224 */ /* 0x002fe200078e0a02 */
[----:B------:R1:W-:Y:S01]  /*0ef0*/  STL [R1+0x8], R3 ;  /* 0x0000080301007387 */ /* 0x0003e20000100800 */
[----:B------:R-:W-:-:S03]  /*0f00*/  IMAD.HI.U32 R2, R249, R4, RZ ;  /* 0x00000004f9027227 */ /* 0x000fc600078e00ff */
[----:B------:R-:W-:Y:S01]  /*0f10*/  STL [R1+0x994], R10 ;  /* 0x0009940a01007387 */ /* 0x000fe20000100800 */
[----:B------:R-:W-:Y:S01]  /*0f20*/  IMAD R5, R250, R5, R6 ;  /* 0x00000005fa057224 */ /* 0x000fe200078e0206 */
[----:B------:R-:W-:Y:S02]  /*0f30*/  IABS R6, R10 ;  /* 0x0000000a00067213 */ /* 0x000fe40000000000 */
[----:B------:R2:W-:Y:S01]  /*0f40*/  STL [R1+0x99c], R8 ;  /* 0x00099c0801007387 */ /* 0x0005e20000100800 */
[----:B-1----:R-:W-:-:S03]  /*0f50*/  IMAD.HI.U32 R3, R249, R7, RZ ;  /* 0x00000007f9037227 */ /* 0x002fc600078e00ff */
[----:B------:R1:W-:Y:S01]  /*0f60*/  STL [R1+0x4], R5 ;  /* 0x0000040501007387 */ /* 0x0003e20000100800 */
[----:B------:R-:W-:-:S03]  /*0f70*/  IMAD.MOV R3, RZ, RZ, -R3 ;  /* 0x000000ffff037224 */ /* 0x000fc600078e0a03 */
[----:B------:R4:W-:Y:S01]  /*0f80*/  STL [R1+0x998], R9 ;  /* 0x0009980901007387 */ /* 0x0009e20000100800 */
[----:B--2---:R-:W-:Y:S01]  /*0f90*/  IABS R8, R8 ;  /* 0x0000000800087213 */ /* 0x004fe20000000000 */
[----:B-1----:R-:W-:-:S04]  /*0fa0*/  IMAD.MOV R5, RZ, RZ, -R2 ;  /* 0x000000ffff057224 */ /* 0x002fc800078e0a02 */
[C---:B------:R-:W-:Y:S01]  /*0fb0*/  IMAD R2, R250.reuse, R5, R4 ;  /* 0x00000005fa027224 */ /* 0x040fe200078e0204 */
[----:B------:R-:W-:Y:S01]  /*0fc0*/  LOP3.LUT R5, R21, 0x1a, R12, 0xfe, !PT ;  /* 0x0000001a15057812 */ /* 0x000fe200078efe0c */
[C---:B------:R-:W-:Y:S01]  /*0fd0*/  IMAD.HI.U32 R4, R249.reuse, R8, RZ ;  /* 0x00000008f9047227 */ /* 0x040fe200078e00ff */
[----:B----4-:R-:W-:Y:S02]  /*0fe0*/  IABS R9, R9 ;  /* 0x0000000900097213 */ /* 0x010fe40000000000 */
[----:B------:R1:W-:Y:S01]  /*0ff0*/  STL [R1], R2 ;  /* 0x0000000201007387 */ /* 0x0003e20000100800 */
[----:B------:R-:W-:Y:S01]  /*1000*/  IABS R10, R5 ;  /* 0x00000005000a7213 */ /* 0x000fe20000000000 */
[----:B-1----:R-:W-:Y:S02]  /*1010*/  IMAD R2, R250, R3, R7 ;  /* 0x00000003fa027224 */ /* 0x002fe400078e0207 */
[----:B------:R-:W-:-:S03]  /*1020*/  IMAD.HI.U32 R3, R249, R6, RZ ;  /* 0x00000006f9037227 */ /* 0x000fc600078e00ff */
[----:B------:R1:W-:Y:S01]  /*1030*/  STL [R1+0xf28], R2 ;  /* 0x000f280201007387 */ /* 0x0003e20000100800 */
[----:B------:R-:W-:Y:S02]  /*1040*/  IMAD.MOV R3, RZ, RZ, -R3 ;  /* 0x000000ffff037224 */ /* 0x000fe400078e0a03 */
[----:B------:R-:W-:Y:S01]  /*1050*/  IMAD.MOV R7, RZ, RZ, -R4 ;  /* 0x000000ffff077224 */ /* 0x000fe200078e0a04 */
[----:B------:R2:W-:Y:S01]  /*1060*/  STL [R1+0x9a4], R5 ;  /* 0x0009a40501007387 */ /* 0x0005e20000100800 */
[C---:B------:R-:W-:Y:S02]  /*1070*/  IMAD R3, R250.reuse, R3, R6 ;  /* 0x00000003fa037224 */ /* 0x040fe400078e0206 */
[----:B------:R-:W-:Y:S02]  /*1080*/  IMAD R4, R250, R7, R8 ;  /* 0x00000007fa047224 */ /* 0x000fe400078e0208 */
[----:B------:R-:W-:Y:S01]  /*1090*/  IMAD.HI.U32 R6, R249, R10, RZ ;  /* 0x0000000af9067227 */ /* 0x000fe200078e00ff */
[----:B-1----:R-:W-:-:S03]  /*10a0*/  LOP3.LUT R2, R21, 0x1c, R12, 0xfe, !PT ;  /* 0x0000001c15027812 */ /* 0x002fc600078efe0c */
[C---:B--2---:R-:W-:Y:S01]  /*10b0*/  IMAD.HI.U32 R5, R249.reuse, R9, RZ ;  /* 0x00000009f9057227 */ /* 0x044fe200078e00ff */
[----:B------:R-:W-:Y:S01]  /*10c0*/  IABS R11, R2 ;  /* 0x00000002000b7213 */ /* 0x000fe20000000000 */
[----:B------:R1:W-:Y:S02]  /*10d0*/  STL [R1+0x9a0], R2 ;  /* 0x0009a00201007387 */ /* 0x0003e40000100800 */
[----:B------:R-:W-:Y:S02]  /*10e0*/  IMAD.MOV R5, RZ, RZ, -R5 ;  /* 0x000000ffff057224 */ /* 0x000fe400078e0a05 */
[----:B------:R-:W-:Y:S01]  /*10f0*/  IMAD.MOV.U32 R8, RZ, RZ, R11 ;  /* 0x000000ffff087224 */ /* 0x000fe200078e000b */
[----:B------:R2:W-:Y:S01]  /*1100*/  STL [R1+0xf24], R3 ;  /* 0x000f240301007387 */ /* 0x0005e20000100800 */
[----:B------:R-:W-:Y:S01]  /*1110*/  IMAD R5, R250, R5, R9 ;  /* 0x00000005fa057224 */ /* 0x000fe200078e0209 */
[----:B------:R-:W-:Y:S01]  /*1120*/  IABS R11, R13 ;  /* 0x0000000d000b7213 */ /* 0x000fe20000000000 */
[----:B------:R-:W-:Y:S01]  /*1130*/  IMAD.HI.U32 R7, R249, R8, RZ ;  /* 0x00000008f9077227 */ /* 0x000fe200078e00ff */
[----:B------:R4:W-:Y:S01]  /*1140*/  STL [R1+0xf2c], R4 ;  /* 0x000f2c0401007387 */ /* 0x0009e20000100800 */
[----:B-1----:R-:W-:-:S02]  /*1150*/  LOP3.LUT R2, R21, 0x20, R12, 0xfe, !PT ;  /* 0x0000002015027812 */ /* 0x002fc400078efe0c */
[----:B------:R-:W-:Y:S01]  /*1160*/  IMAD.MOV R9, RZ, RZ, -R6 ;  /* 0x000000ffff097224 */ /* 0x000fe200078e0a06 */
[----:B------:R1:W-:Y:S01]  /*1170*/  STL [R1+0x9b4], R13 ;  /* 0x0009b40d01007387 */ /* 0x0003e20000100800 */
[----:B------:R-:W-:Y:S01]  /*1180*/  IMAD.MOV R7, RZ, RZ, -R7 ;  /* 0x000000ffff077224 */ /* 0x000fe200078e0a07 */
[----:B--2---:R-:W-:Y:S01]  /*1190*/  LOP3.LUT R3, R21, 0x24, R12, 0xfe, !PT ;  /* 0x0000002415037812 */ /* 0x004fe200078efe0c */
[C---:B------:R-:W-:Y:S01]  /*11a0*/  IMAD R6, R250.reuse, R9, R10 ;  /* 0x00000009fa067224 */ /* 0x040fe200078e020a */
[----:B------:R-:W-:Y:S01]  /*11b0*/  STL [R1+0xf1c], R5 ;  /* 0x000f1c0501007387 */ /* 0x000fe20000100800 */
[----:B------:R-:W-:Y:S01]  /*11c0*/  IMAD R7, R250, R7, R8 ;  /* 0x00000007fa077224 */ /* 0x000fe200078e0208 */
[----:B------:R-:W-:Y:S01]  /*11d0*/  IABS R16, R3 ;  /* 0x0000000300107213 */ /* 0x000fe20000000000 */
[----:B------:R-:W-:Y:S01]  /*11e0*/  IMAD.HI.U32 R8, R249, R11, RZ ;  /* 0x0000000bf9087227 */ /* 0x000fe200078e00ff */
[----:B------:R2:W-:Y:S01]  /*11f0*/  STL [R1+0x9b8], R2 ;  /* 0x0009b80201007387 */ /* 0x0005e20000100800 */
[----:B----4-:R-:W-:-:S02]  /*1200*/  LOP3.LUT R4, R0, 0x1ee, RZ, 0xfc, !PT ;  /* 0x000001ee00047812 */ /* 0x010fc400078efcff */
[----:B-1----:R-:W-:Y:S01]  /*1210*/  IABS R13, R2 ;  /* 0x00000002000d7213 */ /* 0x002fe20000000000 */
[----:B------:R-:W-:Y:S01]  /*1220*/  STL [R1+0xf14], R6 ;  /* 0x000f140601007387 */ /* 0x000fe20000100800 */
[----:B------:R-:W-:-:S03]  /*1230*/  IMAD.MOV R8, RZ, RZ, -R8 ;  /* 0x000000ffff087224 */ /* 0x000fc600078e0a08 */
[----:B------:R-:W-:Y:S01]  /*1240*/  IMAD.HI.U32 R9, R249, R13, RZ ;  /* 0x0000000df9097227 */ /* 0x000fe200078e00ff */
[----:B--2---:R-:W-:-:S03]  /*1250*/  LOP3.LUT R2, R21, 0x22, R12, 0xfe, !PT ;  /* 0x0000002215027812 */ /* 0x004fc600078efe0c */
[----:B------:R-:W-:Y:S01]  /*1260*/  IMAD.MOV R9, RZ, RZ, -R9 ;  /* 0x000000ffff097224 */ /* 0x000fe200078e0a09 */
[----:B------:R-:W-:Y:S01]  /*1270*/  IABS R14, R2 ;  /* 0x00000002000e7213 */ /* 0x000fe20000000000 */
[----:B------:R1:W-:Y:S01]  /*1280*/  STL [R1+0x9b0], R2 ;  /* 0x0009b00201007387 */ /* 0x0003e20000100800 */
[C---:B------:R-:W-:Y:S02]  /*1290*/  IMAD R8, R250.reuse, R8, R11 ;  /* 0x00000008fa087224 */ /* 0x040fe400078e020b */
[----:B------:R-:W-:Y:S01]  /*12a0*/  IMAD R9, R250, R9, R13 ;  /* 0x00000009fa097224 */ /* 0x000fe200078e020d */
[----:B------:R-:W-:Y:S01]  /*12b0*/  STL [R1+0xf10], R7 ;  /* 0x000f100701007387 */ /* 0x000fe20000100800 */
[----:B------:R-:W-:-:S03]  /*12c0*/  IMAD.HI.U32 R10, R249, R14, RZ ;  /* 0x0000000ef90a7227 */ /* 0x000fc600078e00ff */
[----:B------:R2:W-:Y:S01]  /*12d0*/  STL [R1+0x9c0], R3 ;  /* 0x0009c00301007387 */ /* 0x0005e20000100800 */
[----:B------:R-:W-:Y:S01]  /*12e0*/  IMAD.MOV R15, RZ, RZ, -R10 ;  /* 0x000000ffff0f7224 */ /* 0x000fe200078e0a0a */
[----:B-1----:R-:W-:Y:S01]  /*12f0*/  LOP3.LUT R2, R21, 0x26, R12, 0xfe, !PT ;  /* 0x0000002615027812 */ /* 0x002fe200078efe0c */
[----:B------:R-:W-:-:S03]  /*1300*/  IMAD.HI.U32 R11, R249, R16, RZ ;  /* 0x00000010f90b7227 */ /* 0x000fc600078e00ff */
[----:B------:R-:W-:Y:S01]  /*1310*/  IABS R17, R2 ;  /* 0x0000000200117213 */ /* 0x000fe20000000000 */
[----:B------:R1:W-:Y:S01]  /*1320*/  STL [R1+0x9cc], R2 ;  /* 0x0009cc0201007387 */ /* 0x0003e20000100800 */
[C---:B------:R-:W-:Y:S01]  /*1330*/  IMAD R10, R250.reuse, R15, R14 ;  /* 0x0000000ffa0a7224 */ /* 0x040fe200078e020e */
[C---:B--2---:R-:W-:Y:S02]  /*1340*/  LOP3.LUT R3, R21.reuse, 0x28, R12, 0xfe, !PT ;  /* 0x0000002815037812 */ /* 0x044fe400078efe0c */
[----:B------:R-:W-:Y:S01]  /*1350*/  STL [R1+0xf18], R8 ;  /* 0x000f180801007387 */ /* 0x000fe20000100800 */
[----:B------:R-:W-:Y:S01]  /*1360*/  IMAD.MOV R11, RZ, RZ, -R11 ;  /* 0x000000ffff0b7224 */ /* 0x000fe200078e0a0b */
[----:B------:R-:W-:Y:S02]  /*1370*/  IABS R18, R3 ;  /* 0x0000000300127213 */ /* 0x000fe40000000000 */
[----:B------:R-:W-:Y:S01]  /*1380*/  STL [R1+0xf20], R9 ;  /* 0x000f200901007387 */ /* 0x000fe20000100800 */
[----:B------:R-:W-:Y:S01]  /*1390*/  IMAD R11, R250, R11, R16 ;  /* 0x0000000bfa0b7224 */ /* 0x000fe200078e0210 */
[----:B-1----:R-:W-:Y:S01]  /*13a0*/  LOP3.LUT R2, R21, 0x2a, R12, 0xfe, !PT ;  /* 0x0000002a15027812 */ /* 0x002fe200078efe0c */
[C---:B------:R-:W-:Y:S01]  /*13b0*/  IMAD.HI.U32 R13, R249.reuse, R17, RZ ;  /* 0x00000011f90d7227 */ /* 0x040fe200078e00ff */
[----:B------:R1:W-:Y:S02]  /*13c0*/  STL [R1+0x9c8], R3 ;  /* 0x0009c80301007387 */ /* 0x0003e40000100800 */
[----:B------:R-:W-:Y:S01]  /*13d0*/  IABS R19, R2 ;  /* 0x0000000200137213 */ /* 0x000fe20000000000 */
[----:B------:R-:W-:Y:S01]  /*13e0*/  IMAD.MOV R13, RZ, RZ, -R13 ;  /* 0x000000ffff0d7224 */ /* 0x000fe200078e0a0d */
[----:B------:R-:W-:Y:S01]  /*13f0*/  STL [R1+0xf30], R10 ;  /* 0x000f300a01007387 */ /* 0x000fe20000100800 */
[----:B------:R-:W-:-:S03]  /*1400*/  IMAD.HI.U32 R14, R249, R18, RZ ;  /* 0x00000012f90e7227 */ /* 0x000fc600078e00ff */
[----:B------:R2:W-:Y:S01]  /*1410*/  STL [R1+0x9d4], R2 ;  /* 0x0009d40201007387 */ /* 0x0005e20000100800 */
[----:B------:R-:W-:Y:S01]  /*1420*/  IMAD.HI.U32 R15, R249, R19, RZ ;  /* 0x00000013f90f7227 */ /* 0x000fe200078e00ff */
[C---:B-1----:R-:W-:Y:S02]  /*1430*/  LOP3.LUT R3, R21.reuse, 0x2e, R12, 0xfe, !PT ;  /* 0x0000002e15037812 */ /* 0x042fe400078efe0c */
[----:B------:R-:W-:Y:S01]  /*1440*/  STL [R1+0xf34], R11 ;  /* 0x000f340b01007387 */ /* 0x000fe20000100800 */
[C---:B------:R-:W-:Y:S01]  /*1450*/  IMAD R13, R250.reuse, R13, R17 ;  /* 0x0000000dfa0d7224 */ /* 0x040fe200078e0211 */
[----:B------:R-:W-:Y:S01]  /*1460*/  IABS R22, R3 ;  /* 0x0000000300167213 */ /* 0x000fe20000000000 */
[----:B------:R-:W-:Y:S02]  /*1470*/  IMAD.MOV R17, RZ, RZ, -R14 ;  /* 0x000000ffff117224 */ /* 0x000fe400078e0a0e */
[----:B------:R-:W-:Y:S01]  /*1480*/  IMAD.MOV R15, RZ, RZ, -R15 ;  /* 0x000000ffff0f7224 */ /* 0x000fe200078e0a0f */
[----:B--2---:R-:W-:Y:S01]  /*1490*/  LOP3.LUT R2, R21, 0x2c, R12, 0xfe, !PT ;  /* 0x0000002c15027812 */ /* 0x004fe200078efe0c */
[----:B------:R-:W-:-:S02]  /*14a0*/  IMAD R14, R250, R17, R18 ;  /* 0x00000011fa0e7224 */ /* 0x000fc400078e0212 */
[----:B------:R-:W-:Y:S01]  /*14b0*/  IMAD R15, R250, R15, R19 ;  /* 0x0000000ffa0f7224 */ /* 0x000fe200078e0213 */
[----:B------:R-:W-:Y:S01]  /*14c0*/  IABS R20, R2 ;  /* 0x0000000200147213 */ /* 0x000fe20000000000 */
[----:B------:R1:W-:Y:S01]  /*14d0*/  STL [R1+0x9d0], R2 ;  /* 0x0009d00201007387 */ /* 0x0003e20000100800 */
[----:B------:R-:W-:-:S03]  /*14e0*/  IMAD.HI.U32 R17, R249, R22, RZ ;  /* 0x00000016f9117227 */ /* 0x000fc600078e00ff */
[----:B------:R2:W-:Y:S01]  /*14f0*/  STL [R1+0x9e4], R3 ;  /* 0x0009e40301007387 */ /* 0x0005e20000100800 */
[----:B------:R-:W-:-:S04]  /*1500*/  IMAD.HI.U32 R16, R249, R20, RZ ;  /* 0x00000014f9107227 */ /* 0x000fc800078e00ff */
[----:B------:R-:W-:Y:S01]  /*1510*/  IMAD.MOV R19, RZ, RZ, -R16 ;  /* 0x000000ffff137224 */ /* 0x000fe200078e0a10 */
[C---:B-1----:R-:W-:Y:S01]  /*1520*/  LOP3.LUT R2, R21.reuse, 0x30, R12, 0xfe, !PT ;  /* 0x0000003015027812 */ /* 0x042fe200078efe0c */
[----:B------:R-:W-:Y:S02]  /*1530*/  IMAD.MOV R17, RZ, RZ, -R17 ;  /* 0x000000ffff117224 */ /* 0x000fe400078e0a11 */
[C---:B------:R-:W-:Y:S01]  /*1540*/  IMAD R16, R250.reuse, R19, R20 ;  /* 0x00000013fa107224 */ /* 0x040fe200078e0214 */
[----:B------:R-:W-:Y:S01]  /*1550*/  IABS R23, R2 ;  /* 0x0000000200177213 */ /* 0x000fe20000000000 */
[----:B------:R1:W-:Y:S01]  /*1560*/  STL [R1+0x9e8], R2 ;  /* 0x0009e80201007387 */ /* 0x0003e20000100800 */
[----:B--2---:R-:W-:Y:S01]  /*1570*/  LOP3.LUT R3, R21, 0x32, R12, 0xfe, !PT ;  /* 0x0000003215037812 */ /* 0x004fe200078efe0c */
[----:B------:R-:W-:Y:S02]  /*1580*/  IMAD R17, R250, R17, R22 ;  /* 0x00000011fa117224 */ /* 0x000fe400078e0216 */
[----:B------:R-:W-:Y:S01]  /*1590*/  IMAD.HI.U32 R18, R249, R23, RZ ;  /* 0x00000017f9127227 */ /* 0x000fe200078e00ff */
[----:B------:R-:W-:Y:S01]  /*15a0*/  IABS R24, R3 ;  /* 0x0000000300187213 */ /* 0x000fe20000000000 */
[----:B------:R2:W-:Y:S02]  /*15b0*/  STL [R1+0x9e0], R3 ;  /* 0x0009e00301007387 */ /* 0x0005e40000100800 */
[----:B------:R-:W-:Y:S01]  /*15c0*/  IMAD.MOV R18, RZ, RZ, -R18 ;  /* 0x000000ffff127224 */ /* 0x000fe200078e0a12 */
[----:B-1----:R-:W-:Y:S01]  /*15d0*/  LOP3.LUT R2, R21, 0x34, R12, 0xfe, !PT ;  /* 0x0000003415027812 */ /* 0x002fe200078efe0c */
[----:B------:R-:W-:-:S03]  /*15e0*/  IMAD.HI.U32 R19, R249, R24, RZ ;  /* 0x00000018f9137227 */ /* 0x000fc600078e00ff */
[----:B------:R-:W-:Y:S01]  /*15f0*/  IABS R25, R2 ;  /* 0x0000000200197213 */ /* 0x000fe20000000000 */
[----:B------:R1:W-:Y:S01]  /*1600*/  STL [R1+0x9ec], R2 ;  /* 0x0009ec0201007387 */ /* 0x0003e20000100800 */
[----:B--2---:R-:W-:Y:S01]  /*1610*/  LOP3.LUT R3, R21, 0x38, R12, 0xfe, !PT ;  /* 0x0000003815037812 */ /* 0x004fe200078efe0c */
[----:B------:R-:W-:Y:S02]  /*1620*/  IMAD R18, R250, R18, R23 ;  /* 0x00000012fa127224 */ /* 0x000fe400078e0217 */
[----:B------:R-:W-:Y:S01]  /*1630*/  IMAD.HI.U32 R20, R249, R25, RZ ;  /* 0x00000019f9147227 */ /* 0x000fe200078e00ff */
[----:B------:R-:W-:-:S03]  /*1640*/  IABS R23, R3 ;  /* 0x0000000300177213 */ /* 0x000fc60000000000 */
[----:B------:R-:W-:Y:S01]  /*1650*/  IMAD.MOV R19, RZ, RZ, -R19 ;  /* 0x000000ffff137224 */ /* 0x000fe200078e0a13 */
[----:B-1----:R-:W-:Y:S01]  /*1660*/  LOP3.LUT R2, R21, 0x36, R12, 0xfe, !PT ;  /* 0x0000003615027812 */ /* 0x002fe200078efe0c */
[----:B------:R-:W-:Y:S02]  /*1670*/  IMAD.MOV R20, RZ, RZ, -R20 ;  /* 0x000000ffff147224 */ /* 0x000fe400078e0a14 */
[C---:B------:R-:W-:Y:S01]  /*1680*/  IMAD R19, R250.reuse, R19, R24 ;  /* 0x00000013fa137224 */ /* 0x040fe200078e0218 */
[----:B------:R-:W-:Y:S01]  /*1690*/  IABS R26, R2 ;  /* 0x00000002001a7213 */ /* 0x000fe20000000000 */
[----:B------:R1:W-:Y:S01]  /*16a0*/  STL [R1+0x9dc], R2 ;  /* 0x0009dc0201007387 */ /* 0x0003e20000100800 */
[----:B------:R-:W-:Y:S02]  /*16b0*/  IMAD.MOV.U32 R24, RZ, RZ, R23 ;  /* 0x000000ffff187224 */ /* 0x000fe400078e0017 */
[----:B------:R-:W-:Y:S01]  /*16c0*/  IMAD R20, R250, R20, R25 ;  /* 0x00000014fa147224 */ /* 0x000fe200078e0219 */
[----:B------:R2:W-:Y:S01]  /*16d0*/  STL [R1+0x9d8], R3 ;  /* 0x0009d80301007387 */ /* 0x0005e20000100800 */
[----:B------:R-:W-:-:S04]  /*16e0*/  IMAD.HI.U32 R22, R249, R26, RZ ;  /* 0x0000001af9167227 */ /* 0x000fc800078e00ff */
[----:B------:R-:W-:Y:S01]  /*16f0*/  IMAD.MOV R25, RZ, RZ, -R22 ;  /* 0x000000ffff197224 */ /* 0x000fe200078e0a16 */
[----:B-1----:R-:W-:Y:S01]  /*1700*/  LOP3.LUT R2, R21, 0x3a, R12, 0xfe, !PT ;  /* 0x0000003a15027812 */ /* 0x002fe200078efe0c */
[----:B------:R-:W-:-:S03]  /*1710*/  IMAD.HI.U32 R22, R249, R24, RZ ;  /* 0x00000018f9167227 */ /* 0x000fc600078e00ff */
[----:B------:R-:W-:Y:S01]  /*1720*/  IABS R27, R2 ;  /* 0x00000002001b7213 */ /* 0x000fe20000000000 */
[----:B------:R1:W-:Y:S01]  /*1730*/  STL [R1+0x9c4], R2 ;  /* 0x0009c40201007387 */ /* 0x0003e20000100800 */
[----:B--2---:R-:W-:-:S03]  /*1740*/  LOP3.LUT R3, R21, 0x3c, R12, 0xfe, !PT ;  /* 0x0000003c15037812 */ /* 0x004fc600078efe0c */
[----:B------:R-:W-:Y:S01]  /*1750*/  IMAD.HI.U32 R23, R249, R27, RZ ;  /* 0x0000001bf9177227 */ /* 0x000fe200078e00ff */
[----:B------:R-:W-:Y:S01]  /*1760*/  IABS R28, R3 ;  /* 0x00000003001c7213 */ /* 0x000fe20000000000 */
[----:B------:R2:W-:Y:S02]  /*1770*/  STL [R1+0x9bc], R3 ;  /* 0x0009bc0301007387 */ /* 0x0005e40000100800 */
[----:B------:R-:W-:Y:S01]  /*1780*/  IMAD.MOV R23, RZ, RZ, -R23 ;  /* 0x000000ffff177224 */ /* 0x000fe200078e0a17 */
[----:B-1----:R-:W-:Y:S01]  /*1790*/  LOP3.LUT R2, R21, 0x3e, R12, 0xfe, !PT ;  /* 0x0000003e15027812 */ /* 0x002fe200078efe0c */
[----:B------:R-:W-:Y:S02]  /*17a0*/  IMAD R21, R250, R25, R26 ;  /* 0x00000019fa157224 */ /* 0x000fe400078e021a */
[----:B------:R-:W-:Y:S01]  /*17b0*/  IMAD.MOV R25, RZ, RZ, -R22 ;  /* 0x000000ffff197224 */ /* 0x000fe200078e0a16 */
[----:B------:R-:W-:Y:S01]  /*17c0*/  IABS R29, R2 ;  /* 0x00000002001d7213 */ /* 0x000fe20000000000 */
[----:B------:R1:W-:Y:S01]  /*17d0*/  STL [R1+0x9ac], R2 ;  /* 0x0009ac0201007387 */ /* 0x0003e20000100800 */
[----:B--2---:R-:W-:Y:S01]  /*17e0*/  LOP3.LUT R3, R0, 0x40, RZ, 0xfc, !PT ;  /* 0x0000004000037812 */ /* 0x004fe200078efcff */
[----:B------:R-:W-:-:S02]  /*17f0*/  IMAD R22, R250, R25, R24 ;  /* 0x00000019fa167224 */ /* 0x000fc400078e0218 */
[----:B------:R-:W-:Y:S01]  /*1800*/  IMAD.HI.U32 R25, R249, R29, RZ ;  /* 0x0000001df9197227 */ /* 0x000fe200078e00ff */
[----:B------:R-:W-:-:S03]  /*1810*/  IABS R30, R3 ;  /* 0x00000003001e7213 */ /* 0x000fc60000000000 */
[----:B------:R-:W-:Y:S01]  /*1820*/  IMAD.MOV R25, RZ, RZ, -R25 ;  /* 0x000000ffff197224 */ /* 0x000fe200078e0a19 */
[----:B-1----:R-:W-:Y:S01]  /*1830*/  LOP3.LUT R2, R0, 0x1fe, RZ, 0xfc, !PT ;  /* 0x000001fe00027812 */ /* 0x002fe200078efcff */
[----:B------:R-:W-:-:S03]  /*1840*/  IMAD.HI.U32 R24, R249, R28, RZ ;  /* 0x0000001cf9187227 */ /* 0x000fc600078e00ff */
[----:B------:R-:W-:Y:S01]  /*1850*/  IABS R31, R2 ;  /* 0x00000002001f7213 */ /* 0x000fe20000000000 */
[----:B------:R1:W-:Y:S01]  /*1860*/  STL [R1+0xab4], R2 ;  /* 0x000ab40201007387 */ /* 0x0003e20000100800 */
[C---:B------:R-:W-:Y:S02]  /*1870*/  IMAD R25, R250.reuse, R25, R29 ;  /* 0x00000019fa197224 */ /* 0x040fe400078e021d */
[----:B------:R-:W-:Y:S01]  /*1880*/  IMAD R23, R250, R23, R27 ;  /* 0x00000017fa177224 */ /* 0x000fe200078e021b */
[----:B------:R2:W-:Y:S01]  /*1890*/  STL [R1+0x9a8], R3 ;  /* 0x0009a80301007387 */ /* 0x0005e20000100800 */
[----:B------:R-:W-:Y:S02]  /*18a0*/  IMAD.MOV R27, RZ, RZ, -R24 ;  /* 0x000000ffff1b7224 */ /* 0x000fe400078e0a18 */
[----:B------:R-:W-:Y:S01]  /*18b0*/  IMAD.HI.U32 R26, R249, R31, RZ ;  /* 0x0000001ff91a7227 */ /* 0x000fe200078e00ff */
[----:B-1----:R-:W-:-:S03]  /*18c0*/  LOP3.LUT R2, R0, 0x42, RZ, 0xfc, !PT ;  /* 0x0000004200027812 */ /* 0x002fc600078efcff */
[----:B------:R-:W-:Y:S02]  /*18d0*/  IMAD R24, R250, R27, R28 ;  /* 0x0000001bfa187224 */ /* 0x000fe400078e021c */
[----:B------:R-:W-:Y:S01]  /*18e0*/  IMAD.HI.U32 R27, R249, R30, RZ ;  /* 0x0000001ef91b7227 */ /* 0x000fe200078e00ff */
[----:B------:R-:W-:Y:S01]  /*18f0*/  IABS R32, R2 ;  /* 0x0000000200207213 */ /* 0x000fe20000000000 */
[----:B------:R1:W-:Y:S01]  /*1900*/  STL [R1+0xad0], R2 ;  /* 0x000ad00201007387 */ /* 0x0003e20000100800 */
[----:B--2---:R-:W-:Y:S01]  /*1910*/  LOP3.LUT R3, R0, 0x44, RZ, 0xfc, !PT ;  /* 0x0000004400037812 */ /* 0x004fe200078efcff */
[----:B------:R-:W-:Y:S02]  /*1920*/  IMAD.MOV R27, RZ, RZ, -R27 ;  /* 0x000000ffff1b7224 */ /* 0x000fe400078e0a1b */
[----:B------:R-:W-:Y:S01]  /*1930*/  IMAD.MOV.U32 R29, RZ, RZ, R32 ;  /* 0x000000ffff1d7224 */ /* 0x000fe200078e0020 */
[----:B------:R-:W-:Y:S01]  /*1940*/  IABS R32, R3 ;  /* 0x0000000300207213 */ /* 0x000fe20000000000 */
[----:B------:R2:W-:Y:S01]  /*1950*/  STL [R1+0xadc], R3 ;  /* 0x000adc0301007387 */ /* 0x0005e20000100800 */
[----:B------:R-:W-:-:S02]  /*1960*/  IMAD.MOV R26, RZ, RZ, -R26 ;  /* 0x000000ffff1a7224 */ /* 0x000fc400078e0a1a */
[----:B------:R-:W-:Y:S01]  /*1970*/  IMAD.HI.U32 R28, R249, R29, RZ ;  /* 0x0000001df91c7227 */ /* 0x000fe200078e00ff */
[----:B-1----:R-:W-:-:S03]  /*1980*/  LOP3.LUT R2, R0, 0x46, RZ, 0xfc, !PT ;  /* 0x0000004600027812 */ /* 0x002fc600078efcff */
[----:B------:R-:W-:Y:S01]  /*1990*/  IMAD.MOV R28, RZ, RZ, -R28 ;  /* 0x000000ffff1c7224 */ /* 0x000fe200078e0a1c */
[----:B------:R-:W-:Y:S01]  /*19a0*/  IABS R33, R2 ;  /* 0x0000000200217213 */ /* 0x000fe20000000000 */
[----:B------:R1:W-:Y:S01]  /*19b0*/  STL [R1+0xae4], R2 ;  /* 0x000ae40201007387 */ /* 0x0003e20000100800 */
[----:B--2---:R-:W-:Y:S01]  /*19c0*/  LOP3.LUT R3, R0, 0x4a, RZ, 0xfc, !PT ;  /* 0x0000004a00037812 */ /* 0x004fe200078efcff */
[----:B------:R-:W-:Y:S02]  /*19d0*/  IMAD R28, R250, R28, R29 ;  /* 0x0000001cfa1c7224 */ /* 0x000fe400078e021d */
[----:B------:R-:W-:Y:S01]  /*19e0*/  IMAD.HI.U32 R29, R249, R32, RZ ;  /* 0x00000020f91d7227 */ /* 0x000fe200078e00ff */
[----:B------:R-:W-:-:S03]  /*19f0*/  IABS R35, R3 ;  /* 0x0000000300237213 */ /* 0x000fc60000000000 */
[----:B------:R-:W-:Y:S01]  /*1a00*/  IMAD R27, R250, R27, R30 ;  /* 0x0000001bfa1b7224 */ /* 0x000fe200078e021e */
[----:B-1----:R-:W-:Y:S01]  /*1a10*/  LOP3.LUT R2, R0, 0x48, RZ, 0xfc, !PT ;  /* 0x0000004800027812 */ /* 0x002fe200078efcff */
[----:B------:R-:W-:-:S03]  /*1a20*/  IMAD.HI.U32 R30, R249, R33, RZ ;  /* 0x00000021f91e7227 */ /* 0x000fc600078e00ff */
[----:B------:R-:W-:Y:S01]  /*1a30*/  IABS R34, R2 ;  /* 0x0000000200227213 */ /* 0x000fe20000000000 */
[----:B------:R1:W-:Y:S01]  /*1a40*/  STL [R1+0xaf0], R2 ;  /* 0x000af00201007387 */ /* 0x0003e20000100800 */
[----:B------:R-:W-:Y:S02]  /*1a50*/  IMAD.MOV R29, RZ, RZ, -R29 ;  /* 0x000000ffff1d7224 */ /* 0x000fe400078e0a1d */
[----:B------:R-:W-:Y:S01]  /*1a60*/  IMAD R26, R250, R26, R31 ;  /* 0x0000001afa1a7224 */ /* 0x000fe200078e021f */
[----:B------:R2:W-:Y:S01]  /*1a70*/  STL [R1+0xaf4], R3 ;  /* 0x000af40301007387 */ /* 0x0005e20000100800 */
[----:B------:R-:W-:Y:S02]  /*1a80*/  IMAD.MOV R30, RZ, RZ, -R30 ;  /* 0x000000ffff1e7224 */ /* 0x000fe400078e0a1e */
[----:B------:R-:W-:Y:S01]  /*1a90*/  IMAD.HI.U32 R31, R249, R34, RZ ;  /* 0x00000022f91f7227 */ /* 0x000fe200078e00ff */
[----:B-1----:R-:W-:-:S03]  /*1aa0*/  LOP3.LUT R2, R0, 0x4c, RZ, 0xfc, !PT ;  /* 0x0000004c00027812 */ /* 0x002fc600078efcff */
[----:B------:R-:W-:Y:S02]  /*1ab0*/  IMAD R29, R250, R29, R32 ;  /* 0x0000001dfa1d7224 */ /* 0x000fe400078e0220 */
[C---:B------:R-:W-:Y:S01]  /*1ac0*/  IMAD.HI.U32 R32, R249.reuse, R35, RZ ;  /* 0x00000023f9207227 */ /* 0x040fe200078e00ff */
[----:B------:R-:W-:Y:S01]  /*1ad0*/  IABS R36, R2 ;  /* 0x0000000200247213 */ /* 0x000fe20000000000 */
[----:B------:R1:W-:Y:S01]  /*1ae0*/  STL [R1+0xaf8], R2 ;  /* 0x000af80201007387 */ /* 0x0003e20000100800 */
[----:B--2---:R-:W-:Y:S01]  /*1af0*/  LOP3.LUT R3, R0, 0x4e, RZ, 0xfc, !PT ;  /* 0x0000004e00037812 */ /* 0x004fe200078efcff */
[----:B------:R-:W-:Y:S02]  /*1b00*/  IMAD R30, R250, R30, R33 ;  /* 0x0000001efa1e7224 */ /* 0x000fe400078e0221 */
[----:B------:R-:W-:Y:S01]  /*1b10*/  IMAD.MOV R31, RZ, RZ, -R31 ;  /* 0x000000ffff1f7224 */ /* 0x000fe200078e0a1f */
[----:B------:R-:W-:Y:S01]  /*1b20*/  IABS R37, R3 ;  /* 0x0000000300257213 */ /* 0x000fe20000000000 */
[----:B------:R2:W-:Y:S01]  /*1b30*/  STL [R1+0xafc], R3 ;  /* 0x000afc0301007387 */ /* 0x0005e20000100800 */
[----:B------:R-:W-:Y:S01]  /*1b40*/  IMAD.HI.U32 R33, R249, R36, RZ ;  /* 0x00000024f9217227 */ /* 0x000fe200078e00ff */
[----:B-1----:R-:W-:-:S03]  /*1b50*/  LOP3.LUT R2, R0, 0x50, RZ, 0xfc, !PT ;  /* 0x0000005000027812 */ /* 0x002fc600078efcff */
[----:B------:R-:W-:Y:S02]  /*1b60*/  IMAD.MOV R32, RZ, RZ, -R32 ;  /* 0x000000ffff207224 */ /* 0x000fe400078e0a20 */
[----:B------:R-:W-:Y:S01]  /*1b70*/  IMAD R31, R250, R31, R34 ;  /* 0x0000001ffa1f7224 */ /* 0x000fe200078e0222 */
[----:B------:R-:W-:Y:S01]  /*1b80*/  IABS R38, R2 ;  /* 0x0000000200267213 */ /* 0x000fe20000000000 */
[----:B------:R1:W-:Y:S01]  /*1b90*/  STL [R1+0xb08], R2 ;  /* 0x000b080201007387 */ /* 0x0003e20000100800 */
[----:B--2---:R-:W-:Y:S01]  /*1ba0*/  LOP3.LUT R3, R0, 0x54, RZ, 0xfc, !PT ;  /* 0x0000005400037812 */ /* 0x004fe200078efcff */
[----:B------:R-:W-:Y:S02]  /*1bb0*/  IMAD.MOV R33, RZ, RZ, -R33 ;  /* 0x000000ffff217224 */ /* 0x000fe400078e0a21 */
[----:B------:R-:W-:Y:S01]  /*1bc0*/  IMAD R32, R250, R32, R35 ;  /* 0x00000020fa207224 */ /* 0x000fe200078e0223 */
[----:B------:R-:W-:Y:S01]  /*1bd0*/  IABS R40, R3 ;  /* 0x0000000300287213 */ /* 0x000fe20000000000 */
[----:B------:R-:W-:Y:S01]  /*1be0*/  IMAD.HI.U32 R34, R249, R37, RZ ;  /* 0x00000025f9227227 */ /* 0x000fe200078e00ff */
[----:B-1----:R-:W-:-:S03]  /*1bf0*/  LOP3.LUT R2, R0, 0x52, RZ, 0xfc, !PT ;  /* 0x0000005200027812 */ /* 0x002fc600078efcff */
[C---:B------:R-:W-:Y:S01]  /*1c00*/  IMAD.HI.U32 R35, R249.reuse, R38, RZ ;  /* 0x00000026f9237227 */ /* 0x040fe200078e00ff */
[----:B------:R-:W-:Y:S01]  /*1c10*/  IABS R39, R2 ;  /* 0x0000000200277213 */ /* 0x000fe20000000000 */
[----:B------:R1:W-:Y:S02]  /*1c20*/  STL [R1+0xb10], R2 ;  /* 0x000b100201007387 */ /* 0x0003e40000100800 */
[----:B------:R-:W-:Y:S02]  /*1c30*/  IMAD R33, R250, R33, R36 ;  /* 0x00000021fa217224 */ /* 0x000fe400078e0224 */
[----:B------:R-:W-:Y:S01]  /*1c40*/  IMAD.MOV R34, RZ, RZ, -R34 ;  /* 0x000000ffff227224 */ /* 0x000fe200078e0a22 */
[----:B------:R2:W-:Y:S01]  /*1c50*/  STL [R1+0xb14], R3 ;  /* 0x000b140301007387 */ /* 0x0005e20000100800 */
[----:B------:R-:W-:Y:S02]  /*1c60*/  IMAD.MOV R35, RZ, RZ, -R35 ;  /* 0x000000ffff237224 */ /* 0x000fe400078e0a23 */
[----:B------:R-:W-:Y:S01]  /*1c70*/  IMAD.HI.U32 R36, R249, R39, RZ ;  /* 0x00000027f9247227 */ /* 0x000fe200078e00ff */
[----:B-1----:R-:W-:-:S03]  /*1c80*/  LOP3.LUT R2, R0, 0x56, RZ, 0xfc, !PT ;  /* 0x0000005600027812 */ /* 0x002fc600078efcff */
[C---:B------:R-:W-:Y:S02]  /*1c90*/  IMAD R34, R250.reuse, R34, R37 ;  /* 0x00000022fa227224 */ /* 0x040fe400078e0225 */
[----:B------:R-:W-:Y:S01]  /*1ca0*/  IMAD R35, R250, R35, R38 ;  /* 0x00000023fa237224 */ /* 0x000fe200078e0226 */
[----:B------:R-:W-:Y:S01]  /*1cb0*/  IABS R41, R2 ;  /* 0x0000000200297213 */ /* 0x000fe20000000000 */
[----:B------:R1:W-:Y:S01]  /*1cc0*/  STL [R1+0xb1c], R2 ;  /* 0x000b1c0201007387 */ /* 0x0003e20000100800 */
[C---:B--2---:R-:W-:Y:S01]  /*1cd0*/  LOP3.LUT R3, R0.reuse, 0x58, RZ, 0xfc, !PT ;  /* 0x0000005800037812 */ /* 0x044fe200078efcff */
[----:B------:R-:W-:Y:S02]  /*1ce0*/  IMAD.MOV R36, RZ, RZ, -R36 ;  /* 0x000000ffff247224 */ /* 0x000fe400078e0a24 */
[C---:B------:R-:W-:Y:S01]  /*1cf0*/  IMAD.HI.U32 R37, R249.reuse, R40, RZ ;  /* 0x00000028f9257227 */ /* 0x040fe200078e00ff */
[----:B------:R-:W-:Y:S01]  /*1d00*/  IABS R42, R3 ;  /* 0x00000003002a7213 */ /* 0x000fe20000000000 */
[----:B------:R2:W-:Y:S02]  /*1d10*/  STL [R1+0xb24], R3 ;  /* 0x000b240301007387 */ /* 0x0005e40000100800 */
[----:B------:R-:W-:Y:S01]  /*1d20*/  IMAD.HI.U32 R38, R249, R41, RZ ;  /* 0x00000029f9267227 */ /* 0x000fe200078e00ff */
[----:B-1----:R-:W-:-:S03]  /*1d30*/  LOP3.LUT R2, R0, 0x5a, RZ, 0xfc, !PT ;  /* 0x0000005a00027812 */ /* 0x002fc600078efcff */
[----:B------:R-:W-:Y:S01]  /*1d40*/  IMAD R36, R250, R36, R39 ;  /* 0x00000024fa247224 */ /* 0x000fe200078e0227 */
[----:B------:R-:W-:Y:S01]  /*1d50*/  IABS R43, R2 ;  /* 0x00000002002b7213 */ /* 0x000fe20000000000 */
[----:B------:R1:W-:Y:S01]  /*1d60*/  STL [R1+0xb28], R2 ;  /* 0x000b280201007387 */ /* 0x0003e20000100800 */
[C---:B--2---:R-:W-:Y:S01]  /*1d70*/  LOP3.LUT R3, R0.reuse, 0x5e, RZ, 0xfc, !PT ;  /* 0x0000005e00037812 */ /* 0x044fe200078efcff */
[----:B------:R-:W-:Y:S02]  /*1d80*/  IMAD.MOV R37, RZ, RZ, -R37 ;  /* 0x000000ffff257224 */ /* 0x000fe400078e0a25 */
[----:B------:R-:W-:Y:S01]  /*1d90*/  IMAD.MOV R38, RZ, RZ, -R38 ;  /* 0x000000ffff267224 */ /* 0x000fe200078e0a26 */
[----:B------:R-:W-:Y:S01]  /*1da0*/  IABS R45, R3 ;  /* 0x00000003002d7213 */ /* 0x000fe20000000000 */
[----:B------:R-:W-:Y:S01]  /*1db0*/  IMAD.HI.U32 R39, R249, R42, RZ ;  /* 0x0000002af9277227 */ /* 0x000fe200078e00ff */
[----:B-1----:R-:W-:-:S03]  /*1dc0*/  LOP3.LUT R2, R0, 0x5c, RZ, 0xfc, !PT ;  /* 0x0000005c00027812 */ /* 0x002fc600078efcff */
[C---:B------:R-:W-:Y:S02]  /*1dd0*/  IMAD R37, R250.reuse, R37, R40 ;  /* 0x00000025fa257224 */ /* 0x040fe400078e0228 */
[----:B------:R-:W-:Y:S01]  /*1de0*/  IMAD R38, R250, R38, R41 ;  /* 0x00000026fa267224 */ /* 0x000fe200078e0229 */
[----:B------:R-:W-:Y:S01]  /*1df0*/  IABS R44, R2 ;  /* 0x00000002002c7213 */ /* 0x000fe20000000000 */
[----:B------:R1:W-:Y:S01]  /*1e00*/  STL [R1+0xb34], R2 ;  /* 0x000b340201007387 */ /* 0x0003e20000100800 */
[----:B------:R-:W-:-:S03]  /*1e10*/  IMAD.HI.U32 R40, R249, R43, RZ ;  /* 0x0000002bf9287227 */ /* 0x000fc600078e00ff */
[----:B------:R2:W-:Y:S01]  /*1e20*/  STL [R1+0xb38], R3 ;  /* 0x000b380301007387 */ /* 0x0005e20000100800 */
[----:B------:R-:W-:Y:S02]  /*1e30*/  IMAD.MOV R39, RZ, RZ, -R39 ;  /* 0x000000ffff277224 */ /* 0x000fe400078e0a27 */
        /* <DEDUP_REMOVED lines=8> */
[C---:B------:R-:W-:Y:S01]  /*1ec0*/  IMAD.HI.U32 R42, R249.reuse, R45, RZ ;  /* 0x0000002df92a7227 */ /* 0x040fe200078e00ff */
[----:B------:R-:W-:Y:S01]  /*1ed0*/  IABS R47, R3 ;  /* 0x00000003002f7213 */ /* 0x000fe20000000000 */
[----:B------:R2:W-:Y:S02]  /*1ee0*/  STL [R1+0xb44], R3 ;  /* 0x000b440301007387 */ /* 0x0005e40000100800 */
[----:B------:R-:W-:Y:S01]  /*1ef0*/  IMAD R40, R250, R40, R43 ;  /* 0x00000028fa287224 */ /* 0x000fe200078e022b */
[----:B-1----:R-:W-:Y:S01]  /*1f00*/  LOP3.LUT R2, R0, 0x64, RZ, 0xfc, !PT ;  /* 0x0000006400027812 */ /* 0x002fe200078efcff */
[----:B------:R-:W-:-:S03]  /*1f10*/  IMAD.HI.U32 R43, R249, R46, RZ ;  /* 0x0000002ef92b7227 */ /* 0x000fc600078e00ff */
[----:B------:R-:W-:Y:S01]  /*1f20*/  IABS R48, R2 ;  /* 0x0000000200307213 */ /* 0x000fe20000000000 */
[----:B------:R1:W-:Y:S01]  /*1f30*/  STL [R1+0xb50], R2 ;  /* 0x000b500201007387 */ /* 0x0003e20000100800 */
[----:B--2---:R-:W-:Y:S01]  /*1f40*/  LOP3.LUT R3, R0, 0x68, RZ, 0xfc, !PT ;  /* 0x0000006800037812 */ /* 0x004fe200078efcff */
[----:B------:R-:W-:Y:S02]  /*1f50*/  IMAD R41, R250, R41, R44 ;  /* 0x00000029fa297224 */ /* 0x000fe400078e022c */
[----:B------:R-:W-:Y:S01]  /*1f60*/  IMAD.MOV R42, RZ, RZ, -R42 ;  /* 0x000000ffff2a7224 */ /* 0x000fe200078e0a2a */
[----:B------:R-:W-:Y:S01]  /*1f70*/  IABS R50, R3 ;  /* 0x0000000300327213 */ /* 0x000fe20000000000 */
[----:B------:R-:W-:Y:S01]  /*1f80*/  IMAD.HI.U32 R44, R249, R47, RZ ;  /* 0x0000002ff92c7227 */ /* 0x000fe200078e00ff */
[----:B-1----:R-:W-:-:S03]  /*1f90*/  LOP3.LUT R2, R0, 0x66, RZ, 0xfc, !PT ;  /* 0x0000006600027812 */ /* 0x002fc600078efcff */
[----:B------:R-:W-:Y:S02]  /*1fa0*/  IMAD.MOV R43, RZ, RZ, -R43 ;  /* 0x000000ffff2b7224 */ /* 0x000fe400078e0a2b */
[----:B------:R-:W-:Y:S01]  /*1fb0*/  IMAD R42, R250, R42, R45 ;  /* 0x0000002afa2a7224 */ /* 0x000fe200078e022d */
[----:B------:R-:W-:Y:S01]  /*1fc0*/  IABS R49, R2 ;  /* 0x0000000200317213 */ /* 0x000fe20000000000 */
[----:B------:R1:W-:Y:S01]  /*1fd0*/  STL [R1+0xb58], R2 ;  /* 0x000b580201007387 */ /* 0x0003e20000100800 */
[----:B------:R-:W-:-:S03]  /*1fe0*/  IMAD.HI.U32 R45, R249, R48, RZ ;  /* 0x00000030f92d7227 */ /* 0x000fc600078e00ff */
[----:B------:R2:W-:Y:S01]  /*1ff0*/  STL [R1+0xb5c], R3 ;  /* 0x000b5c0301007387 */ /* 0x0005e20000100800 */
[----:B------:R-:W-:Y:S02]  /*2000*/  IMAD.MOV R44, RZ, RZ, -R44 ;  /* 0x000000ffff2c7224 */ /* 0x000fe400078e0a2c */
[----:B------:R-:W-:Y:S02]  /*2010*/  IMAD R43, R250, R43, R46 ;  /* 0x0000002bfa2b7224 */ /* 0x000fe400078e022e */
[----:B------:R-:W-:Y:S01]  /*2020*/  IMAD.MOV R45, RZ, RZ, -R45 ;  /* 0x000000ffff2d7224 */ /* 0x000fe200078e0a2d */
[----:B-1----:R-:W-:Y:S01]  /*2030*/  LOP3.LUT R2, R0, 0x6a, RZ, 0xfc, !PT ;  /* 0x0000006a00027812 */ /* 0x002fe200078efcff */
[----:B------:R-:W-:-:S03]  /*2040*/  IMAD.HI.U32 R46, R249, R49, RZ ;  /* 0x00000031f92e7227 */ /* 0x000fc600078e00ff */
[----:B------:R-:W-:Y:S01]  /*2050*/  IABS R51, R2 ;  /* 0x0000000200337213 */ /* 0x000fe20000000000 */
[----:B------:R1:W-:Y:S01]  /*2060*/  STL [R1+0xb64], R2 ;  /* 0x000b640201007387 */ /* 0x0003e20000100800 */
[----:B--2---:R-:W-:Y:S01]  /*2070*/  LOP3.LUT R3, R0, 0x6c, RZ, 0xfc, !PT ;  /* 0x0000006c00037812 */ /* 0x004fe200078efcff */
[C---:B------:R-:W-:Y:S02]  /*2080*/  IMAD R44, R250.reuse, R44, R47 ;  /* 0x0000002cfa2c7224 */ /* 0x040fe400078e022f */
[----:B------:R-:W-:Y:S01]  /*2090*/  IMAD.HI.U32 R47, R249, R50, RZ ;  /* 0x00000032f92f7227 */ /* 0x000fe200078e00ff */
[----:B------:R-:W-:Y:S01]  /*20a0*/  IABS R52, R3 ;  /* 0x0000000300347213 */ /* 0x000fe20000000000 */
[----:B------:R2:W-:Y:S02]  /*20b0*/  STL [R1+0xb68], R3 ;  /* 0x000b680301007387 */ /* 0x0005e40000100800 */
[----:B------:R-:W-:Y:S01]  /*20c0*/  IMAD R45, R250, R45, R48 ;  /* 0x0000002dfa2d7224 */ /* 0x000fe200078e0230 */
[----:B-1----:R-:W-:Y:S01]  /*20d0*/  LOP3.LUT R2, R0, 0x6e, RZ, 0xfc, !PT ;  /* 0x0000006e00027812 */ /* 0x002fe200078efcff */
[----:B------:R-:W-:-:S02]  /*20e0*/  IMAD.MOV R46, RZ, RZ, -R46 ;  /* 0x000000ffff2e7224 */ /* 0x000fc400078e0a2e */
[C---:B------:R-:W-:Y:S01]  /*20f0*/  IMAD.HI.U32 R48, R249.reuse, R51, RZ ;  /* 0x00000033f9307227 */ /* 0x040fe200078e00ff */
[----:B------:R-:W-:Y:S01]  /*2100*/  IABS R53, R2 ;  /* 0x0000000200357213 */ /* 0x000fe20000000000 */
[----:B------:R1:W-:Y:S01]  /*2110*/  STL [R1+0xb70], R2 ;  /* 0x000b700201007387 */ /* 0x0003e20000100800 */
[----:B--2---:R-:W-:Y:S01]  /*2120*/  LOP3.LUT R3, R0, 0x72, RZ, 0xfc, !PT ;  /* 0x0000007200037812 */ /* 0x004fe200078efcff */
[----:B------:R-:W-:Y:S02]  /*2130*/  IMAD.MOV R47, RZ, RZ, -R47 ;  /* 0x000000ffff2f7224 */ /* 0x000fe400078e0a2f */
[C---:B------:R-:W-:Y:S01]  /*2140*/  IMAD R46, R250.reuse, R46, R49 ;  /* 0x0000002efa2e7224 */ /* 0x040fe200078e0231 */
[----:B------:R-:W-:Y:S01]  /*2150*/  IABS R55, R3 ;  /* 0x0000000300377213 */ /* 0x000fe20000000000 */
[----:B------:R-:W-:Y:S02]  /*2160*/  IMAD.MOV R48, RZ, RZ, -R48 ;  /* 0x000000ffff307224 */ /* 0x000fe400078e0a30 */
[----:B------:R-:W-:Y:S01]  /*2170*/  IMAD R47, R250, R47, R50 ;  /* 0x0000002ffa2f7224 */ /* 0x000fe200078e0232 */
[----:B-1----:R-:W-:Y:S01]  /*2180*/  LOP3.LUT R2, R0, 0x70, RZ, 0xfc, !PT ;  /* 0x0000007000027812 */ /* 0x002fe200078efcff */
[----:B------:R-:W-:-:S03]  /*2190*/  IMAD.HI.U32 R49, R249, R52, RZ ;  /* 0x00000034f9317227 */ /* 0x000fc600078e00ff */
[----:B------:R-:W-:Y:S01]  /*21a0*/  IABS R54, R2 ;  /* 0x0000000200367213 */ /* 0x000fe20000000000 */
[----:B------:R1:W-:Y:S01]  /*21b0*/  STL [R1+0xb7c], R2 ;  /* 0x000b7c0201007387 */ /* 0x0003e20000100800 */
[----:B------:R-:W-:-:S03]  /*21c0*/  IMAD.HI.U32 R50, R249, R53, RZ ;  /* 0x00000035f9327227 */ /* 0x000fc600078e00ff */
[----:B------:R2:W-:Y:S01]  /*21d0*/  STL [R1+0xb80], R3 ;  /* 0x000b800301007387 */ /* 0x0005e20000100800 */
[----:B------:R-:W-:Y:S02]  /*21e0*/  IMAD R48, R250, R48, R51 ;  /* 0x00000030fa307224 */ /* 0x000fe400078e0233 */
[----:B------:R-:W-:Y:S02]  /*21f0*/  IMAD.MOV R49, RZ, RZ, -R49 ;  /* 0x000000ffff317224 */ /* 0x000fe400078e0a31 */
[----:B------:R-:W-:Y:S01]  /*2200*/  IMAD.MOV R50, RZ, RZ, -R50 ;  /* 0x000000ffff327224 */ /* 0x000fe200078e0a32 */
[----:B-1----:R-:W-:Y:S01]  /*2210*/  LOP3.LUT R2, R0, 0x74, RZ, 0xfc, !PT ;  /* 0x0000007400027812 */ /* 0x002fe200078efcff */
[----:B------:R-:W-:-:S03]  /*2220*/  IMAD.HI.U32 R51, R249, R54, RZ ;  /* 0x00000036f9337227 */ /* 0x000fc600078e00ff */
[----:B------:R-:W-:Y:S01]  /*2230*/  IABS R56, R2 ;  /* 0x0000000200387213 */ /* 0x000fe20000000000 */
[----:B------:R1:W-:Y:S01]  /*2240*/  STL [R1+0xb84], R2 ;  /* 0x000b840201007387 */ /* 0x0003e20000100800 */
[----:B--2---:R-:W-:Y:S01]  /*2250*/  LOP3.LUT R3, R0, 0x76, RZ, 0xfc, !PT ;  /* 0x0000007600037812 */ /* 0x004fe200078efcff */
[C---:B------:R-:W-:Y:S02]  /*2260*/  IMAD R49, R250.reuse, R49, R52 ;  /* 0x00000031fa317224 */ /* 0x040fe400078e0234 */
[----:B------:R-:W-:Y:S01]  /*2270*/  IMAD R50, R250, R50, R53 ;  /* 0x00000032fa327224 */ /* 0x000fe200078e0235 */
[----:B------:R-:W-:Y:S01]  /*2280*/  IABS R57, R3 ;  /* 0x0000000300397213 */ /* 0x000fe20000000000 */
[----:B------:R2:W-:Y:S01]  /*2290*/  STL [R1+0xb8c], R3 ;  /* 0x000b8c0301007387 */ /* 0x0005e20000100800 */
[----:B------:R-:W-:Y:S02]  /*22a0*/  IMAD.MOV R51, RZ, RZ, -R51 ;  /* 0x000000ffff337224 */ /* 0x000fe400078e0a33 */
[----:B------:R-:W-:Y:S01]  /*22b0*/  IMAD.HI.U32 R52, R249, R55, RZ ;  /* 0x00000037f9347227 */ /* 0x000fe200078e00ff */
[----:B-1----:R-:W-:-:S03]  /*22c0*/  LOP3.LUT R2, R0, 0x78, RZ, 0xfc, !PT ;  /* 0x0000007800027812 */ /* 0x002fc600078efcff */
[C---:B------:R-:W-:Y:S01]  /*22d0*/  IMAD.HI.U32 R53, R249.reuse, R56, RZ ;  /* 0x00000038f9357227 */ /* 0x040fe200078e00ff */
[----:B------:R-:W-:Y:S01]  /*22e0*/  IABS R58, R2 ;  /* 0x00000002003a7213 */ /* 0x000fe20000000000 */
[----:B------:R1:W-:Y:S01]  /*22f0*/  STL [R1+0xb94], R2 ;  /* 0x000b940201007387 */ /* 0x0003e20000100800 */
[----:B--2---:R-:W-:Y:S01]  /*2300*/  LOP3.LUT R3, R0, 0x7c, RZ, 0xfc, !PT ;  /* 0x0000007c00037812 */ /* 0x004fe200078efcff */
[----:B------:R-:W-:Y:S02]  /*2310*/  IMAD R51, R250, R51, R54 ;  /* 0x00000033fa337224 */ /* 0x000fe400078e0236 */
[----:B------:R-:W-:Y:S01]  /*2320*/  IMAD.MOV R52, RZ, RZ, -R52 ;  /* 0x000000ffff347224 */ /* 0x000fe200078e0a34 */
[----:B------:R-:W-:Y:S01]  /*2330*/  IABS R60, R3 ;  /* 0x00000003003c7213 */ /* 0x000fe20000000000 */
[----:B------:R-:W-:Y:S02]  /*2340*/  IMAD.MOV R53, RZ, RZ, -R53 ;  /* 0x000000ffff357224 */ /* 0x000fe400078e0a35 */
[----:B------:R-:W-:Y:S01]  /*2350*/  IMAD.HI.U32 R54, R249, R57, RZ ;  /* 0x00000039f9367227 */ /* 0x000fe200078e00ff */
[----:B-1----:R-:W-:-:S03]  /*2360*/  LOP3.LUT R2, R0, 0x7a, RZ, 0xfc, !PT ;  /* 0x0000007a00027812 */ /* 0x002fc600078efcff */
[C---:B------:R-:W-:Y:S01]  /*2370*/  IMAD R52, R250.reuse, R52, R55 ;  /* 0x00000034fa347224 */ /* 0x040fe200078e0237 */
[----:B------:R-:W-:Y:S01]  /*2380*/  IABS R59, R2 ;  /* 0x00000002003b7213 */ /* 0x000fe20000000000 */
[----:B------:R1:W-:Y:S01]  /*2390*/  STL [R1+0xb9c], R2 ;  /* 0x000b9c0201007387 */ /* 0x0003e20000100800 */
[----:B------:R-:W-:Y:S02]  /*23a0*/  IMAD R53, R250, R53, R56 ;  /* 0x00000035fa357224 */ /* 0x000fe400078e0238 */
[C---:B------:R-:W-:Y:S01]  /*23b0*/  IMAD.HI.U32 R55, R249.reuse, R58, RZ ;  /* 0x0000003af9377227 */ /* 0x040fe200078e00ff */
[----:B------:R2:W-:Y:S03]  /*23c0*/  STL [R1+0xba4], R3 ;  /* 0x000ba40301007387 */ /* 0x0005e60000100800 */
[----:B------:R-:W-:Y:S02]  /*23d0*/  IMAD.MOV R54, RZ, RZ, -R54 ;  /* 0x000000ffff367224 */ /* 0x000fe400078e0a36 */
[----:B------:R-:W-:Y:S01]  /*23e0*/  IMAD.HI.U32 R56, R249, R59, RZ ;  /* 0x0000003bf9387227 */ /* 0x000fe200078e00ff */
[----:B-1----:R-:W-:-:S03]  /*23f0*/  LOP3.LUT R2, R0, 0x7e, RZ, 0xfc, !PT ;  /* 0x0000007e00027812 */ /* 0x002fc600078efcff */
[----:B------:R-:W-:Y:S01]  /*2400*/  IMAD.MOV R55, RZ, RZ, -R55 ;  /* 0x000000ffff377224 */ /* 0x000fe200078e0a37 */
        /* <DEDUP_REMOVED lines=276> */
[----:B------:R-:W-:Y:S01]  /*3550*/  IMAD.HI.U32 R102, R249, R105, RZ ;  /* 0x00000069f9667227 */ /* 0x000fe200078e00ff */
[----:B------:R2:W-:Y:S01]  /*3560*/  STL [R1+0xd1c], R3 ;  /* 0x000d1c0301007387 */ /* 0x0005e20000100800 */
[----:B-1----:R-:W-:-:S02]  /*3570*/  LOP3.LUT R2, R0, 0xdc, RZ, 0xfc, !PT ;  /* 0x000000dc00027812 */ /* 0x002fc400078efcff */
[C---:B------:R-:W-:Y:S02]  /*3580*/  IMAD R100, R250.reuse, R100, R103 ;  /* 0x00000064fa647224 */ /* 0x040fe400078e0267 */
[C---:B------:R-:W-:Y:S01]  /*3590*/  IMAD.HI.U32 R103, R249.reuse, R106, RZ ;  /* 0x0000006af9677227 */ /* 0x040fe200078e00ff */
[----:B------:R-:W-:Y:S01]  /*35a0*/  IABS R108, R2 ;  /* 0x00000002006c7213 */ /* 0x000fe20000000000 */
[----:B------:R1:W-:Y:S02]  /*35b0*/  STL [R1+0xd30], R2 ;  /* 0x000d300201007387 */ /* 0x0003e40000100800 */
[----:B------:R-:W-:Y:S01]  /*35c0*/  IMAD R101, R250, R101, R104 ;  /* 0x00000065fa657224 */ /* 0x000fe200078e0268 */
[----:B--2---:R-:W-:Y:S01]  /*35d0*/  LOP3.LUT R3, R0, 0xe0, RZ, 0xfc, !PT ;  /* 0x000000e000037812 */ /* 0x004fe200078efcff */
[----:B------:R-:W-:Y:S02]  /*35e0*/  IMAD.MOV R102, RZ, RZ, -R102 ;  /* 0x000000ffff667224 */ /* 0x000fe400078e0a66 */
[----:B------:R-:W-:Y:S01]  /*35f0*/  IMAD.HI.U32 R104, R249, R107, RZ ;  /* 0x0000006bf9687227 */ /* 0x000fe200078e00ff */
[----:B------:R-:W-:-:S02]  /*3600*/  IABS R109, R3 ;  /* 0x00000003006d7213 */ /* 0x000fc40000000000 */
[----:B-1----:R-:W-:Y:S01]  /*3610*/  LOP3.LUT R2, R0, 0xde, RZ, 0xfc, !PT ;  /* 0x000000de00027812 */ /* 0x002fe200078efcff */
        /* <DEDUP_REMOVED lines=12> */
[----:B------:R-:W-:Y:S01]  /*36e0*/  IMAD R104, R250, R104, R107 ;  /* 0x00000068fa687224 */ /* 0x000fe200078e026b */
[----:B------:R1:W-:Y:S01]  /*36f0*/  STL [R1+0xd54], R2 ;  /* 0x000d540201007387 */ /* 0x0003e20000100800 */
[----:B------:R-:W-:Y:S01]  /*3700*/  IMAD.MOV.U32 R107, RZ, RZ, R109 ;  /* 0x000000ffff6b7224 */ /* 0x000fe200078e006d */
[----:B--2---:R-:W-:Y:S01]  /*3710*/  LOP3.LUT R3, R0, 0xe4, RZ, 0xfc, !PT ;  /* 0x000000e400037812 */ /* 0x004fe200078efcff */
[----:B------:R-:W-:Y:S02]  /*3720*/  IMAD R105, R250, R105, R108 ;  /* 0x00000069fa697224 */ /* 0x000fe400078e026c */
[----:B------:R-:W-:Y:S01]  /*3730*/  IMAD.MOV R106, RZ, RZ, -R106 ;  /* 0x000000ffff6a7224 */ /* 0x000fe200078e0a6a */
[----:B------:R-:W-:Y:S01]  /*3740*/  IABS R112, R3 ;  /* 0x0000000300707213 */ /* 0x000fe20000000000 */
[----:B------:R-:W-:Y:S01]  /*3750*/  IMAD.MOV.U32 R108, RZ, RZ, R110 ;  /* 0x000000ffff6c7224 */ /* 0x000fe200078e006e */
[----:B------:R2:W-:Y:S01]  /*3760*/  STL [R1+0xd60], R3 ;  /* 0x000d600301007387 */ /* 0x0005e20000100800 */
[----:B------:R-:W-:Y:S01]  /*3770*/  IMAD.HI.U32 R109, R249, R107, RZ ;  /* 0x0000006bf96d7227 */ /* 0x000fe200078e00ff */
[----:B-1----:R-:W-:-:S03]  /*3780*/  LOP3.LUT R2, R0, 0xe6, RZ, 0xfc, !PT ;  /* 0x000000e600027812 */ /* 0x002fc600078efcff */
[----:B------:R-:W-:Y:S01]  /*3790*/  IMAD R106, R250, R106, R111 ;  /* 0x0000006afa6a7224 */ /* 0x000fe200078e026f */
[----:B------:R-:W-:Y:S01]  /*37a0*/  IABS R114, R2 ;  /* 0x0000000200727213 */ /* 0x000fe20000000000 */
[----:B------:R1:W-:Y:S01]  /*37b0*/  STL [R1+0xd6c], R2 ;  /* 0x000d6c0201007387 */ /* 0x0003e20000100800 */
[----:B------:R-:W-:Y:S01]  /*37c0*/  IMAD.HI.U32 R110, R249, R108, RZ ;  /* 0x0000006cf96e7227 */ /* 0x000fe200078e00ff */
[----:B--2---:R-:W-:-:S03]  /*37d0*/  LOP3.LUT R3, R0, 0xea, RZ, 0xfc, !PT ;  /* 0x000000ea00037812 */ /* 0x004fc600078efcff */
[----:B------:R-:W-:Y:S02]  /*37e0*/  IMAD.MOV R111, RZ, RZ, -R109 ;  /* 0x000000ffff6f7224 */ /* 0x000fe400078e0a6d */
[----:B------:R-:W-:Y:S02]  /*37f0*/  IMAD.MOV.U32 R109, RZ, RZ, R112 ;  /* 0x000000ffff6d7224 */ /* 0x000fe400078e0070 */
[----:B------:R-:W-:Y:S01]  /*3800*/  IMAD.MOV R113, RZ, RZ, -R110 ;  /* 0x000000ffff717224 */ /* 0x000fe200078e0a6e */
[----:B-1----:R-:W-:Y:S01]  /*3810*/  LOP3.LUT R2, R0, 0xe8, RZ, 0xfc, !PT ;  /* 0x000000e800027812 */ /* 0x002fe200078efcff */
[----:B------:R-:W-:Y:S02]  /*3820*/  IMAD R107, R250, R111, R107 ;  /* 0x0000006ffa6b7224 */ /* 0x000fe400078e026b */
[----:B------:R-:W-:Y:S01]  /*3830*/  IMAD.MOV.U32 R110, RZ, RZ, R114 ;  /* 0x000000ffff6e7224 */ /* 0x000fe200078e0072 */
[----:B------:R-:W-:Y:S01]  /*3840*/  IABS R111, R2 ;  /* 0x00000002006f7213 */ /* 0x000fe20000000000 */
[----:B------:R1:W-:Y:S01]  /*3850*/  STL [R1+0xd84], R2 ;  /* 0x000d840201007387 */ /* 0x0003e20000100800 */
[----:B------:R-:W-:-:S03]  /*3860*/  IMAD.HI.U32 R112, R249, R109, RZ ;  /* 0x0000006df9707227 */ /* 0x000fc600078e00ff */
[----:B------:R2:W-:Y:S01]  /*3870*/  STL [R1+0xd88], R3 ;  /* 0x000d880301007387 */ /* 0x0005e20000100800 */
[----:B------:R-:W-:Y:S02]  /*3880*/  IMAD R108, R250, R113, R108 ;  /* 0x00000071fa6c7224 */ /* 0x000fe400078e026c */
[----:B------:R-:W-:Y:S01]  /*3890*/  IMAD.HI.U32 R115, R249, R110, RZ ;  /* 0x0000006ef9737227 */ /* 0x000fe200078e00ff */
[----:B-1----:R-:W-:-:S03]  /*38a0*/  LOP3.LUT R2, R0, 0xec, RZ, 0xfc, !PT ;  /* 0x000000ec00027812 */ /* 0x002fc600078efcff */
[----:B------:R-:W-:Y:S01]  /*38b0*/  IMAD.MOV R116, RZ, RZ, -R112 ;  /* 0x000000ffff747224 */ /* 0x000fe200078e0a70 */
[----:B------:R-:W-:Y:S01]  /*38c0*/  IABS R112, R3 ;  /* 0x0000000300707213 */ /* 0x000fe20000000000 */
[C---:B------:R-:W-:Y:S01]  /*38d0*/  IMAD.HI.U32 R114, R249.reuse, R111, RZ ;  /* 0x0000006ff9727227 */ /* 0x040fe200078e00ff */
[----:B------:R-:W-:Y:S01]  /*38e0*/  IABS R113, R2 ;  /* 0x0000000200717213 */ /* 0x000fe20000000000 */
[----:B------:R1:W-:Y:S01]  /*38f0*/  STL [R1+0xd94], R2 ;  /* 0x000d940201007387 */ /* 0x0003e20000100800 */
[----:B--2---:R-:W-:Y:S01]  /*3900*/  LOP3.LUT R3, R0, 0xee, RZ, 0xfc, !PT ;  /* 0x000000ee00037812 */ /* 0x004fe200078efcff */
[----:B------:R-:W-:Y:S02]  /*3910*/  IMAD.MOV R115, RZ, RZ, -R115 ;  /* 0x000000ffff737224 */ /* 0x000fe400078e0a73 */
[----:B------:R-:W-:Y:S02]  /*3920*/  IMAD R109, R250, R116, R109 ;  /* 0x00000074fa6d7224 */ /* 0x000fe400078e026d */
[----:B------:R-:W-:Y:S01]  /*3930*/  IMAD.MOV R114, RZ, RZ, -R114 ;  /* 0x000000ffff727224 */ /* 0x000fe200078e0a72 */
[----:B------:R2:W-:Y:S01]  /*3940*/  STL [R1+0xda0], R3 ;  /* 0x000da00301007387 */ /* 0x0005e20000100800 */
[----:B------:R-:W-:Y:S01]  /*3950*/  IMAD.HI.U32 R116, R249, R113, RZ ;  /* 0x00000071f9747227 */ /* 0x000fe200078e00ff */
[----:B-1----:R-:W-:-:S03]  /*3960*/  LOP3.LUT R2, R0, 0xf0, RZ, 0xfc, !PT ;  /* 0x000000f000027812 */ /* 0x002fc600078efcff */
[C---:B------:R-:W-:Y:S01]  /*3970*/  IMAD R110, R250.reuse, R115, R110 ;  /* 0x00000073fa6e7224 */ /* 0x040fe200078e026e */
[----:B------:R-:W-:Y:S01]  /*3980*/  IABS R115, R2 ;  /* 0x0000000200737213 */ /* 0x000fe20000000000 */
[----:B------:R1:W-:Y:S01]  /*3990*/  STL [R1+0xdd8], R2 ;  /* 0x000dd80201007387 */ /* 0x0003e20000100800 */
[----:B------:R-:W-:Y:S01]  /*39a0*/  IMAD R111, R250, R114, R111 ;  /* 0x00000072fa6f7224 */ /* 0x000fe200078e026f */
[----:B------:R-:W-:Y:S01]  /*39b0*/  IABS R114, R3 ;  /* 0x0000000300727213 */ /* 0x000fe20000000000 */
[----:B------:R-:W-:Y:S01]  /*39c0*/  IMAD.MOV R116, RZ, RZ, -R116 ;  /* 0x000000ffff747224 */ /* 0x000fe200078e0a74 */
[----:B--2---:R-:W-:Y:S01]  /*39d0*/  LOP3.LUT R3, R0, 0xf4, RZ, 0xfc, !PT ;  /* 0x000000f400037812 */ /* 0x004fe200078efcff */
[----:B------:R-:W-:-:S04]  /*39e0*/  IMAD.HI.U32 R117, R249, R112, RZ ;  /* 0x00000070f9757227 */ /* 0x000fc800078e00ff */
[----:B------:R-:W-:Y:S01]  /*39f0*/  IMAD R113, R250, R116, R113 ;  /* 0x00000074fa717224 */ /* 0x000fe200078e0271 */
[----:B-1----:R-:W-:Y:S01]  /*3a00*/  LOP3.LUT R2, R0, 0xf2, RZ, 0xfc, !PT ;  /* 0x000000f200027812 */ /* 0x002fe200078efcff */
[----:B------:R-:W-:Y:S02]  /*3a10*/  IMAD.MOV R117, RZ, RZ, -R117 ;  /* 0x000000ffff757224 */ /* 0x000fe400078e0a75 */
[C---:B------:R-:W-:Y:S01]  /*3a20*/  IMAD.HI.U32 R121, R249.reuse, R114, RZ ;  /* 0x00000072f9797227 */ /* 0x040fe200078e00ff */
[----:B------:R-:W-:Y:S01]  /*3a30*/  IABS R116, R2 ;  /* 0x0000000200747213 */ /* 0x000fe20000000000 */
[----:B------:R1:W-:Y:S02]  /*3a40*/  STL [R1+0xdd4], R2 ;  /* 0x000dd40201007387 */ /* 0x0003e40000100800 */
[C---:B------:R-:W-:Y:S02]  /*3a50*/  IMAD.HI.U32 R120, R249.reuse, R115, RZ ;  /* 0x00000073f9787227 */ /* 0x040fe400078e00ff */
[----:B------:R2:W-:Y:S02]  /*3a60*/  STL [R1+0xdc4], R3 ;  /* 0x000dc40301007387 */ /* 0x0005e40000100800 */
[----:B------:R-:W-:Y:S01]  /*3a70*/  IMAD R112, R250, R117, R112 ;  /* 0x00000075fa707224 */ /* 0x000fe200078e0270 */
[----:B------:R-:W-:Y:S01]  /*3a80*/  IABS R117, R3 ;  /* 0x0000000300757213 */ /* 0x000fe20000000000 */
[----:B------:R-:W-:Y:S01]  /*3a90*/  IMAD.MOV R121, RZ, RZ, -R121 ;  /* 0x000000ffff797224 */ /* 0x000fe200078e0a79 */
[----:B-1----:R-:W-:Y:S01]  /*3aa0*/  LOP3.LUT R2, R0, 0xf6, RZ, 0xfc, !PT ;  /* 0x000000f600027812 */ /* 0x002fe200078efcff */
[----:B------:R-:W-:-:S03]  /*3ab0*/  IMAD.HI.U32 R119, R249, R116, RZ ;  /* 0x00000074f9777227 */ /* 0x000fc600078e00ff */
        /* <DEDUP_REMOVED lines=653> */
[----:B------:R-:W-:Y:S02]  /*6390*/  IMAD.HI.U32 R230, R249, R225, RZ ;  /* 0x000000e1f9e67227 */ /* 0x000fe400078e00ff */
[----:B------:R2:W-:Y:S02]  /*63a0*/  STL [R1+0xac0], R3 ;  /* 0x000ac00301007387 */ /* 0x0005e40000100800 */
[----:B------:R-:W-:Y:S01]  /*63b0*/  IMAD R222, R250, R227, R222 ;  /* 0x000000e3fade7224 */ /* 0x000fe200078e02de */
[----:B------:R-:W-:Y:S01]  /*63c0*/  IABS R227, R3 ;  /* 0x0000000300e37213 */ /* 0x000fe20000000000 */
[----:B------:R-:W-:Y:S01]  /*63d0*/  IMAD.MOV R231, RZ, RZ, -R231 ;  /* 0x000000ffffe77224 */ /* 0x000fe200078e0ae7 */
[----:B-1----:R-:W-:Y:S01]  /*63e0*/  LOP3.LUT R2, R0, 0x1d2, RZ, 0xfc, !PT ;  /* 0x000001d200027812 */ /* 0x002fe200078efcff */
[----:B------:R-:W-:-:S02]  /*63f0*/  IMAD.MOV R230, RZ, RZ, -R230 ;  /* 0x000000ffffe67224 */ /* 0x000fc400078e0ae6 */
[C---:B------:R-:W-:Y:S01]  /*6400*/  IMAD.HI.U32 R229, R249.reuse, R226, RZ ;  /* 0x000000e2f9e57227 */ /* 0x040fe200078e00ff */
[----:B------:R-:W-:Y:S01]  /*6410*/  IABS R228, R2 ;  /* 0x0000000200e47213 */ /* 0x000fe20000000000 */
[----:B------:R1:W-:Y:S01]  /*6420*/  STL [R1+0xabc], R2 ;  /* 0x000abc0201007387 */ /* 0x0003e20000100800 */
[----:B--2---:R-:W-:Y:S01]  /*6430*/  LOP3.LUT R3, R0, 0x1d4, RZ, 0xfc, !PT ;  /* 0x000001d400037812 */ /* 0x004fe200078efcff */
[C---:B------:R-:W-:Y:S02]  /*6440*/  IMAD R224, R250.reuse, R231, R224 ;  /* 0x000000e7fae07224 */ /* 0x040fe400078e02e0 */
[----:B------:R-:W-:Y:S02]  /*6450*/  IMAD.HI.U32 R231, R249, R228, RZ ;  /* 0x000000e4f9e77227 */ /* 0x000fe400078e00ff */
[----:B------:R2:W-:Y:S02]  /*6460*/  STL [R1+0xab8], R3 ;  /* 0x000ab80301007387 */ /* 0x0005e40000100800 */
[----:B------:R-:W-:Y:S01]  /*6470*/  IMAD R225, R250, R230, R225 ;  /* 0x000000e6fae17224 */ /* 0x000fe200078e02e1 */
[----:B-1----:R-:W-:Y:S01]  /*6480*/  LOP3.LUT R2, R0, 0x1d6, RZ, 0xfc, !PT ;  /* 0x000001d600027812 */ /* 0x002fe200078efcff */
[----:B------:R-:W-:-:S02]  /*6490*/  IMAD.MOV R229, RZ, RZ, -R229 ;  /* 0x000000ffffe57224 */ /* 0x000fc400078e0ae5 */
[----:B------:R-:W-:Y:S01]  /*64a0*/  IMAD.MOV R231, RZ, RZ, -R231 ;  /* 0x000000ffffe77224 */ /* 0x000fe200078e0ae7 */
[----:B------:R-:W-:Y:S01]  /*64b0*/  IABS R230, R2 ;  /* 0x0000000200e67213 */ /* 0x000fe20000000000 */
[----:B------:R1:W-:Y:S01]  /*64c0*/  STL [R1+0xab0], R2 ;  /* 0x000ab00201007387 */ /* 0x0003e20000100800 */
[----:B------:R-:W-:-:S04]  /*64d0*/  IMAD.HI.U32 R232, R249, R227, RZ ;  /* 0x000000e3f9e87227 */ /* 0x000fc800078e00ff */
[C---:B------:R-:W-:Y:S01]  /*64e0*/  IMAD R226, R250.reuse, R229, R226 ;  /* 0x000000e5fae27224 */ /* 0x040fe200078e02e2 */
[----:B------:R-:W-:Y:S01]  /*64f0*/  IABS R229, R3 ;  /* 0x0000000300e57213 */ /* 0x000fe20000000000 */
[----:B------:R-:W-:Y:S01]  /*6500*/  IMAD R228, R250, R231, R228 ;  /* 0x000000e7fae47224 */ /* 0x000fe200078e02e4 */
[C---:B--2---:R-:W-:Y:S01]  /*6510*/  LOP3.LUT R3, R0.reuse, 0x1da, RZ, 0xfc, !PT ;  /* 0x000001da00037812 */ /* 0x044fe200078efcff */
[----:B------:R-:W-:Y:S01]  /*6520*/  IMAD.MOV R232, RZ, RZ, -R232 ;  /* 0x000000ffffe87224 */ /* 0x000fe200078e0ae8 */
[----:B-1----:R-:W-:Y:S01]  /*6530*/  LOP3.LUT R2, R0, 0x1d8, RZ, 0xfc, !PT ;  /* 0x000001d800027812 */ /* 0x002fe200078efcff */
[----:B------:R-:W-:-:S03]  /*6540*/  IMAD.HI.U32 R235, R249, R230, RZ ;  /* 0x000000e6f9eb7227 */ /* 0x000fc600078e00ff */
[----:B------:R-:W-:Y:S01]  /*6550*/  IABS R231, R2 ;  /* 0x0000000200e77213 */ /* 0x000fe20000000000 */
[----:B------:R1:W-:Y:S01]  /*6560*/  STL [R1+0xaac], R2 ;  /* 0x000aac0201007387 */ /* 0x0003e20000100800 */
[----:B------:R-:W-:Y:S01]  /*6570*/  IMAD R227, R250, R232, R227 ;  /* 0x000000e8fae37224 */ /* 0x000fe200078e02e3 */
[----:B------:R-:W-:Y:S01]  /*6580*/  IABS R232, R3 ;  /* 0x0000000300e87213 */ /* 0x000fe20000000000 */
[C---:B------:R-:W-:Y:S01]  /*6590*/  IMAD.HI.U32 R236, R249.reuse, R229, RZ ;  /* 0x000000e5f9ec7227 */ /* 0x040fe200078e00ff */
[----:B------:R2:W-:Y:S03]  /*65a0*/  STL [R1+0xaa8], R3 ;  /* 0x000aa80301007387 */ /* 0x0005e60000100800 */
[----:B------:R-:W-:Y:S01]  /*65b0*/  IMAD.HI.U32 R234, R249, R231, RZ ;  /* 0x000000e7f9ea7227 */ /* 0x000fe200078e00ff */
[----:B-1----:R-:W-:-:S03]  /*65c0*/  LOP3.LUT R2, R0, 0x1dc, RZ, 0xfc, !PT ;  /* 0x000001dc00027812 */ /* 0x002fc600078efcff */
[----:B------:R-:W-:Y:S02]  /*65d0*/  IMAD.MOV R235, RZ, RZ, -R235 ;  /* 0x000000ffffeb7224 */ /* 0x000fe400078e0aeb */
[----:B------:R-:W-:Y:S01]  /*65e0*/  IMAD.MOV R236, RZ, RZ, -R236 ;  /* 0x000000ffffec7224 */ /* 0x000fe200078e0aec */
[----:B------:R-:W-:Y:S01]  /*65f0*/  IABS R233, R2 ;  /* 0x0000000200e97213 */ /* 0x000fe20000000000 */
[----:B------:R1:W-:Y:S01]  /*6600*/  STL [R1+0xaa4], R2 ;  /* 0x000aa40201007387 */ /* 0x0003e20000100800 */
[----:B--2---:R-:W-:Y:S01]  /*6610*/  LOP3.LUT R3, R0, 0x1de, RZ, 0xfc, !PT ;  /* 0x000001de00037812 */ /* 0x004fe200078efcff */
[----:B------:R-:W-:Y:S02]  /*6620*/  IMAD.MOV R234, RZ, RZ, -R234 ;  /* 0x000000ffffea7224 */ /* 0x000fe400078e0aea */
[C---:B------:R-:W-:Y:S02]  /*6630*/  IMAD R230, R250.reuse, R235, R230 ;  /* 0x000000ebfae67224 */ /* 0x040fe400078e02e6 */
[----:B------:R2:W-:Y:S01]  /*6640*/  STL [R1+0xaa0], R3 ;  /* 0x000aa00301007387 */ /* 0x0005e20000100800 */
[----:B------:R-:W-:-:S02]  /*6650*/  IMAD R229, R250, R236, R229 ;  /* 0x000000ecfae57224 */ /* 0x000fc400078e02e5 */
[----:B------:R-:W-:Y:S01]  /*6660*/  IMAD.HI.U32 R236, R249, R233, RZ ;  /* 0x000000e9f9ec7227 */ /* 0x000fe200078e00ff */
[----:B-1----:R-:W-:-:S03]  /*6670*/  LOP3.LUT R2, R0, 0x1e0, RZ, 0xfc, !PT ;  /* 0x000001e000027812 */ /* 0x002fc600078efcff */
[----:B------:R-:W-:Y:S01]  /*6680*/  IMAD R231, R250, R234, R231 ;  /* 0x000000eafae77224 */ /* 0x000fe200078e02e7 */
[----:B------:R-:W-:Y:S01]  /*6690*/  IABS R235, R2 ;  /* 0x0000000200eb7213 */ /* 0x000fe20000000000 */
[----:B------:R1:W-:Y:S01]  /*66a0*/  STL [R1+0xa9c], R2 ;  /* 0x000a9c0201007387 */ /* 0x0003e20000100800 */
[----:B------:R-:W-:Y:S01]  /*66b0*/  IABS R234, R3 ;  /* 0x0000000300ea7213 */ /* 0x000fe20000000000 */
[----:B------:R-:W-:Y:S01]  /*66c0*/  IMAD.MOV R236, RZ, RZ, -R236 ;  /* 0x000000ffffec7224 */ /* 0x000fe200078e0aec */
[----:B--2---:R-:W-:Y:S01]  /*66d0*/  LOP3.LUT R3, R0, 0x1e4, RZ, 0xfc, !PT ;  /* 0x000001e400037812 */ /* 0x004fe200078efcff */
[----:B------:R-:W-:-:S04]  /*66e0*/  IMAD.HI.U32 R237, R249, R232, RZ ;  /* 0x000000e8f9ed7227 */ /* 0x000fc800078e00ff */
[----:B------:R-:W-:Y:S01]  /*66f0*/  IMAD.HI.U32 R238, R249, R234, RZ ;  /* 0x000000eaf9ee7227 */ /* 0x000fe200078e00ff */
[----:B-1----:R-:W-:-:S03]  /*6700*/  LOP3.LUT R2, R0, 0x1e2, RZ, 0xfc, !PT ;  /* 0x000001e200027812 */ /* 0x002fc600078efcff */
[----:B------:R-:W-:Y:S01]  /*6710*/  IMAD R233, R250, R236, R233 ;  /* 0x000000ecfae97224 */ /* 0x000fe200078e02e9 */
[----:B------:R-:W-:Y:S01]  /*6720*/  IABS R239, R2 ;  /* 0x0000000200ef7213 */ /* 0x000fe20000000000 */
[----:B------:R1:W-:Y:S01]  /*6730*/  STL [R1+0xa98], R2 ;  /* 0x000a980201007387 */ /* 0x0003e20000100800 */
[----:B------:R-:W-:-:S03]  /*6740*/  IMAD.HI.U32 R236, R249, R235, RZ ;  /* 0x000000ebf9ec7227 */ /* 0x000fc600078e00ff */
[----:B------:R2:W-:Y:S01]  /*6750*/  STL [R1+0xa94], R3 ;  /* 0x000a940301007387 */ /* 0x0005e20000100800 */
[----:B------:R-:W-:Y:S02]  /*6760*/  IMAD.MOV R237, RZ, RZ, -R237 ;  /* 0x000000ffffed7224 */ /* 0x000fe400078e0aed */
[----:B------:R-:W-:Y:S02]  /*6770*/  IMAD.MOV R238, RZ, RZ, -R238 ;  /* 0x000000ffffee7224 */ /* 0x000fe400078e0aee */
[----:B------:R-:W-:Y:S01]  /*6780*/  IMAD.MOV R236, RZ, RZ, -R236 ;  /* 0x000000ffffec7224 */ /* 0x000fe200078e0aec */
[----:B-1----:R-:W-:Y:S01]  /*6790*/  LOP3.LUT R2, R0, 0x1e6, RZ, 0xfc, !PT ;  /* 0x000001e600027812 */ /* 0x002fe200078efcff */
[----:B------:R-:W-:Y:S01]  /*67a0*/  IMAD R232, R250, R237, R232 ;  /* 0x000000edfae87224 */ /* 0x000fe200078e02e8 */
[----:B------:R-:W-:Y:S01]  /*67b0*/  IABS R237, R3 ;  /* 0x0000000300ed7213 */ /* 0x000fe20000000000 */
[----:B------:R-:W-:Y:S01]  /*67c0*/  IMAD.HI.U32 R241, R249, R239, RZ ;  /* 0x000000eff9f17227 */ /* 0x000fe200078e00ff */
[----:B------:R-:W-:Y:S01]  /*67d0*/  IABS R240, R2 ;  /* 0x0000000200f07213 */ /* 0x000fe20000000000 */
[----:B------:R1:W-:Y:S01]  /*67e0*/  STL [R1+0xa90], R2 ;  /* 0x000a900201007387 */ /* 0x0003e20000100800 */
[----:B--2---:R-:W-:Y:S01]  /*67f0*/  LOP3.LUT R3, R0, 0x1e8, RZ, 0xfc, !PT ;  /* 0x000001e800037812 */ /* 0x004fe200078efcff */
[----:B------:R-:W-:-:S02]  /*6800*/  IMAD R234, R250, R238, R234 ;  /* 0x000000eefaea7224 */ /* 0x000fc400078e02ea */
[----:B------:R-:W-:Y:S02]  /*6810*/  IMAD.MOV.U32 R238, RZ, RZ, R240 ;  /* 0x000000ffffee7224 */ /* 0x000fe400078e00f0 */
[----:B------:R-:W-:Y:S01]  /*6820*/  IMAD R235, R250, R236, R235 ;  /* 0x000000ecfaeb7224 */ /* 0x000fe200078e02eb */
[----:B------:R2:W-:Y:S01]  /*6830*/  STL [R1+0xa8c], R3 ;  /* 0x000a8c0301007387 */ /* 0x0005e20000100800 */
[----:B------:R-:W-:Y:S02]  /*6840*/  IMAD.MOV R236, RZ, RZ, -R241 ;  /* 0x000000ffffec7224 */ /* 0x000fe400078e0af1 */
[----:B------:R-:W-:Y:S01]  /*6850*/  IMAD.HI.U32 R242, R249, R238, RZ ;  /* 0x000000eef9f27227 */ /* 0x000fe200078e00ff */
[----:B-1----:R-:W-:-:S03]  /*6860*/  LOP3.LUT R2, R0, 0x1ea, RZ, 0xfc, !PT ;  /* 0x000001ea00027812 */ /* 0x002fc600078efcff */
[----:B------:R-:W-:Y:S01]  /*6870*/  IMAD.HI.U32 R240, R249, R237, RZ ;  /* 0x000000edf9f07227 */ /* 0x000fe200078e00ff */
[----:B------:R-:W-:Y:S01]  /*6880*/  IABS R241, R2 ;  /* 0x0000000200f17213 */ /* 0x000fe20000000000 */
[----:B------:R1:W-:Y:S02]  /*6890*/  STL [R1+0xa88], R2 ;  /* 0x000a880201007387 */ /* 0x0003e40000100800 */
[----:B------:R-:W-:Y:S01]  /*68a0*/  IMAD R236, R250, R236, R239 ;  /* 0x000000ecfaec7224 */ /* 0x000fe200078e02ef */
[----:B------:R-:W-:Y:S01]  /*68b0*/  IABS R239, R3 ;  /* 0x0000000300ef7213 */ /* 0x000fe20000000000 */
[----:B------:R-:W-:Y:S01]  /*68c0*/  IMAD.MOV R242, RZ, RZ, -R242 ;  /* 0x000000fffff27224 */ /* 0x000fe200078e0af2 */
[----:B--2---:R-:W-:Y:S01]  /*68d0*/  LOP3.LUT R3, R0, 0x1ec, RZ, 0xfc, !PT ;  /* 0x000001ec00037812 */ /* 0x004fe200078efcff */
[----:B------:R-:W-:Y:S02]  /*68e0*/  IMAD.MOV R240, RZ, RZ, -R240 ;  /* 0x000000fffff07224 */ /* 0x000fe400078e0af0 */
[----:B------:R-:W-:-:S02]  /*68f0*/  IMAD R238, R250, R242, R238 ;  /* 0x000000f2faee7224 */ /* 0x000fc400078e02ee */
[----:B------:R-:W-:Y:S01]  /*6900*/  IMAD R237, R250, R240, R237 ;  /* 0x000000f0faed7224 */ /* 0x000fe200078e02ed */
[----:B------:R2:W-:Y:S01]  /*6910*/  STL [R1+0xa84], R3 ;  /* 0x000a840301007387 */ /* 0x0005e20000100800 */
[----:B------:R-:W-:-:S03]  /*6920*/  IMAD.HI.U32 R242, R249, R239, RZ ;  /* 0x000000eff9f27227 */ /* 0x000fc600078e00ff */
[----:B------:R4:W-:Y:S01]  /*6930*/  STL [R1+0xa80], R4 ;  /* 0x000a800401007387 */ /* 0x0009e20000100800 */
[----:B------:R-:W-:Y:S01]  /*6940*/  IMAD.MOV.U32 R240, RZ, RZ, R241 ;  /* 0x000000fffff07224 */ /* 0x000fe200078e00f1 */
[----:B------:R-:W-:Y:S01]  /*6950*/  IABS R241, R3 ;  /* 0x0000000300f17213 */ /* 0x000fe20000000000 */
[----:B-1----:R-:W-:Y:S01]  /*6960*/  IMAD.MOV.U32 R2, RZ, RZ, R243 ;  /* 0x000000ffff027224 */ /* 0x002fe200078e00f3 */
[----:B------:R-:W-:Y:S01]  /*6970*/  IABS R243, R4 ;  /* 0x0000000400f37213 */ /* 0x000fe20000000000 */
[----:B------:R-:W-:Y:S01]  /*6980*/  IMAD.MOV R242, RZ, RZ, -R242 ;  /* 0x000000fffff27224 */ /* 0x000fe200078e0af2 */
[----:B--2---:R-:W-:Y:S01]  /*6990*/  LOP3.LUT R3, R0, 0x1f0, RZ, 0xfc, !PT ;  /* 0x000001f000037812 */ /* 0x004fe200078efcff */
[----:B------:R-:W-:-:S03]  /*69a0*/  IMAD.HI.U32 R244, R249, R240, RZ ;  /* 0x000000f0f9f47227 */ /* 0x000fc600078e00ff */
[----:B------:R-:W-:Y:S01]  /*69b0*/  IABS R245, R3 ;  /* 0x0000000300f57213 */ /* 0x000fe20000000000 */
[----:B------:R-:W-:Y:S01]  /*69c0*/  IMAD R239, R250, R242, R239 ;  /* 0x000000f2faef7224 */ /* 0x000fe200078e02ef */
[----:B------:R1:W-:Y:S01]  /*69d0*/  STL [R1+0xa7c], R3 ;  /* 0x000a7c0301007387 */ /* 0x0003e20000100800 */
[----:B------:R-:W-:Y:S01]  /*69e0*/  IMAD.MOV R244, RZ, RZ, -R244 ;  /* 0x000000fffff47224 */ /* 0x000fe200078e0af4 */
[C---:B----4-:R-:W-:Y:S01]  /*69f0*/  LOP3.LUT R4, R0.reuse, 0x1f2, RZ, 0xfc, !PT ;  /* 0x000001f200047812 */ /* 0x050fe200078efcff */
[----:B------:R-:W-:Y:S02]  /*6a00*/  IMAD.MOV.U32 R242, RZ, RZ, R243 ;  /* 0x000000fffff27224 */ /* 0x000fe400078e00f3 */
[----:B------:R-:W-:Y:S02]  /*6a10*/  IMAD.HI.U32 R246, R249, R241, RZ ;  /* 0x000000f1f9f67227 */ /* 0x000fe400078e00ff */
[----:B------:R2:W-:Y:S02]  /*6a20*/  STL [R1+0xa78], R4 ;  /* 0x000a780401007387 */ /* 0x0005e40000100800 */
[----:B------:R-:W-:Y:S01]  /*6a30*/  IMAD.MOV.U32 R243, RZ, RZ, R245 ;  /* 0x000000fffff37224 */ /* 0x000fe200078e00f5 */
[----:B-1----:R-:W-:Y:S01]  /*6a40*/  LOP3.LUT R3, R0, 0x1f4, RZ, 0xfc, !PT ;  /* 0x000001f400037812 */ /* 0x002fe200078efcff */
[----:B------:R-:W-:-:S02]  /*6a50*/  IMAD R240, R250, R244, R240 ;  /* 0x000000f4faf07224 */ /* 0x000fc400078e02f0 */
[C---:B------:R-:W-:Y:S02]  /*6a60*/  IMAD.HI.U32 R245, R249.reuse, R242, RZ ;  /* 0x000000f2f9f57227 */ /* 0x040fe400078e00ff */
[----:B------:R-:W-:Y:S02]  /*6a70*/  STL [R1+0xa74], R3 ;  /* 0x000a740301007387 */ /* 0x000fe40000100800 */
[----:B------:R-:W-:Y:S01]  /*6a80*/  IMAD.MOV.U32 R5, RZ, RZ, R2 ;  /* 0x000000ffff057224 */ /* 0x000fe200078e0002 */
[----:B------:R-:W-:Y:S01]  /*6a90*/  LOP3.LUT R2, R0, 0x1f6, RZ, 0xfc, !PT ;  /* 0x000001f600027812 */ /* 0x000fe200078efcff */
[----:B------:R-:W-:Y:S01]  /*6aa0*/  IMAD.MOV R244, RZ, RZ, -R246 ;  /* 0x000000fffff47224 */ /* 0x000fe200078e0af6 */
[----:B------:R-:W-:Y:S01]  /*6ab0*/  IABS R246, R3 ;  /* 0x0000000300f67213 */ /* 0x000fe20000000000 */
[----:B------:R-:W-:Y:S02]  /*6ac0*/  IMAD.MOV R245, RZ, RZ, -R245 ;  /* 0x000000fffff57224 */ /* 0x000fe400078e0af5 */
[----:B------:R-:W-:Y:S01]  /*6ad0*/  IMAD R241, R250, R244, R241 ;  /* 0x000000f4faf17224 */ /* 0x000fe200078e02f1 */
[----:B------:R-:W-:Y:S01]  /*6ae0*/  IABS R244, R4 ;  /* 0x0000000400f47213 */ /* 0x000fe20000000000 */
[----:B------:R1:W-:Y:S01]  /*6af0*/  STL [R1+0xa70], R2 ;  /* 0x000a700201007387 */ /* 0x0003e20000100800 */
[----:B------:R-:W-:Y:S01]  /*6b00*/  IMAD.HI.U32 R247, R249, R243, RZ ;  /* 0x000000f3f9f77227 */ /* 0x000fe200078e00ff */
[----:B------:R-:W-:-:S02]  /*6b10*/  LOP3.LUT R6, R248, 0x3f, RZ, 0xc0, !PT ;  /* 0x0000003ff8067812 */ /* 0x000fc400078ec0ff */
[----:B--2---:R-:W2:Y:S01]  /*6b20*/  LDL.LU R4, [R1+0x20] ;  /* 0x0000200001047983 */ /* 0x004ea20000300800 */
[----:B------:R-:W-:Y:S02]  /*6b30*/  IMAD R242, R250, R245, R242 ;  /* 0x000000f5faf27224 */ /* 0x000fe400078e02f2 */
[----:B------:R-:W-:Y:S01]  /*6b40*/  IMAD.MOV.U32 R245, RZ, RZ, R246 ;  /* 0x000000fffff57224 */ /* 0x000fe200078e00f6 */
[----:B------:R-:W-:Y:S01]  /*6b50*/  IABS R246, R2 ;  /* 0x0000000200f67213 */ /* 0x000fe20000000000 */
[----:B------:R-:W-:Y:S01]  /*6b60*/  IMAD.MOV R247, RZ, RZ, -R247 ;  /* 0x000000fffff77224 */ /* 0x000fe200078e0af7 */
[----:B-1----:R-:W4:Y:S01]  /*6b70*/  LDL.LU R2, [R1+0x1c] ;  /* 0x00001c0001027983 */ /* 0x002f220000300800 */
[----:B------:R-:W-:Y:S01]  /*6b80*/  LOP3.LUT R3, R0, 0x1f8, RZ, 0xfc, !PT ;  /* 0x000001f800037812 */ /* 0x000fe200078efcff */
[----:B------:R-:W-:Y:S02]  /*6b90*/  IMAD R6, R252, 0x40, R6 ;  /* 0x00000040fc067824 */ /* 0x000fe400078e0206 */
[----:B------:R-:W-:Y:S01]  /*6ba0*/  IMAD R243, R250, R247, R243 ;  /* 0x000000f7faf37224 */ /* 0x000fe200078e02f3 */
[----:B------:R-:W-:Y:S01]  /*6bb0*/  IABS R252, R3 ;  /* 0x0000000300fc7213 */ /* 0x000fe20000000000 */
[C---:B------:R-:W-:Y:S01]  /*6bc0*/  IMAD.HI.U32 R247, R249.reuse, R244, RZ ;  /* 0x000000f4f9f77227 */ /* 0x040fe200078e00ff */
[----:B------:R1:W-:Y:S03]  /*6bd0*/  STL [R1+0xa6c], R3 ;  /* 0x000a6c0301007387 */ /* 0x0003e60000100800 */
[----:B------:R-:W-:-:S04]  /*6be0*/  IMAD.HI.U32 R248, R249, R245, RZ ;  /* 0x000000f5f9f87227 */ /* 0x000fc800078e00ff */
[----:B------:R-:W-:Y:S01]  /*6bf0*/  IMAD.MOV R247, RZ, RZ, -R247 ;  /* 0x000000fffff77224 */ /* 0x000fe200078e0af7 */
[----:B-1----:R-:W3:Y:S04]  /*6c00*/  LDL.LU R3, [R1+0x18] ;  /* 0x0000180001037983 */ /* 0x002ee80000300800 */
[----:B------:R1:W-:Y:S04]  /*6c10*/  STL [R1+0x96c], R6 ;  /* 0x00096c0601007387 */ /* 0x0003e80000100800 */
[----:B------:R-:W3:Y:S01]  /*6c20*/  LDL.LU R9, [R1+0x14] ;  /* 0x0000140001097983 */ /* 0x000ee20000300800 */
[----:B------:R-:W-:Y:S01]  /*6c30*/  IMAD.MOV R248, RZ, RZ, -R248 ;  /* 0x000000fffff87224 */ /* 0x000fe200078e0af8 */
[----:B------:R-:W-:Y:S01]  /*6c40*/  LOP3.LUT R10, R0, 0x1fa, RZ, 0xfc, !PT ;  /* 0x000001fa000a7812 */ /* 0x000fe200078efcff */
[----:B------:R-:W-:Y:S01]  /*6c50*/  IMAD R244, R250, R247, R244 ;  /* 0x000000f7faf47224 */ /* 0x000fe200078e02f4 */
[----:B-1----:R-:W-:Y:S01]  /*6c60*/  IABS R6, R6 ;  /* 0x0000000600067213 */ /* 0x002fe20000000000 */
[----:B------:R-:W-:-:S04]  /*6c70*/  IMAD.HI.U32 R7, R249, R246, RZ ;  /* 0x000000f6f9077227 */ /* 0x000fc800078e00ff */
[----:B------:R-:W-:Y:S02]  /*6c80*/  IMAD.MOV.U32 R247, RZ, RZ, R252 ;  /* 0x000000fffff77224 */ /* 0x000fe400078e00fc */
[----:B------:R-:W-:Y:S02]  /*6c90*/  IMAD.MOV.U32 R252, RZ, RZ, R6 ;  /* 0x000000fffffc7224 */ /* 0x000fe400078e0006 */
[----:B------:R-:W-:Y:S01]  /*6ca0*/  IMAD R245, R250, R248, R245 ;  /* 0x000000f8faf57224 */ /* 0x000fe200078e02f5 */
[----:B------:R1:W-:Y:S01]  /*6cb0*/  STL [R1+0xa68], R10 ;  /* 0x000a680a01007387 */ /* 0x0003e20000100800 */
[----:B------:R-:W-:Y:S02]  /*6cc0*/  IMAD.MOV R248, RZ, RZ, -R7 ;  /* 0x000000fffff87224 */ /* 0x000fe400078e0a07 */
[----:B------:R-:W-:-:S04]  /*6cd0*/  IMAD.HI.U32 R6, R249, R247, RZ ;  /* 0x000000f7f9067227 */ /* 0x000fc800078e00ff */
[----:B------:R-:W-:Y:S02]  /*6ce0*/  IMAD.HI.U32 R7, R5, R252, RZ ;  /* 0x000000fc05077227 */ /* 0x000fe400078e00ff */
[----:B------:R-:W3:Y:S02]  /*6cf0*/  LDL.LU R5, [R1+0x10] ;  /* 0x0000100001057983 */ /* 0x000ee40000300800 */
[----:B------:R-:W-:Y:S02]  /*6d00*/  IMAD.MOV R11, RZ, RZ, -R6 ;  /* 0x000000ffff0b7224 */ /* 0x000fe400078e0a06 */
[----:B------:R-:W3:Y:S01]  /*6d10*/  LDL.LU R8, [R1+0xc] ;  /* 0x00000c0001087983 */ /* 0x000ee20000300800 */
[----:B------:R-:W-:Y:S01]  /*6d20*/  IMAD R246, R250, R248, R246 ;  /* 0x000000f8faf67224 */ /* 0x000fe200078e02f6 */
[----:B------:R-:W-:Y:S02]  /*6d30*/  IABS R248, R10 ;  /* 0x0000000a00f87213 */ /* 0x000fe40000000000 */
[----:B------:R-:W3:Y:S01]  /*6d40*/  LDL.LU R6, [R1+0x8] ;  /* 0x0000080001067983 */ /* 0x000ee20000300800 */
[----:B-1----:R-:W-:-:S03]  /*6d50*/  IMAD.MOV R10, RZ, RZ, -R7 ;  /* 0x000000ffff0a7224 */ /* 0x002fc600078e0a07 */
[----:B------:R-:W3:Y:S04]  /*6d60*/  LDL.LU R7, [R1+0x4] ;  /* 0x0000040001077983 */ /* 0x000ee80000300800 */
[----:B------:R-:W3:Y:S01]  /*6d70*/  LDL.LU R12, [R1] ;  /* 0x00000000010c7983 */ /* 0x000ee20000300800 */
[----:B------:R-:W-:Y:S01]  /*6d80*/  IMAD R10, R251, R10, R252 ;  /* 0x0000000afb0a7224 */ /* 0x000fe200078e02fc */
[----:B------:R-:W-:-:S04]  /*6d90*/  ISETP.GT.U32.AND P3, PT, R250, R26, PT ;  /* 0x0000001afa00720c */ /* 0x000fc80003f64070 */
[----:B------:R-:W-:Y:S01]  /*6da0*/  ISETP.GT.U32.AND P4, PT, R251, R10, PT ;  /* 0x0000000afb00720c */ /* 0x000fe20003f84070 */
[----:B------:R-:W-:-:S08]  /*6db0*/  IMAD.HI.U32 R252, R249, R248, RZ ;  /* 0x000000f8f9fc7227 */ /* 0x000fd000078e00ff */
[----:B------:R-:W-:-:S04]  /*6dc0*/  @!P3 IMAD.IADD R26, R26, 0x1, -R250 ;  /* 0x000000011a1ab824 */ /* 0x000fc800078e0afa */
[----:B------:R-:W-:Y:S02]  /*6dd0*/  @!P4 IMAD.IADD R10, R10, 0x1, -R251 ;  /* 0x000000010a0ac824 */ /* 0x000fe400078e0afb */
[----:B------:R-:W-:Y:S01]  /*6de0*/  IMAD R247, R250, R11, R247 ;  /* 0x0000000bfaf77224 */ /* 0x000fe200078e02f7 */
[----:B------:R-:W-:Y:S01]  /*6df0*/  LOP3.LUT R11, R0, 0x1fc, RZ, 0xfc, !PT ;  /* 0x000001fc000b7812 */ /* 0x000fe200078efcff */
[----:B------:R-:W-:-:S04]  /*6e00*/  IMAD.MOV R252, RZ, RZ, -R252 ;  /* 0x000000fffffc7224 */ /* 0x000fc800078e0afc */
[----:B------:R-:W-:Y:S01]  /*6e10*/  IMAD R248, R250, R252, R248 ;  /* 0x000000fcfaf87224 */ /* 0x000fe200078e02f8 */
[----:B------:R1:W-:Y:S01]  /*6e20*/  STL [R1+0xa64], R11 ;  /* 0x000a640b01007387 */ /* 0x0003e20000100800 */
[----:B------:R-:W-:-:S03]  /*6e30*/  IABS R252, R11 ;  /* 0x0000000b00fc7213 */ /* 0x000fc60000000000 */
[----:B-1----:R-:W3:Y:S04]  /*6e40*/  LDL.LU R11, [R1+0xf34] ;  /* 0x000f3400010b7983 */ /* 0x002ee80000300800 */
[----:B------:R1:W-:Y:S04]  /*6e50*/  STL [R1+0x24], R10 ;  /* 0x0000240a01007387 */ /* 0x0003e80000100800 */
[----:B-1----:R-:W3:Y:S01]  /*6e60*/  LDL.LU R10, [R1+0xf30] ;  /* 0x000f3000010a7983 */ /* 0x002ee20000300800 */
[C---:B--2---:R-:W-:Y:S02]  /*6e70*/  ISETP.GT.U32.AND P0, PT, R250.reuse, R4, PT ;  /* 0x00000004fa00720c */ /* 0x044fe40003f04070 */
[----:B----4-:R-:W-:-:S11]  /*6e80*/  ISETP.GT.U32.AND P1, PT, R250, R2, PT ;  /* 0x00000002fa00720c */ /* 0x010fd60003f24070 */
[--C-:B------:R-:W-:Y:S01]  /*6e90*/  @!P0 IMAD.IADD R4, R4, 0x1, -R250.reuse ;  /* 0x0000000104048824 */ /* 0x100fe200078e0afa */
[----:B---3--:R-:W-:Y:S01]  /*6ea0*/  ISETP.GT.U32.AND P5, PT, R250, R3, PT ;  /* 0x00000003fa00720c */ /* 0x008fe20003fa4070 */
[----:B------:R-:W-:-:S03]  /*6eb0*/  @!P1 IMAD.IADD R2, R2, 0x1, -R250 ;  /* 0x0000000102029824 */ /* 0x000fc600078e0afa */
[C---:B------:R-:W-:Y:S02]  /*6ec0*/  ISETP.GT.U32.AND P1, PT, R250.reuse, R4, PT ;  /* 0x00000004fa00720c */ /* 0x040fe40003f24070 */
[C---:B------:R-:W-:Y:S02]  /*6ed0*/  ISETP.GT.U32.AND P2, PT, R250.reuse, R9, PT ;  /* 0x00000009fa00720c */ /* 0x040fe40003f44070 */
[----:B------:R-:W-:-:S05]  /*6ee0*/  ISETP.GT.U32.AND P0, PT, R250, R2, PT ;  /* 0x00000002fa00720c */ /* 0x000fca0003f04070 */
[----:B------:R-:W-:-:S04]  /*6ef0*/  @!P5 IMAD.IADD R3, R3, 0x1, -R250 ;  /* 0x000000010303d824 */ /* 0x000fc800078e0afa */
[--C-:B------:R-:W-:Y:S01]  /*6f00*/  @!P1 IMAD.IADD R4, R4, 0x1, -R250.reuse ;  /* 0x0000000104049824 */ /* 0x100fe200078e0afa */
[----:B------:R-:W-:Y:S01]  /*6f10*/  ISETP.GT.U32.AND P6, PT, R250, R3, PT ;  /* 0x00000003fa00720c */ /* 0x000fe20003fc4070 */
[----:B------:R-:W-:-:S05]  /*6f20*/  @!P2 IMAD.IADD R9, R9, 0x1, -R250 ;  /* 0x000000010909a824 */ /* 0x000fca00078e0afa */
[C---:B------:R-:W-:Y:S02]  /*6f30*/  ISETP.GT.U32.AND P4, PT, R250.reuse, R9, PT ;  /* 0x00000009fa00720c */ /* 0x040fe40003f84070 */
[C---:B------:R-:W-:Y:S02]  /*6f40*/  ISETP.GT.U32.AND P5, PT, R250.reuse, R5, PT ;  /* 0x00000005fa00720c */ /* 0x040fe40003fa4070 */
[C---:B------:R-:W-:Y:S02]  /*6f50*/  ISETP.GT.U32.AND P3, PT, R250.reuse, R8, PT ;  /* 0x00000008fa00720c */ /* 0x040fe40003f64070 */
[C---:B------:R-:W-:Y:S02]  /*6f60*/  ISETP.GT.U32.AND P2, PT, R250.reuse, R6, PT ;  /* 0x00000006fa00720c */ /* 0x040fe40003f44070 */
[----:B------:R-:W-:Y:S01]  /*6f70*/  ISETP.GT.U32.AND P1, PT, R250, R7, PT ;  /* 0x00000007fa00720c */ /* 0x000fe20003f24070 */
[----:B------:R-:W-:-:S06]  /*6f80*/  @!P0 IMAD.IADD R2, R2, 0x1, -R250 ;  /* 0x0000000102028824 */ /* 0x000fcc00078e0afa */
[--C-:B------:R-:W-:Y:S01]  /*6f90*/  @!P5 IMAD.IADD R5, R5, 0x1, -R250.reuse ;  /* 0x000000010505d824 */ /* 0x100fe200078e0afa */
[----:B------:R-:W-:Y:S01]  /*6fa0*/  ISETP.GT.U32.AND P0, PT, R250, R12, PT ;  /* 0x0000000cfa00720c */ /* 0x000fe20003f04070 */
[--C-:B------:R-:W-:Y:S01]  /*6fb0*/  @!P3 IMAD.IADD R8, R8, 0x1, -R250.reuse ;  /* 0x000000010808b824 */ /* 0x100fe200078e0afa */
[----:B------:R1:W-:Y:S01]  /*6fc0*/  STL [R1+0x20], R4 ;  /* 0x0000200401007387 */ /* 0x0003e20000100800 */
[--C-:B------:R-:W-:Y:S01]  /*6fd0*/  @!P6 IMAD.IADD R3, R3, 0x1, -R250.reuse ;  /* 0x000000010303e824 */ /* 0x100fe200078e0afa */
[----:B------:R-:W-:Y:S01]  /*6fe0*/  ISETP.GT.U32.AND P6, PT, R250, R5, PT ;  /* 0x00000005fa00720c */ /* 0x000fe20003fc4070 */
[--C-:B------:R-:W-:Y:S02]  /*6ff0*/  @!P2 IMAD.IADD R6, R6, 0x1, -R250.reuse ;  /* 0x000000010606a824 */ /* 0x100fe400078e0afa */
[--C-:B------:R-:W-:Y:S01]  /*7000*/  @!P4 IMAD.IADD R9, R9, 0x1, -R250.reuse ;  /* 0x000000010909c824 */ /* 0x100fe200078e0afa */
[C---:B------:R-:W-:Y:S01]  /*7010*/  ISETP.GT.U32.AND P4, PT, R250.reuse, R8, PT ;  /* 0x00000008fa00720c */ /* 0x040fe20003f84070 */
[----:B------:R-:W-:Y:S01]  /*7020*/  @!P1 IMAD.IADD R7, R7, 0x1, -R250 ;  /* 0x0000000107079824 */ /* 0x000fe200078e0afa */
[----:B-1----:R-:W2:Y:S01]  /*7030*/  LDL.LU R4, [R1+0xf2c] ;  /* 0x000f2c0001047983 */ /* 0x002ea20000300800 */
[----:B------:R-:W-:-:S03]  /*7040*/  ISETP.GT.U32.AND P1, PT, R250, R6, PT ;  /* 0x00000006fa00720c */ /* 0x000fc60003f24070 */
[----:B------:R1:W-:Y:S01]  /*7050*/  STL [R1+0x1c], R2 ;  /* 0x00001c0201007387 */ /* 0x0003e20000100800 */
[--C-:B------:R-:W-:Y:S01]  /*7060*/  @!P0 IMAD.IADD R12, R12, 0x1, -R250.reuse ;  /* 0x000000010c0c8824 */ /* 0x100fe200078e0afa */
[----:B------:R-:W-:Y:S02]  /*7070*/  ISETP.GT.U32.AND P0, PT, R250, R7, PT ;  /* 0x00000007fa00720c */ /* 0x000fe40003f04070 */
[----:B-1----:R-:W3:Y:S04]  /*7080*/  LDL.LU R2, [R1+0xf28] ;  /* 0x000f280001027983 */ /* 0x002ee80000300800 */
[----:B------:R1:W-:Y:S01]  /*7090*/  STL [R1+0x18], R3 ;  /* 0x0000180301007387 */ /* 0x0003e20000100800 */
[----:B------:R-:W-:-:S03]  /*70a0*/  @!P6 IMAD.IADD R5, R5, 0x1, -R250 ;  /* 0x000000010505e824 */ /* 0x000fc600078e0afa */
[----:B-1----:R-:W4:Y:S01]  /*70b0*/  LDL.LU R3, [R1+0xf24] ;  /* 0x000f240001037983 */ /* 0x002f220000300800 */
[--C-:B------:R-:W-:Y:S02]  /*70c0*/  @!P4 IMAD.IADD R8, R8, 0x1, -R250.reuse ;  /* 0x000000010808c824 */ /* 0x100fe400078e0afa */
[--C-:B------:R-:W-:Y:S01]  /*70d0*/  @!P1 IMAD.IADD R6, R6, 0x1, -R250.reuse ;  /* 0x0000000106069824 */ /* 0x100fe200078e0afa */
[----:B------:R1:W-:Y:S01]  /*70e0*/  STL [R1+0x14], R9 ;  /* 0x0000140901007387 */ /* 0x0003e20000100800 */
[----:B------:R-:W-:-:S03]  /*70f0*/  @!P0 IMAD.IADD R7, R7, 0x1, -R250 ;  /* 0x0000000107078824 */ /* 0x000fc600078e0afa */
[----:B-1----:R-:W4:Y:S04]  /*7100*/  LDL.LU R9, [R1+0xf20] ;  /* 0x000f200001097983 */ /* 0x002f280000300800 */
[----:B------:R1:W-:Y:S04]  /*7110*/  STL [R1+0x10], R5 ;  /* 0x0000100501007387 */ /* 0x0003e80000100800 */
[----:B-1----:R-:W4:Y:S04]  /*7120*/  LDL.LU R5, [R1+0xf1c] ;  /* 0x000f1c0001057983 */ /* 0x002f280000300800 */
[----:B------:R1:W-:Y:S04]  /*7130*/  STL [R1+0xc], R8 ;  /* 0x00000c0801007387 */ /* 0x0003e80000100800 */
[----:B-1----:R-:W4:Y:S04]  /*7140*/  LDL.LU R8, [R1+0xf18] ;  /* 0x000f180001087983 */ /* 0x002f280000300800 */
[----:B------:R1:W-:Y:S04]  /*7150*/  STL [R1+0x8], R6 ;  /* 0x0000080601007387 */ /* 0x0003e80000100800 */
[----:B-1----:R-:W4:Y:S04]  /*7160*/  LDL.LU R6, [R1+0xf14] ;  /* 0x000f140001067983 */ /* 0x002f280000300800 */
[----:B------:R1:W-:Y:S04]  /*7170*/  STL [R1+0x4], R7 ;  /* 0x0000040701007387 */ /* 0x0003e80000100800 */
[----:B-1----:R-:W4:Y:S01]  /*7180*/  LDL.LU R7, [R1+0xf10] ;  /* 0x000f100001077983 */ /* 0x002f220000300800 */
[----:B------:R-:W-:-:S13]  /*7190*/  ISETP.GT.U32.AND P6, PT, R250, R12, PT ;  /* 0x0000000cfa00720c */ /* 0x000fda0003fc4070 */
[----:B------:R-:W-:Y:S01]  /*71a0*/  @!P6 IMAD.IADD R12, R12, 0x1, -R250 ;  /* 0x000000010c0ce824 */ /* 0x000fe200078e0afa */
[C---:B--2---:R-:W-:Y:S02]  /*71b0*/  ISETP.GT.U32.AND P2, PT, R250.reuse, R4, PT ;  /* 0x00000004fa00720c */ /* 0x044fe40003f44070 */
[C---:B---3--:R-:W-:Y:S02]  /*71c0*/  ISETP.GT.U32.AND P5, PT, R250.reuse, R2, PT ;  /* 0x00000002fa00720c */ /* 0x048fe40003fa4070 */
[----:B----4-:R-:W-:-:S11]  /*71d0*/  ISETP.GT.U32.AND P3, PT, R250, R3, PT ;  /* 0x00000003fa00720c */ /* 0x010fd60003f64070 */
[--C-:B------:R-:W-:Y:S02]  /*71e0*/  @!P5 IMAD.IADD R2, R2, 0x1, -R250.reuse ;  /* 0x000000010202d824 */ /* 0x100fe400078e0afa */
[--C-:B------:R-:W-:Y:S02]  /*71f0*/  @!P2 IMAD.IADD R4, R4, 0x1, -R250.reuse ;  /* 0x000000010404a824 */ /* 0x100fe400078e0afa */
[----:B------:R-:W-:Y:S01]  /*7200*/  @!P3 IMAD.IADD R3, R3, 0x1, -R250 ;  /* 0x000000010303b824 */ /* 0x000fe200078e0afa */
[----:B------:R-:W-:-:S04]  /*7210*/  ISETP.GT.U32.AND P3, PT, R250, R2, PT ;  /* 0x00000002fa00720c */ /* 0x000fc80003f64070 */
[C---:B------:R-:W-:Y:S02]  /*7220*/  ISETP.GT.U32.AND P4, PT, R250.reuse, R3, PT ;  /* 0x00000003fa00720c */ /* 0x040fe40003f84070 */
[----:B------:R-:W-:-:S07]  /*7230*/  ISETP.GT.U32.AND P2, PT, R250, R4, PT ;  /* 0x00000004fa00720c */ /* 0x000fce0003f44070 */
[----:B------:R-:W-:-:S04]  /*7240*/  @!P3 IMAD.IADD R2, R2, 0x1, -R250 ;  /* 0x000000010202b824 */ /* 0x000fc800078e0afa */
[--C-:B------:R-:W-:Y:S01]  /*7250*/  @!P4 IMAD.IADD R3, R3, 0x1, -R250.reuse ;  /* 0x000000010303c824 */ /* 0x100fe200078e0afa */
[----:B------:R-:W-:Y:S01]  /*7260*/  ISETP.GT.U32.AND P4, PT, R250, R10, PT ;  /* 0x0000000afa00720c */ /* 0x000fe20003f84070 */
[----:B------:R-:W-:Y:S01]  /*7270*/  @!P2 IMAD.IADD R4, R4, 0x1, -R250 ;  /* 0x000000010404a824 */ /* 0x000fe200078e0afa */
[C---:B------:R-:W-:Y:S02]  /*7280*/  ISETP.GT.U32.AND P3, PT, R250.reuse, R9, PT ;  /* 0x00000009fa00720c */ /* 0x040fe40003f64070 */
[C---:B------:R-:W-:Y:S02]  /*7290*/  ISETP.GT.U32.AND P5, PT, R250.reuse, R5, PT ;  /* 0x00000005fa00720c */ /* 0x040fe40003fa4070 */
[C---:B------:R-:W-:Y:S02]  /*72a0*/  ISETP.GT.U32.AND P6, PT, R250.reuse, R8, PT ;  /* 0x00000008fa00720c */ /* 0x040fe40003fc4070 */
[C---:B------:R-:W-:Y:S02]  /*72b0*/  ISETP.GT.U32.AND P1, PT, R250.reuse, R6, PT ;  /* 0x00000006fa00720c */ /* 0x040fe40003f24070 */
[----:B------:R-:W-:-:S11]  /*72c0*/  ISETP.GT.U32.AND P0, PT, R250, R7, PT ;  /* 0x00000007fa00720c */ /* 0x000fd60003f04070 */
[----:B------:R-:W-:Y:S01]  /*72d0*/  @!P1 IMAD.IADD R6, R6, 0x1, -R250 ;  /* 0x0000000106069824 */ /* 0x000fe200078e0afa */
[----:B------:R-:W-:-:S04]  /*72e0*/  ISETP.GT.U32.AND P1, PT, R250, R11, PT ;  /* 0x0000000bfa00720c */ /* 0x000fc80003f24070 */
[----:B------:R-:W-:Y:S01]  /*72f0*/  ISETP.GT.U32.AND P2, PT, R250, R6, PT ;  /* 0x00000006fa00720c */ /* 0x000fe20003f44070 */
[--C-:B------:R-:W-:Y:S02]  /*7300*/  @!P0 IMAD.IADD R7, R7, 0x1, -R250.reuse ;  /* 0x0000000107078824 */ /* 0x100fe400078e0afa */
[----:B------:R-:W-:-:S03]  /*7310*/  @!P6 IMAD.IADD R8, R8, 0x1, -R250 ;  /* 0x000000010808e824 */ /* 0x000fc600078e0afa */
[----:B------:R-:W-:Y:S01]  /*7320*/  ISETP.GT.U32.AND P0, PT, R250, R7, PT ;  /* 0x00000007fa00720c */ /* 0x000fe20003f04070 */
[--C-:B------:R-:W-:Y:S01]  /*7330*/  @!P4 IMAD.IADD R10, R10, 0x1, -R250.reuse ;  /* 0x000000010a0ac824 */ /* 0x100fe200078e0afa */
[C---:B------:R-:W-:Y:S01]  /*7340*/  ISETP.GT.U32.AND P6, PT, R250.reuse, R13, PT ;  /* 0x0000000dfa00720c */ /* 0x040fe20003fc4070 */
[--C-:B------:R-:W-:Y:S01]  /*7350*/  @!P3 IMAD.IADD R9, R9, 0x1, -R250.reuse ;  /* 0x000000010909b824 */ /* 0x100fe200078e0afa */
[C---:B------:R-:W-:Y:S01]  /*7360*/  ISETP.GT.U32.AND P3, PT, R250.reuse, R14, PT ;  /* 0x0000000efa00720c */ /* 0x040fe20003f64070 */
[--C-:B------:R-:W-:Y:S01]  /*7370*/  @!P1 IMAD.IADD R11, R11, 0x1, -R250.reuse ;  /* 0x000000010b0b9824 */ /* 0x100fe200078e0afa */
[----:B------:R-:W-:Y:S01]  /*7380*/  ISETP.GT.U32.AND P1, PT, R250, R15, PT ;  /* 0x0000000ffa00720c */ /* 0x000fe20003f24070 */
[--C-:B------:R-:W-:Y:S01]  /*7390*/  @!P2 IMAD.IADD R6, R6, 0x1, -R250.reuse ;  /* 0x000000010606a824 */ /* 0x100fe200078e0afa */
[----:B------:R-:W-:Y:S01]  /*73a0*/  ISETP.GT.U32.AND P2, PT, R250, R10, PT ;  /* 0x0000000afa00720c */ /* 0x000fe20003f44070 */
[----:B------:R-:W-:-:S04]  /*73b0*/  @!P5 IMAD.IADD R5, R5, 0x1, -R250 ;  /* 0x000000010505d824 */ /* 0x000fc800078e0afa */
[--C-:B------:R-:W-:Y:S01]  /*73c0*/  @!P0 IMAD.IADD R7, R7, 0x1, -R250.reuse ;  /* 0x0000000107078824 */ /* 0x100fe200078e0afa */
[C---:B------:R-:W-:Y:S02]  /*73d0*/  ISETP.GT.U32.AND P5, PT, R250.reuse, R5, PT ;  /* 0x00000005fa00720c */ /* 0x040fe40003fa4070 */
[C---:B------:R-:W-:Y:S01]  /*73e0*/  ISETP.GT.U32.AND P0, PT, R250.reuse, R16, PT ;  /* 0x00000010fa00720c */ /* 0x040fe20003f04070 */
[--C-:B------:R-:W-:Y:S01]  /*73f0*/  @!P6 IMAD.IADD R13, R13, 0x1, -R250.reuse ;  /* 0x000000010d0de824 */ /* 0x100fe200078e0afa */
[----:B------:R-:W-:Y:S01]  /*7400*/  ISETP.GT.U32.AND P4, PT, R250, R9, PT ;  /* 0x00000009fa00720c */ /* 0x000fe20003f84070 */
[--C-:B------:R-:W-:Y:S02]  /*7410*/  @!P3 IMAD.IADD R14, R14, 0x1, -R250.reuse ;  /* 0x000000010e0eb824 */ /* 0x100fe400078e0afa */
[--C-:B------:R-:W-:Y:S01]  /*7420*/  @!P2 IMAD.IADD R10, R10, 0x1, -R250.reuse ;  /* 0x000000010a0aa824 */ /* 0x100fe200078e0afa */
[C---:B------:R-:W-:Y:S01]  /*7430*/  ISETP.GT.U32.AND P3, PT, R250.reuse, R13, PT ;  /* 0x0000000dfa00720c */ /* 0x040fe20003f64070 */
[----:B------:R-:W-:Y:S01]  /*7440*/  @!P1 IMAD.IADD R15, R15, 0x1, -R250 ;  /* 0x000000010f0f9824 */ /* 0x000fe200078e0afa */
[----:B------:R-:W-:-:S02]  /*7450*/  ISETP.GT.U32.AND P2, PT, R250, R18, PT ;  /* 0x00000012fa00720c */ /* 0x000fc40003f44070 */
[C---:B------:R-:W-:Y:S01]  /*7460*/  ISETP.GT.U32.AND P1, PT, R250.reuse, R19, PT ;  /* 0x00000013fa00720c */ /* 0x040fe20003f24070 */
[--C-:B------:R-:W-:Y:S01]  /*7470*/  @!P5 IMAD.IADD R5, R5, 0x1, -R250.reuse ;  /* 0x000000010505d824 */ /* 0x100fe200078e0afa */
[----:B------:R-:W-:Y:S01]  /*7480*/  ISETP.GT.U32.AND P5, PT, R250, R8, PT ;  /* 0x00000008fa00720c */ /* 0x000fe20003fa4070 */
[--C-:B------:R-:W-:Y:S01]  /*7490*/  @!P0 IMAD.IADD R16, R16, 0x1, -R250.reuse ;  /* 0x0000000110108824 */ /* 0x100fe200078e0afa */
[C---:B------:R-:W-:Y:S01]  /*74a0*/  ISETP.GT.U32.AND P6, PT, R250.reuse, R11, PT ;  /* 0x0000000bfa00720c */ /* 0x040fe20003fc4070 */
[--C-:B------:R-:W-:Y:S01]  /*74b0*/  @!P4 IMAD.IADD R9, R9, 0x1, -R250.reuse ;  /* 0x000000010909c824 */ /* 0x100fe200078e0afa */
[C---:B------:R-:W-:Y:S02]  /*74c0*/  ISETP.GT.U32.AND P4, PT, R250.reuse, R14, PT ;  /* 0x0000000efa00720c */ /* 0x040fe40003f84070 */
[C---:B------:R-:W-:Y:S01]  /*74d0*/  ISETP.GT.U32.AND P0, PT, R250.reuse, R16, PT ;  /* 0x00000010fa00720c */ /* 0x040fe20003f04070 */
[--C-:B------:R-:W-:Y:S01]  /*74e0*/  @!P3 IMAD.IADD R13, R13, 0x1, -R250.reuse ;  /* 0x000000010d0db824 */ /* 0x100fe200078e0afa */
[----:B------:R-:W-:Y:S01]  /*74f0*/  ISETP.GT.U32.AND P3, PT, R250, R20, PT ;  /* 0x00000014fa00720c */ /* 0x000fe20003f64070 */
[--C-:B------:R-:W-:Y:S01]  /*7500*/  @!P2 IMAD.IADD R18, R18, 0x1, -R250.reuse ;  /* 0x000000011212a824 */ /* 0x100fe200078e0afa */
[----:B------:R-:W-:Y:S01]  /*7510*/  ISETP.GT.U32.AND P2, PT, R250, R23, PT ;  /* 0x00000017fa00720c */ /* 0x000fe20003f44070 */
[----:B------:R-:W-:-:S02]  /*7520*/  @!P1 IMAD.IADD R19, R19, 0x1, -R250 ;  /* 0x0000000113139824 */ /* 0x000fc400078e0afa */
[--C-:B------:R-:W-:Y:S01]  /*7530*/  @!P5 IMAD.IADD R8, R8, 0x1, -R250.reuse ;  /* 0x000000010808d824 */ /* 0x100fe200078e0afa */
[C---:B------:R-:W-:Y:S02]  /*7540*/  ISETP.GT.U32.AND P5, PT, R250.reuse, R17, PT ;  /* 0x00000011fa00720c */ /* 0x040fe40003fa4070 */
[C---:B------:R-:W-:Y:S01]  /*7550*/  ISETP.GT.U32.AND P1, PT, R250.reuse, R19, PT ;  /* 0x00000013fa00720c */ /* 0x040fe20003f24070 */
[--C-:B------:R-:W-:Y:S01]  /*7560*/  @!P6 IMAD.IADD R11, R11, 0x1, -R250.reuse ;  /* 0x000000010b0be824 */ /* 0x100fe200078e0afa */
[----:B------:R-:W-:Y:S01]  /*7570*/  ISETP.GT.U32.AND P6, PT, R250, R15, PT ;  /* 0x0000000ffa00720c */ /* 0x000fe20003fc4070 */
[--C-:B------:R-:W-:Y:S01]  /*7580*/  @!P4 IMAD.IADD R14, R14, 0x1, -R250.reuse ;  /* 0x000000010e0ec824 */ /* 0x100fe200078e0afa */
[----:B------:R-:W-:Y:S01]  /*7590*/  ISETP.GT.U32.AND P4, PT, R250, R21, PT ;  /* 0x00000015fa00720c */ /* 0x000fe20003f84070 */
[--C-:B------:R-:W-:Y:S01]  /*75a0*/  @!P0 IMAD.IADD R16, R16, 0x1, -R250.reuse ;  /* 0x0000000110108824 */ /* 0x100fe200078e0afa */
[----:B------:R-:W-:Y:S01]  /*75b0*/  ISETP.GT.U32.AND P0, PT, R250, R18, PT ;  /* 0x00000012fa00720c */ /* 0x000fe20003f04070 */
[--C-:B------:R-:W-:Y:S01]  /*75c0*/  @!P3 IMAD.IADD R20, R20, 0x1, -R250.reuse ;  /* 0x000000011414b824 */ /* 0x100fe200078e0afa */
[C---:B------:R-:W-:Y:S01]  /*75d0*/  ISETP.GT.U32.AND P3, PT, R250.reuse, R24, PT ;  /* 0x00000018fa00720c */ /* 0x040fe20003f64070 */
[--C-:B------:R-:W-:Y:S01]  /*75e0*/  @!P2 IMAD.IADD R23, R23, 0x1, -R250.reuse ;  /* 0x000000011717a824 */ /* 0x100fe200078e0afa */
[----:B------:R-:W-:Y:S01]  /*75f0*/  ISETP.GT.U32.AND P2, PT, R250, R27, PT ;  /* 0x0000001bfa00720c */ /* 0x000fe20003f44070 */
[----:B------:R-:W-:-:S02]  /*7600*/  @!P5 IMAD.IADD R17, R17, 0x1, -R250 ;  /* 0x000000011111d824 */ /* 0x000fc400078e0afa */
[--C-:B------:R-:W-:Y:S01]  /*7610*/  @!P1 IMAD.IADD R19, R19, 0x1, -R250.reuse ;  /* 0x0000000113139824 */ /* 0x100fe200078e0afa */
[C---:B------:R-:W-:Y:S02]  /*7620*/  ISETP.GT.U32.AND P1, PT, R250.reuse, R29, PT ;  /* 0x0000001dfa00720c */ /* 0x040fe40003f24070 */
[C---:B------:R-:W-:Y:S01]  /*7630*/  ISETP.GT.U32.AND P5, PT, R250.reuse, R22, PT ;  /* 0x00000016fa00720c */ /* 0x040fe20003fa4070 */
[--C-:B------:R-:W-:Y:S01]  /*7640*/  @!P6 IMAD.IADD R15, R15, 0x1, -R250.reuse ;  /* 0x000000010f0fe824 */ /* 0x100fe200078e0afa */
[C---:B------:R-:W-:Y:S01]  /*7650*/  ISETP.GT.U32.AND P6, PT, R250.reuse, R17, PT ;  /* 0x00000011fa00720c */ /* 0x040fe20003fc4070 */
[--C-:B------:R-:W-:Y:S01]  /*7660*/  @!P4 IMAD.IADD R21, R21, 0x1, -R250.reuse ;  /* 0x000000011515c824 */ /* 0x100fe200078e0afa */
[----:B------:R-:W-:Y:S01]  /*7670*/  ISETP.GT.U32.AND P4, PT, R250, R25, PT ;  /* 0x00000019fa00720c */ /* 0x000fe20003f84070 */
[--C-:B------:R-:W-:Y:S01]  /*7680*/  @!P0 IMAD.IADD R18, R18, 0x1, -R250.reuse ;  /* 0x0000000112128824 */ /* 0x100fe200078e0afa */
[----:B------:R-:W-:Y:S01]  /*7690*/  ISETP.GT.U32.AND P0, PT, R250, R28, PT ;  /* 0x0000001cfa00720c */ /* 0x000fe20003f04070 */
[--C-:B------:R-:W-:Y:S01]  /*76a0*/  @!P3 IMAD.IADD R24, R24, 0x1, -R250.reuse ;  /* 0x000000011818b824 */ /* 0x100fe200078e0afa */
[----:B------:R-:W-:Y:S01]  /*76b0*/  ISETP.GT.U32.AND P3, PT, R250, R26, PT ;  /* 0x0000001afa00720c */ /* 0x000fe20003f64070 */
[----:B------:R-:W-:-:S02]  /*76c0*/  @!P2 IMAD.IADD R27, R27, 0x1, -R250 ;  /* 0x000000011b1ba824 */ /* 0x000fc400078e0afa */
[--C-:B------:R-:W-:Y:S02]  /*76d0*/  @!P1 IMAD.IADD R29, R29, 0x1, -R250.reuse ;  /* 0x000000011d1d9824 */ /* 0x100fe400078e0afa */
        /* <DEDUP_REMOVED lines=9> */
[----:B------:R-:W-:-:S03]  /*7770*/  @!P3 IMAD.IADD R26, R26, 0x1, -R250 ;  /* 0x000000011a1ab824 */ /* 0x000fc600078e0afa */
[C---:B------:R-:W-:Y:S01]  /*7780*/  ISETP.GT.U32.AND P3, PT, R250.reuse, R28, PT ;  /* 0x0000001cfa00720c */ /* 0x040fe20003f64070 */
[--C-:B------:R-:W-:Y:S01]  /*7790*/  @!P1 IMAD.IADD R27, R27, 0x1, -R250.reuse ;  /* 0x000000011b1b9824 */ /* 0x100fe200078e0afa */
[----:B------:R-:W-:Y:S01]  /*77a0*/  ISETP.GT.U32.AND P1, PT, R250, R34, PT ;  /* 0x00000022fa00720c */ /* 0x000fe20003f24070 */
[--C-:B------:R-:W-:Y:S01]  /*77b0*/  @!P5 IMAD.IADD R20, R20, 0x1, -R250.reuse ;  /* 0x000000011414d824 */ /* 0x100fe200078e0afa */
[C---:B------:R-:W-:Y:S01]  /*77c0*/  ISETP.GT.U32.AND P5, PT, R250.reuse, R23, PT ;  /* 0x00000017fa00720c */ /* 0x040fe20003fa4070 */
[--C-:B------:R-:W-:Y:S01]  /*77d0*/  @!P6 IMAD.IADD R21, R21, 0x1, -R250.reuse ;  /* 0x000000011515e824 */ /* 0x100fe200078e0afa */
[----:B------:R-:W-:Y:S01]  /*77e0*/  ISETP.GT.U32.AND P0, PT, R250, R25, PT ;  /* 0x00000019fa00720c */ /* 0x000fe20003f04070 */
[--C-:B------:R-:W-:Y:S01]  /*77f0*/  @!P4 IMAD.IADD R22, R22, 0x1, -R250.reuse ;  /* 0x000000011616c824 */ /* 0x100fe200078e0afa */
[C---:B------:R-:W-:Y:S02]  /*7800*/  ISETP.GT.U32.AND P6, PT, R250.reuse, R29, PT ;  /* 0x0000001dfa00720c */ /* 0x040fe40003fc4070 */
        /* <DEDUP_REMOVED lines=28> */
[--C-:B------:R-:W-:Y:S01]  /*79d0*/  @!P2 IMAD.IADD R39, R39, 0x1, -R250.reuse ;  /* 0x000000012727a824 */ /* 0x100fe200078e0afa */
[----:B------:R-:W-:Y:S01]  /*79e0*/  ISETP.GT.U32.AND P6, PT, R250, R30, PT ;  /* 0x0000001efa00720c */ /* 0x000fe20003fc4070 */
[----:B------:R-:W-:Y:S01]  /*79f0*/  @!P3 IMAD.IADD R42, R42, 0x1, -R250 ;  /* 0x000000012a2ab824 */ /* 0x000fe200078e0afa */
[----:B------:R-:W-:-:S02]  /*7a00*/  ISETP.GT.U32.AND P2, PT, R250, R33, PT ;  /* 0x00000021fa00720c */ /* 0x000fc40003f44070 */
        /* <DEDUP_REMOVED lines=37> */
[----:B------:R-:W-:-:S02]  /*7c60*/  @!P6 IMAD.IADD R49, R49, 0x1, -R250 ;  /* 0x000000013131e824 */ /* 0x000fc400078e0afa */
        /* <DEDUP_REMOVED lines=9> */
[C---:B------:R-:W-:Y:S01]  /*7d00*/  ISETP.GT.U32.AND P0, PT, R250.reuse, R54, PT ;  /* 0x00000036fa00720c */ /* 0x040fe20003f04070 */
[----:B------:R-:W-:Y:S01]  /*7d10*/  @!P4 IMAD.IADD R51, R51, 0x1, -R250 ;  /* 0x000000013333c824 */ /* 0x000fe200078e0afa */
[----:B------:R-:W-:-:S03]  /*7d20*/  ISETP.GT.U32.AND P4, PT, R250, R45, PT ;  /* 0x0000002dfa00720c */ /* 0x000fc60003f84070 */
        /* <DEDUP_REMOVED lines=10> */
[----:B------:R-:W-:Y:S01]  /*7dd0*/  @!P4 IMAD.IADD R45, R45, 0x1, -R250 ;  /* 0x000000012d2dc824 */ /* 0x000fe200078e0afa */
[----:B------:R-:W-:-:S03]  /*7de0*/  ISETP.GT.U32.AND P4, PT, R250, R51, PT ;  /* 0x00000033fa00720c */ /* 0x000fc60003f84070 */
[--C-:B------:R-:W-:Y:S01]  /*7df0*/  @!P2 IMAD.IADD R47, R47, 0x1, -R250.reuse ;  /* 0x000000012f2fa824 */ /* 0x100fe200078e0afa */
[----:B------:R-:W-:Y:S01]  /*7e00*/  ISETP.GT.U32.AND P2, PT, R250, R53, PT ;  /* 0x00000035fa00720c */ /* 0x000fe20003f44070 */
[--C-:B------:R-:W-:Y:S01]  /*7e10*/  @!P3 IMAD.IADD R50, R50, 0x1, -R250.reuse ;  /* 0x000000013232b824 */ /* 0x100fe200078e0afa */
[----:B------:R-:W-:Y:S01]  /*7e20*/  ISETP.GT.U32.AND P3, PT, R250, R57, PT ;  /* 0x00000039fa00720c */ /* 0x000fe20003f64070 */
[--C-:B------:R-:W-:Y:S01]  /*7e30*/  @!P1 IMAD.IADD R56, R56, 0x1, -R250.reuse ;  /* 0x0000000138389824 */ /* 0x100fe200078e0afa */
[----:B------:R-:W-:Y:S01]  /*7e40*/  ISETP.GT.U32.AND P1, PT, R250, R63, PT ;  /* 0x0000003ffa00720c */ /* 0x000fe20003f24070 */
[--C-:B------:R-:W-:Y:S01]  /*7e50*/  @!P5 IMAD.IADD R46, R46, 0x1, -R250.reuse ;  /* 0x000000012e2ed824 */ /* 0x100fe200078e0afa */
[C---:B------:R-:W-:Y:S02]  /*7e60*/  ISETP.GT.U32.AND P6, PT, R250.reuse, R43, PT ;  /* 0x0000002bfa00720c */ /* 0x040fe40003fc4070 */
        /* <DEDUP_REMOVED lines=9> */
[----:B------:R-:W-:-:S02]  /*7f00*/  @!P1 IMAD.IADD R63, R63, 0x1, -R250 ;  /* 0x000000013f3f9824 */ /* 0x000fc400078e0afa */
        /* <DEDUP_REMOVED lines=57> */
[C---:B------:R-:W-:Y:S02]  /*82a0*/  ISETP.GT.U32.AND P1, PT, R250.reuse, R71, PT ;  /* 0x00000047fa00720c */ /* 0x040fe40003f24070 */
        /* <DEDUP_REMOVED lines=26> */
[----:B------:R-:W-:Y:S01]  /*8450*/  @!P5 IMAD.IADD R80, R80, 0x1, -R250 ;  /* 0x000000015050d824 */ /* 0x000fe200078e0afa */
[----:B------:R-:W-:-:S03]  /*8460*/  ISETP.GT.U32.AND P5, PT, R250, R74, PT ;  /* 0x0000004afa00720c */ /* 0x000fc60003fa4070 */
        /* <DEDUP_REMOVED lines=10> */
[----:B------:R-:W-:Y:S01]  /*8510*/  @!P5 IMAD.IADD R74, R74, 0x1, -R250 ;  /* 0x000000014a4ad824 */ /* 0x000fe200078e0afa */
[----:B------:R-:W-:-:S02]  /*8520*/  ISETP.GT.U32.AND P1, PT, R250, R91, PT ;  /* 0x0000005bfa00720c */ /* 0x000fc40003f24070 */
        /* <DEDUP_REMOVED lines=125> */
[--C-:B------:R-:W-:Y:S02]  /*8d00*/  @!P0 IMAD.IADD R111, R111, 0x1, -R250.reuse ;  /* 0x000000016f6f8824 */ /* 0x100fe400078e0afa */
[--C-:B------:R-:W-:Y:S02]  /*8d10*/  @!P6 IMAD.IADD R114, R114, 0x1, -R250.reuse ;  /* 0x000000017272e824 */ /* 0x100fe400078e0afa */
        /* <DEDUP_REMOVED lines=9> */
[----:B------:R-:W-:-:S02]  /*8db0*/  ISETP.GT.U32.AND P1, PT, R250, R119, PT ;  /* 0x00000077fa00720c */ /* 0x000fc40003f24070 */
[----:B------:R-:W-:-:S03]  /*8dc0*/  ISETP.GT.U32.AND P5, PT, R250, R110, PT ;  /* 0x0000006efa00720c */ /* 0x000fc60003fa4070 */
        /* <DEDUP_REMOVED lines=41> */
[----:B------:R-:W-:-:S03]  /*9060*/  @!P4 IMAD.IADD R129, R129, 0x1, -R250 ;  /* 0x000000018181c824 */ /* 0x000fc600078e0afa */
        /* <DEDUP_REMOVED lines=14> */
[----:B------:R-:W-:Y:S01]  /*9150*/  ISETP.GT.U32.AND P4, PT, R250, R130, PT ;  /* 0x00000082fa00720c */ /* 0x000fe20003f84070 */
[--C-:B------:R-:W-:Y:S01]  /*9160*/  @!P2 IMAD.IADD R128, R128, 0x1, -R250.reuse ;  /* 0x000000018080a824 */ /* 0x100fe200078e0afa */
[C---:B------:R-:W-:Y:S01]  /*9170*/  ISETP.GT.U32.AND P2, PT, R250.reuse, R135, PT ;  /* 0x00000087fa00720c */ /* 0x040fe20003f44070 */
[--C-:B------:R-:W-:Y:S01]  /*9180*/  @!P3 IMAD.IADD R129, R129, 0x1, -R250.reuse ;  /* 0x000000018181b824 */ /* 0x100fe200078e0afa */
[----:B------:R-:W-:Y:S01]  /*9190*/  ISETP.GT.U32.AND P3, PT, R250, R136, PT ;  /* 0x00000088fa00720c */ /* 0x000fe20003f64070 */
[--C-:B------:R-:W-:Y:S02]  /*91a0*/  @!P6 IMAD.IADD R131, R131, 0x1, -R250.reuse ;  /* 0x000000018383e824 */ /* 0x100fe400078e0afa */
        /* <DEDUP_REMOVED lines=45> */
[----:B------:R-:W-:-:S02]  /*9480*/  ISETP.GT.U32.AND P1, PT, R250, R148, PT ;  /* 0x00000094fa00720c */ /* 0x000fc40003f24070 */
[----:B------:R-:W-:Y:S01]  /*9490*/  ISETP.GT.U32.AND P5, PT, R250, R139, PT ;  /* 0x0000008bfa00720c */ /* 0x000fe20003fa4070 */
[--C-:B------:R-:W-:Y:S01]  /*94a0*/  @!P4 IMAD.IADD R138, R138, 0x1, -R250.reuse ;  /* 0x000000018a8ac824 */ /* 0x100fe200078e0afa */
[----:B------:R-:W-:Y:S01]  /*94b0*/  ISETP.GT.U32.AND P4, PT, R250, R144, PT ;  /* 0x00000090fa00720c */ /* 0x000fe20003f84070 */
[--C-:B------:R-:W-:Y:S02]  /*94c0*/  @!P6 IMAD.IADD R140, R140, 0x1, -R250.reuse ;  /* 0x000000018c8ce824 */ /* 0x100fe400078e0afa */
        /* <DEDUP_REMOVED lines=245> */
[----:B------:R1:W-:Y:S02]  /*a420*/  STL [R1], R12 ;  /* 0x0000000c01007387 */ /* 0x0003e40000100800 */
[----:B------:R-:W-:Y:S01]  /*a430*/  ISETP.GT.U32.AND P4, PT, R250, R202, PT ;  /* 0x000000cafa00720c */ /* 0x000fe20003f84070 */
[--C-:B------:R-:W-:Y:S01]  /*a440*/  @!P2 IMAD.IADD R200, R200, 0x1, -R250.reuse ;  /* 0x00000001c8c8a824 */ /* 0x100fe200078e0afa */
[C---:B------:R-:W-:Y:S01]  /*a450*/  ISETP.GT.U32.AND P2, PT, R250.reuse, R206, PT ;  /* 0x000000cefa00720c */ /* 0x040fe20003f44070 */
[--C-:B------:R-:W-:Y:S01]  /*a460*/  @!P3 IMAD.IADD R201, R201, 0x1, -R250.reuse ;  /* 0x00000001c9c9b824 */ /* 0x100fe200078e0afa */
[C---:B------:R-:W-:Y:S01]  /*a470*/  ISETP.GT.U32.AND P3, PT, R250.reuse, R207, PT ;  /* 0x000000cffa00720c */ /* 0x040fe20003f64070 */
[--C-:B------:R-:W-:Y:S01]  /*a480*/  @!P0 IMAD.IADD R203, R203, 0x1, -R250.reuse ;  /* 0x00000001cbcb8824 */ /* 0x100fe200078e0afa */
[----:B-1----:R-:W1:Y:S01]  /*a490*/  S2R R12, SR_TID.X ;  /* 0x00000000000c7919 */ /* 0x002e620000002100 */
        /* <DEDUP_REMOVED lines=9> */
[C---:B------:R-:W-:Y:S02]  /*a530*/  ISETP.GT.U32.AND P3, PT, R250.reuse, R214, PT ;  /* 0x000000d6fa00720c */ /* 0x040fe40003f64070 */
[----:B------:R-:W-:Y:S01]  /*a540*/  ISETP.GT.U32.AND P0, PT, R250, R210, PT ;  /* 0x000000d2fa00720c */ /* 0x000fe20003f04070 */
[--C-:B------:R-:W-:Y:S01]  /*a550*/  @!P1 IMAD.IADD R212, R212, 0x1, -R250.reuse ;  /* 0x00000001d4d49824 */ /* 0x100fe200078e0afa */
[C---:B------:R-:W-:Y:S01]  /*a560*/  ISETP.GT.U32.AND P1, PT, R250.reuse, R219, PT ;  /* 0x000000dbfa00720c */ /* 0x040fe20003f24070 */
[----:B------:R-:W-:Y:S01]  /*a570*/  @!P5 IMAD.IADD R203, R203, 0x1, -R250 ;  /* 0x00000001cbcbd824 */ /* 0x000fe200078e0afa */
[----:B------:R-:W-:-:S03]  /*a580*/  ISETP.GT.U32.AND P5, PT, R250, R209, PT ;  /* 0x000000d1fa00720c */ /* 0x000fc60003fa4070 */
[--C-:B------:R-:W-:Y:S01]  /*a590*/  @!P4 IMAD.IADD R208, R208, 0x1, -R250.reuse ;  /* 0x00000001d0d0c824 */ /* 0x100fe200078e0afa */
[C---:B------:R-:W-:Y:S01]  /*a5a0*/  ISETP.GT.U32.AND P4, PT, R250.reuse, R215, PT ;  /* 0x000000d7fa00720c */ /* 0x040fe20003f84070 */
[--C-:B------:R-:W-:Y:S01]  /*a5b0*/  @!P2 IMAD.IADD R213, R213, 0x1, -R250.reuse ;  /* 0x00000001d5d5a824 */ /* 0x100fe200078e0afa */
[----:B------:R-:W-:Y:S01]  /*a5c0*/  ISETP.GT.U32.AND P2, PT, R250, R220, PT ;  /* 0x000000dcfa00720c */ /* 0x000fe20003f44070 */
[--C-:B------:R-:W-:Y:S01]  /*a5d0*/  @!P3 IMAD.IADD R214, R214, 0x1, -R250.reuse ;  /* 0x00000001d6d6b824 */ /* 0x100fe200078e0afa */
[----:B------:R-:W-:Y:S01]  /*a5e0*/  ISETP.GT.U32.AND P3, PT, R250, R221, PT ;  /* 0x000000ddfa00720c */ /* 0x000fe20003f64070 */
[----:B------:R-:W-:Y:S01]  /*a5f0*/  @!P0 IMAD.IADD R210, R210, 0x1, -R250 ;  /* 0x00000001d2d28824 */ /* 0x000fe200078e0afa */
[----:B------:R-:W-:Y:S01]  /*a600*/  ISETP.GT.U32.AND P0, PT, R250, R204, PT ;  /* 0x000000ccfa00720c */ /* 0x000fe20003f04070 */
[----:B------:R-:W-:-:S04]  /*a610*/  IMAD.HI.U32 R249, R249, R252, RZ ;  /* 0x000000fcf9f97227 */ /* 0x000fc800078e00ff */
[----:B------:R-:W-:Y:S01]  /*a620*/  @!P1 IMAD.IADD R219, R219, 0x1, -R250 ;  /* 0x00000001dbdb9824 */ /* 0x000fe200078e0afa */
[----:B-1----:R-:W-:Y:S01]  /*a630*/  SHF.R.U32.HI R12, RZ, 0x6, R12 ;  /* 0x00000006ff0c7819 */ /* 0x002fe2000001160c */
[--C-:B------:R-:W-:Y:S01]  /*a640*/  @!P5 IMAD.IADD R209, R209, 0x1, -R250.reuse ;  /* 0x00000001d1d1d824 */ /* 0x100fe200078e0afa */
[C---:B------:R-:W-:Y:S01]  /*a650*/  ISETP.GT.U32.AND P1, PT, R250.reuse, R213, PT ;  /* 0x000000d5fa00720c */ /* 0x040fe20003f24070 */
[----:B------:R-:W-:Y:S01]  /*a660*/  IMAD.MOV R249, RZ, RZ, -R249 ;  /* 0x000000fffff97224 */ /* 0x000fe200078e0af9 */
[----:B------:R-:W-:Y:S02]  /*a670*/  ISETP.GT.U32.AND P5, PT, R250, R216, PT ;  /* 0x000000d8fa00720c */ /* 0x000fe40003fa4070 */
[----:B------:R-:W-:Y:S01]  /*a680*/  SGXT.U32 R12, R12, 0x1 ;  /* 0x000000010c0c781a */ /* 0x000fe20000000000 */
[----:B------:R-:W-:Y:S01]  /*a690*/  @!P4 IMAD.IADD R215, R215, 0x1, -R250 ;  /* 0x00000001d7d7c824 */ /* 0x000fe200078e0afa */
[C---:B------:R-:W-:Y:S01]  /*a6a0*/  ISETP.GT.U32.AND P4, PT, R250.reuse, R222, PT ;  /* 0x000000defa00720c */ /* 0x040fe20003f84070 */
[----:B------:R1:W-:Y:S01]  /*a6b0*/  STL [R1+0xf08], R2 ;  /* 0x000f080201007387 */ /* 0x0003e20000100800 */
[C---:B------:R-:W-:Y:S01]  /*a6c0*/  IMAD R249, R250.reuse, R249, R252 ;  /* 0x000000f9faf97224 */ /* 0x040fe200078e02fc */
[----:B------:R-:W-:Y:S01]  /*a6d0*/  ISETP.GT.U32.AND P6, PT, R250, R199, PT ;  /* 0x000000c7fa00720c */ /* 0x000fe20003fc4070 */
[----:B------:R-:W-:-:S02]  /*a6e0*/  IMAD.U32 R252, RZ, RZ, UR4 ;  /* 0x00000004fffc7e24 */ /* 0x000fc4000f8e00ff */
[--C-:B------:R-:W-:Y:S01]  /*a6f0*/  @!P2 IMAD.IADD R220, R220, 0x1, -R250.reuse ;  /* 0x00000001dcdca824 */ /* 0x100fe200078e0afa */
[C---:B------:R-:W-:Y:S01]  /*a700*/  ISETP.GT.U32.AND P2, PT, R250.reuse, R214, PT ;  /* 0x000000d6fa00720c */ /* 0x040fe20003f44070 */
[--C-:B------:R-:W-:Y:S01]  /*a710*/  @!P3 IMAD.IADD R221, R221, 0x1, -R250.reuse ;  /* 0x00000001ddddb824 */ /* 0x100fe200078e0afa */
[----:B------:R-:W-:Y:S01]  /*a720*/  ISETP.GT.U32.AND P3, PT, R250, R215, PT ;  /* 0x000000d7fa00720c */ /* 0x000fe20003f64070 */
[----:B-1----:R-:W-:Y:S02]  /*a730*/  IMAD R2, R12, UR4, RZ ;  /* 0x000000040c027c24 */ /* 0x002fe4000f8e02ff */
[----:B------:R-:W-:Y:S01]  /*a740*/  @!P0 IMAD.IADD R204, R204, 0x1, -R250 ;  /* 0x00000001cccc8824 */ /* 0x000fe200078e0afa */
[----:B------:R-:W-:Y:S01]  /*a750*/  ISETP.GT.U32.AND P0, PT, R250, R210, PT ;  /* 0x000000d2fa00720c */ /* 0x000fe20003f04070 */
[----:B------:R-:W-:Y:S02]  /*a760*/  IMAD R2, R252, 0x2, R2 ;  /* 0x00000002fc027824 */ /* 0x000fe400078e0202 */
[--C-:B------:R-:W-:Y:S01]  /*a770*/  @!P1 IMAD.IADD R213, R213, 0x1, -R250.reuse ;  /* 0x00000001d5d59824 */ /* 0x100fe200078e0afa */
[----:B------:R-:W-:Y:S01]  /*a780*/  ISETP.GT.U32.AND P1, PT, R250, R219, PT ;  /* 0x000000dbfa00720c */ /* 0x000fe20003f24070 */
[----:B------:R-:W-:-:S02]  /*a790*/  @!P5 IMAD.IADD R216, R216, 0x1, -R250 ;  /* 0x00000001d8d8d824 */ /* 0x000fc400078e0afa */
[----:B------:R-:W-:Y:S01]  /*a7a0*/  IMAD R2, R252, 0x2, R2 ;  /* 0x00000002fc027824 */ /* 0x000fe200078e0202 */
[----:B------:R-:W-:Y:S01]  /*a7b0*/  STL [R1+0xf0c], R3 ;  /* 0x000f0c0301007387 */ /* 0x000fe20000100800 */
[--C-:B------:R-:W-:Y:S01]  /*a7c0*/  @!P4 IMAD.IADD R222, R222, 0x1, -R250.reuse ;  /* 0x00000001dedec824 */ /* 0x100fe200078e0afa */
[C---:B------:R-:W-:Y:S01]  /*a7d0*/  ISETP.GT.U32.AND P4, PT, R250.reuse, R216, PT ;  /* 0x000000d8fa00720c */ /* 0x040fe20003f84070 */
[--C-:B------:R-:W-:Y:S01]  /*a7e0*/  @!P6 IMAD.IADD R199, R199, 0x1, -R250.reuse ;  /* 0x00000001c7c7e824 */ /* 0x100fe200078e0afa */
[----:B------:R1:W-:Y:S01]  /*a7f0*/  STL [R1+0x5b4], R2 ;  /* 0x0005b40201007387 */ /* 0x0003e20000100800 */
[----:B------:R-:W-:Y:S01]  /*a800*/  ISETP.GT.U32.AND P6, PT, R250, R211, PT ;  /* 0x000000d3fa00720c */ /* 0x000fe20003fc4070 */
[--C-:B------:R-:W-:Y:S01]  /*a810*/  @!P2 IMAD.IADD R214, R214, 0x1, -R250.reuse ;  /* 0x00000001d6d6a824 */ /* 0x100fe200078e0afa */
[C---:B------:R-:W-:Y:S01]  /*a820*/  ISETP.GT.U32.AND P2, PT, R250.reuse, R220, PT ;  /* 0x000000dcfa00720c */ /* 0x040fe20003f44070 */
[--C-:B------:R-:W-:Y:S01]  /*a830*/  @!P3 IMAD.IADD R215, R215, 0x1, -R250.reuse ;  /* 0x00000001d7d7b824 */ /* 0x100fe200078e0afa */
[----:B------:R-:W-:Y:S01]  /*a840*/  ISETP.GT.U32.AND P3, PT, R250, R221, PT ;  /* 0x000000ddfa00720c */ /* 0x000fe20003f64070 */
[----:B------:R-:W-:Y:S01]  /*a850*/  @!P0 IMAD.IADD R210, R210, 0x1, -R250 ;  /* 0x00000001d2d28824 */ /* 0x000fe200078e0afa */
[----:B------:R-:W-:Y:S01]  /*a860*/  ISETP.GT.U32.AND P0, PT, R250, R217, PT ;  /* 0x000000d9fa00720c */ /* 0x000fe20003f04070 */
[----:B-1----:R-:W-:-:S02]  /*a870*/  IMAD R2, R252, 0x2, R2 ;  /* 0x00000002fc027824 */ /* 0x002fc400078e0202 */
[--C-:B------:R-:W-:Y:S01]  /*a880*/  @!P1 IMAD.IADD R219, R219, 0x1, -R250.reuse ;  /* 0x00000001dbdb9824 */ /* 0x100fe200078e0afa */
[C---:B------:R-:W-:Y:S02]  /*a890*/  ISETP.GT.U32.AND P1, PT, R250.reuse, R226, PT ;  /* 0x000000e2fa00720c */ /* 0x040fe40003f24070 */
[----:B------:R1:W-:Y:S01]  /*a8a0*/  STL [R1+0x5c0], R2 ;  /* 0x0005c00201007387 */ /* 0x0003e20000100800 */
[----:B------:R-:W-:Y:S01]  /*a8b0*/  ISETP.GT.U32.AND P5, PT, R250, R223, PT ;  /* 0x000000dffa00720c */ /* 0x000fe20003fa4070 */
[--C-:B------:R-:W-:Y:S01]  /*a8c0*/  @!P4 IMAD.IADD R216, R216, 0x1, -R250.reuse ;  /* 0x00000001d8d8c824 */ /* 0x100fe200078e0afa */
[----:B------:R-:W-:Y:S01]  /*a8d0*/  ISETP.GT.U32.AND P4, PT, R250, R222, PT ;  /* 0x000000defa00720c */ /* 0x000fe20003f84070 */
[----:B------:R-:W-:Y:S02]  /*a8e0*/  @!P6 IMAD.IADD R211, R211, 0x1, -R250 ;  /* 0x00000001d3d3e824 */ /* 0x000fe400078e0afa */
[----:B-1----:R-:W-:Y:S01]  /*a8f0*/  IMAD R2, R252, 0x2, R2 ;  /* 0x00000002fc027824 */ /* 0x002fe200078e0202 */
[----:B------:R-:W-:-:S04]  /*a900*/  ISETP.GT.U32.AND P6, PT, R250, R218, PT ;  /* 0x000000dafa00720c */ /* 0x000fc80003fc4070 */
[----:B------:R1:W-:Y:S01]  /*a910*/  STL [R1+0x4c0], R2 ;  /* 0x0004c00201007387 */ /* 0x0003e20000100800 */
[--C-:B------:R-:W-:Y:S01]  /*a920*/  @!P2 IMAD.IADD R220, R220, 0x1, -R250.reuse ;  /* 0x00000001dcdca824 */ /* 0x100fe200078e0afa */
[C---:B------:R-:W-:Y:S01]  /*a930*/  ISETP.GT.U32.AND P2, PT, R250.reuse, R227, PT ;  /* 0x000000e3fa00720c */ /* 0x040fe20003f44070 */
[--C-:B------:R-:W-:Y:S01]  /*a940*/  @!P3 IMAD.IADD R221, R221, 0x1, -R250.reuse ;  /* 0x00000001ddddb824 */ /* 0x100fe200078e0afa */
[----:B------:R-:W-:Y:S01]  /*a950*/  ISETP.GT.U32.AND P3, PT, R250, R228, PT ;  /* 0x000000e4fa00720c */ /* 0x000fe20003f64070 */
[----:B------:R-:W-:Y:S02]  /*a960*/  @!P0 IMAD.IADD R217, R217, 0x1, -R250 ;  /* 0x00000001d9d98824 */ /* 0x000fe400078e0afa */
[----:B-1----:R-:W-:Y:S01]  /*a970*/  IMAD R2, R252, 0x2, R2 ;  /* 0x00000002fc027824 */ /* 0x002fe200078e0202 */
[----:B------:R-:W-:Y:S01]  /*a980*/  ISETP.GT.U32.AND P0, PT, R250, R224, PT ;  /* 0x000000e0fa00720c */ /* 0x000fe20003f04070 */
[----:B------:R-:W-:-:S03]  /*a990*/  @!P1 IMAD.IADD R226, R226, 0x1, -R250 ;  /* 0x00000001e2e29824 */ /* 0x000fc600078e0afa */
[----:B------:R1:W-:Y:S01]  /*a9a0*/  STL [R1+0x4c4], R2 ;  /* 0x0004c40201007387 */ /* 0x0003e20000100800 */
[C---:B------:R-:W-:Y:S01]  /*a9b0*/  ISETP.GT.U32.AND P1, PT, R250.reuse, R233, PT ;  /* 0x000000e9fa00720c */ /* 0x040fe20003f24070 */
[----:B------:R-:W-:Y:S01]  /*a9c0*/  @!P5 IMAD.IADD R223, R223, 0x1, -R250 ;  /* 0x00000001dfdfd824 */ /* 0x000fe200078e0afa */
[----:B------:R-:W-:Y:S01]  /*a9d0*/  ISETP.GT.U32.AND P5, PT, R250, R217, PT ;  /* 0x000000d9fa00720c */ /* 0x000fe20003fa4070 */
[----:B-1----:R-:W-:Y:S02]  /*a9e0*/  IMAD R2, R252, 0x2, R2 ;  /* 0x00000002fc027824 */ /* 0x002fe400078e0202 */
[----:B------:R-:W-:-:S03]  /*a9f0*/  @!P4 IMAD.IADD R222, R222, 0x1, -R250 ;  /* 0x00000001dedec824 */ /* 0x000fc600078e0afa */
[----:B------:R1:W-:Y:S01]  /*aa00*/  STL [R1+0x4e8], R2 ;  /* 0x0004e80201007387 */ /* 0x0003e20000100800 */
[--C-:B------:R-:W-:Y:S01]  /*aa10*/  @!P6 IMAD.IADD R218, R218, 0x1, -R250.reuse ;  /* 0x00000001dadae824 */ /* 0x100fe200078e0afa */
[----:B------:R-:W-:Y:S01]  /*aa20*/  ISETP.GT.U32.AND P4, PT, R250, R229, PT ;  /* 0x000000e5fa00720c */ /* 0x000fe20003f84070 */
[--C-:B------:R-:W-:Y:S02]  /*aa30*/  @!P2 IMAD.IADD R227, R227, 0x1, -R250.reuse ;  /* 0x00000001e3e3a824 */ /* 0x100fe400078e0afa */
[----:B------:R-:W-:Y:S02]  /*aa40*/  @!P3 IMAD.IADD R228, R228, 0x1, -R250 ;  /* 0x00000001e4e4b824 */ /* 0x000fe400078e0afa */
[----:B-1----:R-:W-:Y:S01]  /*aa50*/  IMAD R2, R252, 0x2, R2 ;  /* 0x00000002fc027824 */ /* 0x002fe200078e0202 */
[----:B------:R-:W-:Y:S01]  /*aa60*/  ISETP.GT.U32.AND P3, PT, R250, R235, PT ;  /* 0x000000ebfa00720c */ /* 0x000fe20003f64070 */
[----:B------:R-:W-:Y:S01]  /*aa70*/  @!P0 IMAD.IADD R224, R224, 0x1, -R250 ;  /* 0x00000001e0e08824 */ /* 0x000fe200078e0afa */
[----:B------:R-:W-:-:S02]  /*aa80*/  ISETP.GT.U32.AND P0, PT, R250, R218, PT ;  /* 0x000000dafa00720c */ /* 0x000fc40003f04070 */
[----:B------:R1:W-:Y:S01]  /*aa90*/  STL [R1+0x4ec], R2 ;  /* 0x0004ec0201007387 */ /* 0x0003e20000100800 */
[C---:B------:R-:W-:Y:S01]  /*aaa0*/  ISETP.GT.U32.AND P6, PT, R250.reuse, R212, PT ;  /* 0x000000d4fa00720c */ /* 0x040fe20003fc4070 */
[--C-:B------:R-:W-:Y:S01]  /*aab0*/  @!P1 IMAD.IADD R233, R233, 0x1, -R250.reuse ;  /* 0x00000001e9e99824 */ /* 0x100fe200078e0afa */
[----:B------:R-:W-:Y:S01]  /*aac0*/  ISETP.GT.U32.AND P1, PT, R250, R227, PT ;  /* 0x000000e3fa00720c */ /* 0x000fe20003f24070 */
[----:B------:R-:W-:Y:S02]  /*aad0*/  @!P5 IMAD.IADD R217, R217, 0x1, -R250 ;  /* 0x00000001d9d9d824 */ /* 0x000fe400078e0afa */
[----:B-1----:R-:W-:Y:S01]  /*aae0*/  IMAD R2, R252, 0x2, R2 ;  /* 0x00000002fc027824 */ /* 0x002fe200078e0202 */
[----:B------:R-:W-:-:S04]  /*aaf0*/  ISETP.GT.U32.AND P5, PT, R250, R223, PT ;  /* 0x000000dffa00720c */ /* 0x000fc80003fa4070 */
[----:B------:R1:W-:Y:S01]  /*ab00*/  STL [R1+0x500], R2 ;  /* 0x0005000201007387 */ /* 0x0003e20000100800 */
[--C-:B------:R-:W-:Y:S02]  /*ab10*/  @!P4 IMAD.IADD R229, R229, 0x1, -R250.reuse ;  /* 0x00000001e5e5c824 */ /* 0x100fe400078e0afa */
[----:B------:R-:W-:Y:S02]  /*ab20*/  @!P3 IMAD.IADD R235, R235, 0x1, -R250 ;  /* 0x00000001ebebb824 */ /* 0x000fe400078e0afa */
[----:B-1----:R-:W-:Y:S01]  /*ab30*/  IMAD R2, R252, 0x2, R2 ;  /* 0x00000002fc027824 */ /* 0x002fe200078e0202 */
[----:B------:R-:W-:Y:S01]  /*ab40*/  ISETP.GT.U32.AND P3, PT, R250, R229, PT ;  /* 0x000000e5fa00720c */ /* 0x000fe20003f64070 */
[----:B------:R-:W-:-:S03]  /*ab50*/  @!P0 IMAD.IADD R218, R218, 0x1, -R250 ;  /* 0x00000001dada8824 */ /* 0x000fc600078e0afa */
[----:B------:R1:W-:Y:S01]  /*ab60*/  STL [R1+0x504], R2 ;  /* 0x0005040201007387 */ /* 0x0003e20000100800 */
[----:B------:R-:W-:Y:S01]  /*ab70*/  ISETP.GT.U32.AND P0, PT, R250, R225, PT ;  /* 0x000000e1fa00720c */ /* 0x000fe20003f04070 */
[--C-:B------:R-:W-:Y:S01]  /*ab80*/  @!P6 IMAD.IADD R212, R212, 0x1, -R250.reuse ;  /* 0x00000001d4d4e824 */ /* 0x100fe200078e0afa */
[----:B------:R-:W-:Y:S01]  /*ab90*/  ISETP.GT.U32.AND P6, PT, R250, R224, PT ;  /* 0x000000e0fa00720c */ /* 0x000fe20003fc4070 */
[----:B------:R-:W-:Y:S02]  /*aba0*/  @!P1 IMAD.IADD R227, R227, 0x1, -R250 ;  /* 0x00000001e3e39824 */ /* 0x000fe400078e0afa */
[----:B-1----:R-:W-:Y:S01]  /*abb0*/  IMAD R2, R252, 0x2, R2 ;  /* 0x00000002fc027824 */ /* 0x002fe200078e0202 */
[----:B------:R-:W-:Y:S01]  /*abc0*/  ISETP.GT.U32.AND P1, PT, R250, R233, PT ;  /* 0x000000e9fa00720c */ /* 0x000fe20003f24070 */
[----:B------:R-:W-:-:S03]  /*abd0*/  @!P5 IMAD.IADD R223, R223, 0x1, -R250 ;  /* 0x00000001dfdfd824 */ /* 0x000fc600078e0afa */
[----:B------:R1:W-:Y:S01]  /*abe0*/  STL [R1+0x518], R2 ;  /* 0x0005180201007387 */ /* 0x0003e20000100800 */
[C---:B------:R-:W-:Y:S02]  /*abf0*/  ISETP.GT.U32.AND P5, PT, R250.reuse, R230, PT ;  /* 0x000000e6fa00720c */ /* 0x040fe40003fa4070 */
[----:B------:R-:W-:Y:S01]  /*ac00*/  ISETP.GT.U32.AND P2, PT, R250, R234, PT ;  /* 0x000000eafa00720c */ /* 0x000fe20003f44070 */
[----:B-1----:R-:W-:-:S05]  /*ac10*/  IMAD R2, R252, 0x2, R2 ;  /* 0x00000002fc027824 */ /* 0x002fca00078e0202 */
[----:B------:R1:W-:Y:S01]  /*ac20*/  STL [R1+0x51c], R2 ;  /* 0x00051c0201007387 */ /* 0x0003e20000100800 */
[--C-:B------:R-:W-:Y:S01]  /*ac30*/  @!P3 IMAD.IADD R229, R229, 0x1, -R250.reuse ;  /* 0x00000001e5e5b824 */ /* 0x100fe200078e0afa */
[C---:B------:R-:W-:Y:S01]  /*ac40*/  ISETP.GT.U32.AND P3, PT, R250.reuse, R235, PT ;  /* 0x000000ebfa00720c */ /* 0x040fe20003f64070 */
[----:B------:R-:W-:Y:S01]  /*ac50*/  @!P0 IMAD.IADD R225, R225, 0x1, -R250 ;  /* 0x00000001e1e18824 */ /* 0x000fe200078e0afa */
[----:B------:R-:W-:Y:S01]  /*ac60*/  ISETP.GT.U32.AND P0, PT, R250, R232, PT ;  /* 0x000000e8fa00720c */ /* 0x000fe20003f04070 */
[----:B-1----:R-:W-:Y:S02]  /*ac70*/  IMAD R2, R252, 0x2, R2 ;  /* 0x00000002fc027824 */ /* 0x002fe400078e0202 */
[--C-:B------:R-:W-:Y:S01]  /*ac80*/  @!P6 IMAD.IADD R224, R224, 0x1, -R250.reuse ;  /* 0x00000001e0e0e824 */ /* 0x100fe200078e0afa */
[C---:B------:R-:W-:Y:S02]  /*ac90*/  ISETP.GT.U32.AND P6, PT, R250.reuse, R231, PT ;  /* 0x000000e7fa00720c */ /* 0x040fe40003fc4070 */
[----:B------:R1:W-:Y:S01]  /*aca0*/  STL [R1+0x528], R2 ;  /* 0x0005280201007387 */ /* 0x0003e20000100800 */
[--C-:B------:R-:W-:Y:S01]  /*acb0*/  @!P1 IMAD.IADD R233, R233, 0x1, -R250.reuse ;  /* 0x00000001e9e99824 */ /* 0x100fe200078e0afa */
[----:B------:R-:W-:Y:S01]  /*acc0*/  ISETP.GT.U32.AND P1, PT, R250, R240, PT ;  /* 0x000000f0fa00720c */ /* 0x000fe20003f24070 */
[----:B------:R-:W-:Y:S01]  /*acd0*/  @!P5 IMAD.IADD R230, R230, 0x1, -R250 ;  /* 0x00000001e6e6d824 */ /* 0x000fe200078e0afa */
[----:B------:R-:W-:Y:S01]  /*ace0*/  ISETP.GT.U32.AND P4, PT, R250, R236, PT ;  /* 0x000000ecfa00720c */ /* 0x000fe20003f84070 */
[----:B-1----:R-:W-:Y:S01]  /*acf0*/  IMAD R2, R252, 0x2, R2 ;  /* 0x00000002fc027824 */ /* 0x002fe200078e0202 */
[----:B------:R-:W-:Y:S01]  /*ad00*/  ISETP.GT.U32.AND P5, PT, R250, R237, PT ;  /* 0x000000edfa00720c */ /* 0x000fe20003fa4070 */
[----:B------:R-:W-:Y:S01]  /*ad10*/  @!P2 IMAD.IADD R234, R234, 0x1, -R250 ;  /* 0x00000001eaeaa824 */ /* 0x000fe200078e0afa */
[----:B------:R-:W-:-:S02]  /*ad20*/  ISETP.GT.U32.AND P2, PT, R250, R228, PT ;  /* 0x000000e4fa00720c */ /* 0x000fc40003f44070 */
[----:B------:R1:W-:Y:S01]  /*ad30*/  STL [R1+0x52c], R2 ;  /* 0x00052c0201007387 */ /* 0x0003e20000100800 */
[--C-:B------:R-:W-:Y:S01]  /*ad40*/  @!P3 IMAD.IADD R235, R235, 0x1, -R250.reuse ;  /* 0x00000001ebebb824 */ /* 0x100fe200078e0afa */
[----:B------:R-:W-:Y:S01]  /*ad50*/  ISETP.GT.U32.AND P3, PT, R250, R242, PT ;  /* 0x000000f2fa00720c */ /* 0x000fe20003f64070 */
[----:B------:R-:W-:Y:S02]  /*ad60*/  @!P0 IMAD.IADD R232, R232, 0x1, -R250 ;  /* 0x00000001e8e88824 */ /* 0x000fe400078e0afa */
[----:B-1----:R-:W-:Y:S01]  /*ad70*/  IMAD R2, R252, 0x2, R2 ;  /* 0x00000002fc027824 */ /* 0x002fe200078e0202 */
[----:B------:R-:W-:Y:S01]  /*ad80*/  ISETP.GT.U32.AND P0, PT, R250, R226, PT ;  /* 0x000000e2fa00720c */ /* 0x000fe20003f04070 */
[----:B------:R-:W-:-:S03]  /*ad90*/  @!P6 IMAD.IADD R231, R231, 0x1, -R250 ;  /* 0x00000001e7e7e824 */ /* 0x000fc600078e0afa */
[----:B------:R1:W-:Y:S01]  /*ada0*/  STL [R1+0x538], R2 ;  /* 0x0005380201007387 */ /* 0x0003e20000100800 */
[--C-:B------:R-:W-:Y:S01]  /*adb0*/  @!P1 IMAD.IADD R240, R240, 0x1, -R250.reuse ;  /* 0x00000001f0f09824 */ /* 0x100fe200078e0afa */
[----:B------:R-:W-:Y:S01]  /*adc0*/  ISETP.GT.U32.AND P1, PT, R250, R247, PT ;  /* 0x000000f7fa00720c */ /* 0x000fe20003f24070 */
[----:B------:R-:W-:Y:S01]  /*add0*/  @!P4 IMAD.IADD R236, R236, 0x1, -R250 ;  /* 0x00000001ececc824 */ /* 0x000fe200078e0afa */
[----:B------:R-:W-:Y:S01]  /*ade0*/  ISETP.GT.U32.AND P6, PT, R250, R225, PT ;  /* 0x000000e1fa00720c */ /* 0x000fe20003fc4070 */
[----:B-1----:R-:W-:Y:S01]  /*adf0*/  IMAD R2, R252, 0x2, R2 ;  /* 0x00000002fc027824 */ /* 0x002fe200078e0202 */
[C---:B------:R-:W-:Y:S01]  /*ae00*/  ISETP.GT.U32.AND P4, PT, R250.reuse, R230, PT ;  /* 0x000000e6fa00720c */ /* 0x040fe20003f84070 */
[--C-:B------:R-:W-:Y:S01]  /*ae10*/  @!P5 IMAD.IADD R237, R237, 0x1, -R250.reuse ;  /* 0x00000001ededd824 */ /* 0x100fe200078e0afa */
[----:B------:R-:W-:Y:S02]  /*ae20*/  ISETP.GT.U32.AND P5, PT, R250, R231, PT ;  /* 0x000000e7fa00720c */ /* 0x000fe40003fa4070 */
[----:B------:R1:W-:Y:S01]  /*ae30*/  STL [R1+0x53c], R2 ;  /* 0x00053c0201007387 */ /* 0x0003e20000100800 */
[--C-:B------:R-:W-:Y:S01]  /*ae40*/  @!P2 IMAD.IADD R228, R228, 0x1, -R250.reuse ;  /* 0x00000001e4e4a824 */ /* 0x100fe200078e0afa */
[----:B------:R-:W-:Y:S01]  /*ae50*/  ISETP.GT.U32.AND P2, PT, R250, R234, PT ;  /* 0x000000eafa00720c */ /* 0x000fe20003f44070 */
[----:B------:R-:W-:-:S02]  /*ae60*/  @!P3 IMAD.IADD R242, R242, 0x1, -R250 ;  /* 0x00000001f2f2b824 */ /* 0x000fc400078e0afa */
[----:B-1----:R-:W-:Y:S02]  /*ae70*/  IMAD R2, R252, 0x2, R2 ;  /* 0x00000002fc027824 */ /* 0x002fe400078e0202 */
[----:B------:R-:W-:-:S03]  /*ae80*/  @!P0 IMAD.IADD R226, R226, 0x1, -R250 ;  /* 0x00000001e2e28824 */ /* 0x000fc600078e0afa */
[----:B------:R1:W-:Y:S01]  /*ae90*/  STL [R1+0x560], R2 ;  /* 0x0005600201007387 */ /* 0x0003e20000100800 */
[C---:B------:R-:W-:Y:S01]  /*aea0*/  ISETP.GT.U32.AND P0, PT, R250.reuse, R232, PT ;  /* 0x000000e8fa00720c */ /* 0x040fe20003f04070 */
[--C-:B------:R-:W-:Y:S01]  /*aeb0*/  @!P1 IMAD.IADD R247, R247, 0x1, -R250.reuse ;  /* 0x00000001f7f79824 */ /* 0x100fe200078e0afa */
[----:B------:R-:W-:Y:S01]  /*aec0*/  ISETP.GT.U32.AND P1, PT, R250, R242, PT ;  /* 0x000000f2fa00720c */ /* 0x000fe20003f24070 */
[----:B------:R-:W-:Y:S02]  /*aed0*/  @!P6 IMAD.IADD R225, R225, 0x1, -R250 ;  /* 0x00000001e1e1e824 */ /* 0x000fe400078e0afa */
[----:B-1----:R-:W-:Y:S01]  /*aee0*/  IMAD R2, R252, 0x2, R2 ;  /* 0x00000002fc027824 */ /* 0x002fe200078e0202 */
[----:B------:R-:W-:Y:S01]  /*aef0*/  ISETP.GT.U32.AND P6, PT, R250, R236, PT ;  /* 0x000000ecfa00720c */ /* 0x000fe20003fc4070 */
        /* <DEDUP_REMOVED lines=8> */
[----:B------:R-:W-:-:S04]  /*af80*/  ULEA UR7, UR10, UR7, 0x18 ;  /* 0x000000070a077291 */ /* 0x000fc8000f8ec0ff */
[----:B------:R1:W-:Y:S01]  /*af90*/  STL [R1+0x588], R2 ;  /* 0x0005880201007387 */ /* 0x0003e20000100800 */
[--C-:B------:R-:W-:Y:S01]  /*afa0*/  @!P0 IMAD.IADD R232, R232, 0x1, -R250.reuse ;  /* 0x00000001e8e88824 */ /* 0x100fe200078e0afa */
[----:B------:R-:W-:Y:S02]  /*afb0*/  ISETP.GT.U32.AND P0, PT, R250, R239, PT ;  /* 0x000000effa00720c */ /* 0x000fe40003f04070 */
[----:B------:R-:W2:Y:S01]  /*afc0*/  LDL R12, [R1+0x24] ;  /* 0x00002400010c7983 */ /* 0x000ea20000100800 */
[--C-:B------:R-:W-:Y:S02]  /*afd0*/  @!P1 IMAD.IADD R242, R242, 0x1, -R250.reuse ;  /* 0x00000001f2f29824 */ /* 0x100fe400078e0afa */
[----:B------:R-:W-:Y:S01]  /*afe0*/  @!P6 IMAD.IADD R236, R236, 0x1, -R250 ;  /* 0x00000001ecece824 */ /* 0x000fe200078e0afa */
[----:B------:R-:W3:Y:S01]  /*aff0*/  LDS R3, [UR7] ;  /* 0x00000007ff037984 */ /* 0x000ee20008000800 */
        /* <DEDUP_REMOVED lines=9> */
[----:B------:R-:W-:-:S04]  /*b090*/  ISETP.GT.U32.AND P2, PT, R250, R248, PT ;  /* 0x000000f8fa00720c */ /* 0x000fc80003f44070 */
[----:B------:R-:W-:Y:S04]  /*b0a0*/  STL [R1+0x590], R2 ;  /* 0x0005900201007387 */ /* 0x000fe80000100800 */
[----:B------:R1:W-:Y:S01]  /*b0b0*/  STL [R1+0xf04], R242 ;  /* 0x000f04f201007387 */ /* 0x0003e20000100800 */
[--C-:B------:R-:W-:Y:S01]  /*b0c0*/  @!P0 IMAD.IADD R239, R239, 0x1, -R250.reuse ;  /* 0x00000001efef8824 */ /* 0x100fe200078e0afa */
[C---:B------:R-:W-:Y:S01]  /*b0d0*/  ISETP.GT.U32.AND P0, PT, R250.reuse, R246, PT ;  /* 0x000000f6fa00720c */ /* 0x040fe20003f04070 */
[----:B-1----:R-:W1:Y:S01]  /*b0e0*/  S2R R242, SR_TID.X ;  /* 0x0000000000f27919 */ /* 0x002e620000002100 */
[----:B------:R-:W-:Y:S01]  /*b0f0*/  ISETP.GT.U32.AND P3, PT, R250, R249, PT ;  /* 0x000000f9fa00720c */ /* 0x000fe20003f64070 */
[--C-:B------:R-:W-:Y:S02]  /*b100*/  @!P6 IMAD.IADD R243, R243, 0x1, -R250.reuse ;  /* 0x00000001f3f3e824 */ /* 0x100fe400078e0afa */
[--C-:B------:R-:W-:Y:S01]  /*b110*/  @!P4 IMAD.IADD R244, R244, 0x1, -R250.reuse ;  /* 0x00000001f4f4c824 */ /* 0x100fe200078e0afa */
[C---:B------:R-:W-:Y:S01]  /*b120*/  ISETP.GT.U32.AND P4, PT, R250.reuse, R239, PT ;  /* 0x000000effa00720c */ /* 0x040fe20003f84070 */
[--C-:B------:R-:W-:Y:S01]  /*b130*/  @!P5 IMAD.IADD R245, R245, 0x1, -R250.reuse ;  /* 0x00000001f5f5d824 */ /* 0x100fe200078e0afa */
[----:B------:R-:W-:Y:S01]  /*b140*/  ISETP.GT.U32.AND P5, PT, R250, R240, PT ;  /* 0x000000f0fa00720c */ /* 0x000fe20003fa4070 */
[----:B------:R-:W-:Y:S01]  /*b150*/  @!P2 IMAD.IADD R248, R248, 0x1, -R250 ;  /* 0x00000001f8f8a824 */ /* 0x000fe200078e0afa */
[----:B------:R-:W-:-:S03]  /*b160*/  ISETP.GT.U32.AND P2, PT, R250, R243, PT ;  /* 0x000000f3fa00720c */ /* 0x000fc60003f44070 */
[--C-:B------:R-:W-:Y:S02]  /*b170*/  @!P0 IMAD.IADD R246, R246, 0x1, -R250.reuse ;  /* 0x00000001f6f68824 */ /* 0x100fe400078e0afa */
[----:B------:R-:W-:Y:S01]  /*b180*/  @!P3 IMAD.IADD R249, R249, 0x1, -R250 ;  /* 0x00000001f9f9b824 */ /* 0x000fe200078e0afa */
[----:B------:R-:W-:-:S03]  /*b190*/  ISETP.GT.U32.AND P3, PT, R250, R244, PT ;  /* 0x000000f4fa00720c */ /* 0x000fc60003f64070 */
[--C-:B------:R-:W-:Y:S01]  /*b1a0*/  @!P4 IMAD.IADD R239, R239, 0x1, -R250.reuse ;  /* 0x00000001efefc824 */ /* 0x100fe200078e0afa */
[----:B------:R-:W-:Y:S01]  /*b1b0*/  ISETP.GT.U32.AND P4, PT, R250, R245, PT ;  /* 0x000000f5fa00720c */ /* 0x000fe20003f84070 */
[--C-:B------:R-:W-:Y:S01]  /*b1c0*/  @!P5 IMAD.IADD R240, R240, 0x1, -R250.reuse ;  /* 0x00000001f0f0d824 */ /* 0x100fe200078e0afa */
[----:B------:R-:W-:Y:S01]  /*b1d0*/  ISETP.GT.U32.AND P5, PT, R250, R246, PT ;  /* 0x000000f6fa00720c */ /* 0x000fe20003fa4070 */
[----:B------:R-:W-:Y:S02]  /*b1e0*/  @!P2 IMAD.IADD R243, R243, 0x1, -R250 ;  /* 0x00000001f3f3a824 */ /* 0x000fe400078e0afa */
[----:B------:R-:W-:-:S03]  /*b1f0*/  IMAD R2, R252, 0x2, R2 ;  /* 0x00000002fc027824 */ /* 0x000fc600078e0202 */
[----:B------:R4:W-:Y:S01]  /*b200*/  STL [R1+0xefc], R243 ;  /* 0x000efcf301007387 */ /* 0x0009e20000100800 */
[----:B------:R-:W-:-:S03]  /*b210*/  @!P3 IMAD.IADD R244, R244, 0x1, -R250 ;  /* 0x00000001f4f4b824 */ /* 0x000fc600078e0afa */
[----:B------:R4:W-:Y:S01]  /*b220*/  STL [R1+0x594], R2 ;  /* 0x0005940201007387 */ /* 0x0009e20000100800 */
[----:B-1----:R-:W-:Y:S01]  /*b230*/  SHF.R.U32.HI R242, RZ, 0x5, R242 ;  /* 0x00000005fff27819 */ /* 0x002fe200000116f2 */
[----:B------:R-:W-:Y:S01]  /*b240*/  @!P4 IMAD.IADD R245, R245, 0x1, -R250 ;  /* 0x00000001f5f5c824 */ /* 0x000fe200078e0afa */
[----:B---3--:R-:W-:Y:S02]  /*b250*/  R2UR UR8, R3 ;  /* 0x00000000030872ca */ /* 0x008fe400000e0000 */
[----:B------:R-:W-:Y:S01]  /*b260*/  R2UR UR17, R242 ;  /* 0x00000000f21172ca */ /* 0x000fe200000e0000 */
[----:B----4-:R-:W3:Y:S01]  /*b270*/  LDL R243, [R1+0x978] ;  /* 0x0009780001f37983 */ /* 0x010ee20000100800 */
[----:B------:R-:W-:-:S03]  /*b280*/  IMAD R2, R252, 0x2, R2 ;  /* 0x00000002fc027824 */ /* 0x000fc600078e0202 */
[----:B------:R-:W4:Y:S01]  /*b290*/  LDL R3, [R1+0x980] ;  /* 0x0009800001037983 */ /* 0x000f220000100800 */
[----:B------:R-:W-:-:S03]  /*b2a0*/  @!P5 IMAD.IADD R246, R246, 0x1, -R250 ;  /* 0x00000001f6f6d824 */ /* 0x000fc600078e0afa */
[----:B------:R-:W3:Y:S04]  /*b2b0*/  LDL R242, [R1+0x984] ;  /* 0x0009840001f27983 */ /* 0x000ee80000100800 */
[----:B------:R-:W-:Y:S04]  /*b2c0*/  STL [R1+0x5a0], R2 ;  /* 0x0005a00201007387 */ /* 0x000fe80000100800 */
[----:B------:R1:W-:Y:S04]  /*b2d0*/  STL [R1+0xef8], R244 ;  /* 0x000ef8f401007387 */ /* 0x0003e80000100800 */
[----:B-1----:R-:W3:Y:S04]  /*b2e0*/  LDL R244, [R1+0x97c] ;  /* 0x00097c0001f47983 */ /* 0x002ee80000100800 */
[----:B------:R1:W-:Y:S04]  /*b2f0*/  STL [R1+0xf00], R245 ;  /* 0x000f00f501007387 */ /* 0x0003e80000100800 */
[----:B-1----:R-:W3:Y:S04]  /*b300*/  LDL R245, [R1+0x974] ;  /* 0x0009740001f57983 */ /* 0x002ee80000100800 */
[----:B------:R1:W-:Y:S04]  /*b310*/  STL [R1+0xeec], R246 ;  /* 0x000eecf601007387 */ /* 0x0003e80000100800 */
[----:B-1----:R-:W4:Y:S01]  /*b320*/  LDL R246, [R1+0x970] ;  /* 0x0009700001f67983 */ /* 0x002f220000100800 */
[----:B------:R-:W-:-:S13]  /*b330*/  ISETP.GT.U32.AND P0, PT, R250, R241, PT ;  /* 0x000000f1fa00720c */ /* 0x000fda0003f04070 */
[----:B------:R-:W-:Y:S01]  /*b340*/  @!P0 IMAD.IADD R241, R241, 0x1, -R250 ;  /* 0x00000001f1f18824 */ /* 0x000fe200078e0afa */
[C---:B------:R-:W-:Y:S02]  /*b350*/  ISETP.GT.U32.AND P0, PT, R250.reuse, R247, PT ;  /* 0x000000f7fa00720c */ /* 0x040fe40003f04070 */
[----:B------:R-:W-:-:S11]  /*b360*/  ISETP.GT.U32.AND P6, PT, R250, R238, PT ;  /* 0x000000eefa00720c */ /* 0x000fd60003fc4070 */
[----:B------:R-:W-:-:S05]  /*b370*/  @!P0 IMAD.IADD R247, R247, 0x1, -R250 ;  /* 0x00000001f7f78824 */ /* 0x000fca00078e0afa */
[----:B------:R1:W-:Y:S01]  /*b380*/  STL [R1+0xef0], R247 ;  /* 0x000ef0f701007387 */ /* 0x0003e20000100800 */
[----:B------:R-:W-:Y:S01]  /*b390*/  @!P6 IMAD.IADD R238, R238, 0x1, -R250 ;  /* 0x00000001eeeee824 */ /* 0x000fe200078e0afa */
[----:B-1----:R-:W1:Y:S01]  /*b3a0*/  S2R R247, SR_TID.X ;  /* 0x0000000000f77919 */ /* 0x002e620000002100 */
[----:B------:R-:W-:Y:S01]  /*b3b0*/  ISETP.GT.U32.AND P6, PT, R250, R248, PT ;  /* 0x000000f8fa00720c */ /* 0x000fe20003fc4070 */
[----:B------:R-:W-:-:S12]  /*b3c0*/  IMAD R2, R252, 0x2, R2 ;  /* 0x00000002fc027824 */ /* 0x000fd800078e0202 */
[----:B------:R-:W-:-:S05]  /*b3d0*/  @!P6 IMAD.IADD R248, R248, 0x1, -R250 ;  /* 0x00000001f8f8e824 */ /* 0x000fca00078e0afa */
[----:B------:R-:W-:Y:S01]  /*b3e0*/  STL [R1+0xef4], R248 ;  /* 0x000ef4f801007387 */ /* 0x000fe20000100800 */
[----:B------:R-:W-:Y:S01]  /*b3f0*/  BAR.SYNC.DEFER_BLOCKING 0x0 ;  /* 0x0000000000007b1d */ /* 0x000fe20000010000 */
[----:B--2---:R-:W-:-:S13]  /*b400*/  ISETP.GT.U32.AND P2, PT, R251, R12, PT ;  /* 0x0000000cfb00720c */ /* 0x004fda0003f44070 */
[----:B------:R-:W-:-:S05]  /*b410*/  @!P2 IMAD.IADD R12, R12, 0x1, -R251 ;  /* 0x000000010c0ca824 */ /* 0x000fca00078e0afb */
[----:B------:R2:W-:Y:S01]  /*b420*/  @!P2 STL [R1+0x24], R12 ;  /* 0x0000240c0100a387 */ /* 0x0005e20000100800 */
[----:B------:R-:W-:-:S03]  /*b430*/  ISETP.GE.AND P2, PT, R0, RZ, PT ;  /* 0x000000ff0000720c */ /* 0x000fc60003f46270 */
[----:B------:R1:W-:Y:S04]  /*b440*/  STL [R1+0x5a4], R2 ;  /* 0x0005a40201007387 */ /* 0x0003e80000100800 */
[----:B------:R1:W-:Y:S01]  /*b450*/  STL [R1+0xe08], R0 ;  /* 0x000e080001007387 */ /* 0x0003e20000100800 */
[----:B--2---:R-:W-:-:S03]  /*b460*/  IMAD R12, R252, 0x2, R2 ;  /* 0x00000002fc0c7824 */ /* 0x004fc600078e0202 */
[----:B-1----:R-:W2:Y:S01]  /*b470*/  LDL R2, [R1+0x990] ;  /* 0x0009900001027983 */ /* 0x002ea20000100800 */
[----:B------:R-:W-:-:S03]  /*b480*/  LOP3.LUT R0, R247, 0x3f, RZ, 0xc0, !PT ;  /* 0x0000003ff7007812 */ /* 0x000fc600078ec0ff */
[----:B------:R-:W-:Y:S04]  /*b490*/  STL [R1+0x5a8], R12 ;  /* 0x0005a80c01007387 */ /* 0x000fe80000100800 */
[----:B------:R-:W2:Y:S04]  /*b4a0*/  LDL R248, [R1+0x994] ;  /* 0x0009940001f87983 */ /* 0x000ea80000100800 */
[----:B------:R-:W2:Y:S01]  /*b4b0*/  LDL R251, [R1+0x99c] ;  /* 0x00099c0001fb7983 */ /* 0x000ea20000100800 */
[----:B---3--:R-:W-:Y:S02]  /*b4c0*/  ISETP.GE.AND P4, PT, R245, RZ, PT ;  /* 0x000000fff500720c */ /* 0x008fe40003f86270 */
[----:B----4-:R-:W-:-:S02]  /*b4d0*/  ISETP.GE.AND P5, PT, R246, RZ, PT ;  /* 0x000000fff600720c */ /* 0x010fc40003fa6270 */
[----:B------:R-:W3:Y:S04]  /*b4e0*/  LDL R246, [R1+0x98c] ;  /* 0x00098c0001f67983 */ /* 0x000ee80000100800 */
[----:B------:R1:W-:Y:S04]  /*b4f0*/  STL [R1+0xec8], R0 ;  /* 0x000ec80001007387 */ /* 0x0003e80000100800 */
[----:B------:R-:W4:Y:S04]  /*b500*/  LDL R247, [R1+0x998] ;  /* 0x0009980001f77983 */ /* 0x000f280000100800 */
[----:B-1----:R-:W2:Y:S04]  /*b510*/  LDL R0, [R1+0x988] ;  /* 0x0009880001007983 */ /* 0x002ea80000100800 */
[----:B------:R-:W2:Y:S01]  /*b520*/  LDL.LU R245, [R1+0x20] ;  /* 0x0000200001f57983 */ /* 0x000ea20000300800 */
[----:B------:R-:W-:-:S03]  /*b530*/  ISETP.GE.AND P0, PT, R244, RZ, PT ;  /* 0x000000fff400720c */ /* 0x000fc60003f06270 */
[----:B------:R-:W3:Y:S01]  /*b540*/  LDL.LU R244, [R1+0x1c] ;  /* 0x00001c0001f47983 */ /* 0x000ee20000300800 */
[----:B--2---:R-:W-:Y:S01]  /*b550*/  @!P2 IMAD.MOV R245, RZ, RZ, -R245 ;  /* 0x000000fffff5a224 */ /* 0x004fe200078e0af5 */
[----:B------:R-:W-:-:S04]  /*b560*/  ISETP.GE.AND P2, PT, R3, RZ, PT ;  /* 0x000000ff0300720c */ /* 0x000fc80003f46270 */
[----:B------:R1:W-:Y:S04]  /*b570*/  STL [R1+0x20], R245 ;  /* 0x000020f501007387 */ /* 0x0003e80000100800 */
[----:B-1----:R-:W2:Y:S04]  /*b580*/  LDL R245, [R1+0x9a4] ;  /* 0x0009a40001f57983 */ /* 0x002ea80000100800 */
[----:B------:R-:W2:Y:S01]  /*b590*/  LDL.LU R3, [R1+0x18] ;  /* 0x0000180001037983 */ /* 0x000ea20000300800 */
[----:B---3--:R-:W-:Y:S01]  /*b5a0*/  @!P5 IMAD.MOV R244, RZ, RZ, -R244 ;  /* 0x000000fffff4d224 */ /* 0x008fe200078e0af4 */
[----:B------:R-:W-:-:S02]  /*b5b0*/  ISETP.GE.AND P5, PT, R242, RZ, PT ;  /* 0x000000fff200720c */ /* 0x000fc40003fa6270 */
[----:B------:R-:W3:Y:S04]  /*b5c0*/  LDL R242, [R1+0x9a0] ;  /* 0x0009a00001f27983 */ /* 0x000ee80000100800 */
[----:B------:R1:W-:Y:S04]  /*b5d0*/  STL [R1+0x1c], R244 ;  /* 0x00001cf401007387 */ /* 0x0003e80000100800 */
[----:B-1----:R-:W3:Y:S01]  /*b5e0*/  LDL.LU R244, [R1+0x14] ;  /* 0x0000140001f47983 */ /* 0x002ee20000300800 */
[----:B--2---:R-:W-:Y:S01]  /*b5f0*/  @!P4 IMAD.MOV R3, RZ, RZ, -R3 ;  /* 0x000000ffff03c224 */ /* 0x004fe200078e0a03 */
[----:B------:R-:W-:-:S04]  /*b600*/  ISETP.GE.AND P4, PT, R0, RZ, PT ;  /* 0x000000ff0000720c */ /* 0x000fc80003f86270 */
[----:B------:R1:W-:Y:S04]  /*b610*/  STL [R1+0x18], R3 ;  /* 0x0000180301007387 */ /* 0x0003e80000100800 */
[----:B-1----:R-:W2:Y:S04]  /*b620*/  LDL.LU R3, [R1+0xf0c] ;  /* 0x000f0c0001037983 */ /* 0x002ea80000300800 */
[----:B------:R-:W2:Y:S01]  /*b630*/  LDL.LU R0, [R1+0x10] ;  /* 0x0000100001007983 */ /* 0x000ea20000300800 */
[----:B------:R-:W-:-:S13]  /*b640*/  ISETP.GE.AND P3, PT, R243, RZ, PT ;  /* 0x000000fff300720c */ /* 0x000fda0003f66270 */
[----:B---3--:R-:W-:Y:S01]  /*b650*/  @!P3 IMAD.MOV R244, RZ, RZ, -R244 ;  /* 0x000000fffff4b224 */ /* 0x008fe200078e0af4 */
[----:B------:R-:W-:-:S04]  /*b660*/  ISETP.GE.AND P3, PT, R2, RZ, PT ;  /* 0x000000ff0200720c */ /* 0x000fc80003f66270 */
[----:B------:R1:W-:Y:S04]  /*b670*/  STL [R1+0x14], R244 ;  /* 0x000014f401007387 */ /* 0x0003e80000100800 */
[----:B-1----:R-:W3:Y:S04]  /*b680*/  LDL R244, [R1+0x9b4] ;  /* 0x0009b40001f47983 */ /* 0x002ee80000100800 */
[----:B------:R-:W3:Y:S01]  /*b690*/  LDL.LU R2, [R1+0xc] ;  /* 0x00000c0001027983 */ /* 0x000ee20000300800 */
[----:B--2---:R-:W-:Y:S01]  /*b6a0*/  @!P0 IMAD.MOV R0, RZ, RZ, -R0 ;  /* 0x000000ffff008224 */ /* 0x004fe200078e0a00 */
[----:B------:R-:W-:-:S02]  /*b6b0*/  ISETP.GE.AND P0, PT, R246, RZ, PT ;  /* 0x000000fff600720c */ /* 0x000fc40003f06270 */
[----:B------:R-:W2:Y:S04]  /*b6c0*/  LDL R246, [R1+0x9b8] ;  /* 0x0009b80001f67983 */ /* 0x000ea80000100800 */
[----:B------:R1:W-:Y:S04]  /*b6d0*/  STL [R1+0x10], R0 ;  /* 0x0000100001007387 */ /* 0x0003e80000100800 */
[----:B-1----:R-:W2:Y:S01]  /*b6e0*/  LDL.LU R0, [R1+0x8] ;  /* 0x0000080001007983 */ /* 0x002ea20000300800 */
[----:B---3--:R-:W-:Y:S01]  /*b6f0*/  @!P2 IMAD.MOV R2, RZ, RZ, -R2 ;  /* 0x000000ffff02a224 */ /* 0x008fe200078e0a02 */
[----:B------:R-:W-:-:S04]  /*b700*/  ISETP.GE.AND P2, PT, R248, RZ, PT ;  /* 0x000000fff800720c */ /* 0x000fc80003f46270 */
[----:B------:R1:W-:Y:S04]  /*b710*/  STL [R1+0xc], R2 ;  /* 0x00000c0201007387 */ /* 0x0003e80000100800 */
[----:B-1----:R-:W3:Y:S04]  /*b720*/  LDL.LU R2, [R1+0xf08] ;  /* 0x000f080001027983 */ /* 0x002ee80000300800 */
[----:B------:R-:W4:Y:S01]  /*b730*/  LDL.LU R248, [R1+0x4] ;  /* 0x0000040001f87983 */ /* 0x000f220000300800 */
[----:B--2---:R-:W-:-:S05]  /*b740*/  @!P5 IMAD.MOV R0, RZ, RZ, -R0 ;  /* 0x000000ffff00d224 */ /* 0x004fca00078e0a00 */
[----:B------:R1:W-:Y:S04]  /*b750*/  STL [R1+0x8], R0 ;  /* 0x0000080001007387 */ /* 0x0003e80000100800 */
[----:B-1----:R-:W2:Y:S01]  /*b760*/  LDL.LU R0, [R1] ;  /* 0x0000000001007983 */ /* 0x002ea20000300800 */
[----:B------:R-:W-:Y:S01]  /*b770*/  ISETP.GE.AND P5, PT, R251, RZ, PT ;  /* 0x000000fffb00720c */ /* 0x000fe20003fa6270 */
[----:B---3--:R-:W-:Y:S02]  /*b780*/  IMAD.MOV.U32 R251, RZ, RZ, R2 ;  /* 0x000000fffffb7224 */ /* 0x008fe400078e0002 */
[----:B----4-:R-:W-:Y:S02]  /*b790*/  @!P4 IMAD.MOV R248, RZ, RZ, -R248 ;  /* 0x000000fffff8c224 */ /* 0x010fe400078e0af8 */
[----:B------:R-:W-:-:S03]  /*b7a0*/  @!P0 IMAD.MOV R251, RZ, RZ, -R251 ;  /* 0x000000fffffb8224 */ /* 0x000fc600078e0afb */
[----:B------:R1:W-:Y:S01]  /*b7b0*/  STL [R1+0x4], R248 ;  /* 0x000004f801007387 */ /* 0x0003e20000100800 */
[----:B------:R-:W-:-:S03]  /*b7c0*/  ISETP.GE.AND P4, PT, R247, RZ, PT ;  /* 0x000000fff700720c */ /* 0x000fc60003f86270 */
[----:B------:R-:W3:Y:S01]  /*b7d0*/  LDL R2, [R1+0x9b0] ;  /* 0x0009b00001027983 */ /* 0x000ee20000100800 */
[----:B------:R-:W-:-:S03]  /*b7e0*/  ISETP.GE.AND P0, PT, R242, RZ, PT ;  /* 0x000000fff200720c */ /* 0x000fc60003f06270 */
[----:B-1----:R-:W4:Y:S01]  /*b7f0*/  LDL R248, [R1+0x9c0] ;  /* 0x0009c00001f87983 */ /* 0x002f220000100800 */
[----:B--2---:R-:W-:-:S05]  /*b800*/  @!P3 IMAD.MOV R0, RZ, RZ, -R0 ;  /* 0x000000ffff00b224 */ /* 0x004fca00078e0a00 */
[----:B------:R1:W-:Y:S04]  /*b810*/  STL [R1+0xecc], R0 ;  /* 0x000ecc0001007387 */ /* 0x0003e80000100800 */
[----:B------:R-:W2:Y:S04]  /*b820*/  LDL R247, [R1+0x9cc] ;  /* 0x0009cc0001f77983 */ /* 0x000ea80000100800 */
[----:B------:R1:W-:Y:S04]  /*b830*/  STL [R1+0xed0], R251 ;  /* 0x000ed0fb01007387 */ /* 0x0003e80000100800 */
[----:B------:R-:W2:Y:S01]  /*b840*/  LDL R242, [R1+0x9c8] ;  /* 0x0009c80001f27983 */ /* 0x000ea20000100800 */
[----:B------:R-:W-:Y:S01]  /*b850*/  ISETP.GE.AND P3, PT, R245, RZ, PT ;  /* 0x000000fff500720c */ /* 0x000fe20003f66270 */
[----:B------:R-:W-:Y:S01]  /*b860*/  @!P2 IMAD.MOV R3, RZ, RZ, -R3 ;  /* 0x000000ffff03a224 */ /* 0x000fe200078e0a03 */
[----:B------:R-:W-:Y:S01]  /*b870*/  ISETP.GE.AND P2, PT, R244, RZ, PT ;  /* 0x000000fff400720c */ /* 0x000fe20003f46270 */
[----:B------:R-:W-:Y:S01]  /*b880*/  @!P5 IMAD.MOV R4, RZ, RZ, -R4 ;  /* 0x000000ffff04d224 */ /* 0x000fe200078e0a04 */
[----:B------:R-:W2:Y:S01]  /*b890*/  LDL R245, [R1+0x9d4] ;  /* 0x0009d40001f57983 */ /* 0x000ea20000100800 */
[----:B------:R-:W-:-:S03]  /*b8a0*/  ISETP.GE.AND P5, PT, R246, RZ, PT ;  /* 0x000000fff600720c */ /* 0x000fc60003fa6270 */
[----:B------:R1:W-:Y:S04]  /*b8b0*/  STL [R1+0xed4], R3 ;  /* 0x000ed40301007387 */ /* 0x0003e80000100800 */
[----:B------:R-:W2:Y:S01]  /*b8c0*/  LDL R244, [R1+0x9d0] ;  /* 0x0009d00001f47983 */ /* 0x000ea20000100800 */
[----:B------:R-:W-:-:S03]  /*b8d0*/  @!P4 IMAD.MOV R5, RZ, RZ, -R5 ;  /* 0x000000ffff05c224 */ /* 0x000fc600078e0a05 */
[----:B------:R-:W-:Y:S04]  /*b8e0*/  STL [R1+0xed8], R4 ;  /* 0x000ed80401007387 */ /* 0x000fe80000100800 */
[----:B------:R-:W2:Y:S01]  /*b8f0*/  LDL R246, [R1+0x9e4] ;  /* 0x0009e40001f67983 */ /* 0x000ea20000100800 */
[----:B------:R-:W-:Y:S01]  /*b900*/  @!P3 IMAD.MOV R6, RZ, RZ, -R6 ;  /* 0x000000ffff06b224 */ /* 0x000fe200078e0a06 */
[----:B---3--:R-:W-:Y:S01]  /*b910*/  ISETP.GE.AND P4, PT, R2, RZ, PT ;  /* 0x000000ff0200720c */ /* 0x008fe20003f86270 */
[----:B------:R-:W-:Y:S01]  /*b920*/  @!P0 IMAD.MOV R7, RZ, RZ, -R7 ;  /* 0x000000ffff078224 */ /* 0x000fe200078e0a07 */
[----:B------:R-:W-:Y:S01]  /*b930*/  STL [R1+0xedc], R5 ;  /* 0x000edc0501007387 */ /* 0x000fe20000100800 */
[----:B------:R-:W-:Y:S01]  /*b940*/  @!P2 IMAD.MOV R8, RZ, RZ, -R8 ;  /* 0x000000ffff08a224 */ /* 0x000fe200078e0a08 */
[----:B----4-:R-:W-:-:S02]  /*b950*/  ISETP.GE.AND P3, PT, R248, RZ, PT ;  /* 0x000000fff800720c */ /* 0x010fc40003f66270 */
[----:B-1----:R-:W3:Y:S04]  /*b960*/  LDL R0, [R1+0x9e8] ;  /* 0x0009e80001007983 */ /* 0x002ee80000100800 */
[----:B------:R-:W4:Y:S04]  /*b970*/  LDL R2, [R1+0x9e0] ;  /* 0x0009e00001027983 */ /* 0x000f280000100800 */
[----:B------:R-:W-:Y:S04]  /*b980*/  STL [R1+0xee0], R6 ;  /* 0x000ee00601007387 */ /* 0x000fe80000100800 */
[----:B------:R-:W4:Y:S04]  /*b990*/  LDL R248, [R1+0x9ec] ;  /* 0x0009ec0001f87983 */ /* 0x000f280000100800 */
[----:B------:R-:W-:Y:S01]  /*b9a0*/  STL [R1+0xee4], R7 ;  /* 0x000ee40701007387 */ /* 0x000fe20000100800 */
[----:B--2---:R-:W-:-:S03]  /*b9b0*/  ISETP.GE.AND P0, PT, R247, RZ, PT ;  /* 0x000000fff700720c */ /* 0x004fc60003f06270 */
[----:B------:R-:W2:Y:S04]  /*b9c0*/  LDL R247, [R1+0x9dc] ;  /* 0x0009dc0001f77983 */ /* 0x000ea80000100800 */
[----:B------:R1:W-:Y:S01]  /*b9d0*/  STL [R1+0xee8], R8 ;  /* 0x000ee80801007387 */ /* 0x0003e20000100800 */
[----:B------:R-:W-:-:S03]  /*b9e0*/  ISETP.GE.AND P2, PT, R242, RZ, PT ;  /* 0x000000fff200720c */ /* 0x000fc60003f46270 */
[----:B------:R-:W2:Y:S01]  /*b9f0*/  LDL R242, [R1+0x9d8] ;  /* 0x0009d80001f27983 */ /* 0x000ea20000100800 */
[----:B------:R-:W-:Y:S01]  /*ba00*/  @!P5 IMAD.MOV R9, RZ, RZ, -R9 ;  /* 0x000000ffff09d224 */ /* 0x000fe200078e0a09 */
[----:B------:R-:W-:Y:S01]  /*ba10*/  ISETP.GE.AND P5, PT, R245, RZ, PT ;  /* 0x000000fff500720c */ /* 0x000fe20003fa6270 */
[----:B------:R-:W-:Y:S01]  /*ba20*/  @!P3 IMAD.MOV R11, RZ, RZ, -R11 ;  /* 0x000000ffff0bb224 */ /* 0x000fe200078e0a0b */
[----:B------:R-:W4:Y:S01]  /*ba30*/  LDL R245, [R1+0x9c4] ;  /* 0x0009c40001f57983 */ /* 0x000f220000100800 */
[----:B------:R-:W-:Y:S02]  /*ba40*/  @!P4 IMAD.MOV R10, RZ, RZ, -R10 ;  /* 0x000000ffff0ac224 */ /* 0x000fe400078e0a0a */
[----:B------:R-:W-:Y:S01]  /*ba50*/  @!P0 IMAD.MOV R13, RZ, RZ, -R13 ;  /* 0x000000ffff0d8224 */ /* 0x000fe200078e0a0d */
[----:B------:R-:W4:Y:S01]  /*ba60*/  LDL R251, [R1+0xbdc] ;  /* 0x000bdc0001fb7983 */ /* 0x000f220000100800 */
[----:B------:R-:W-:-:S03]  /*ba70*/  ISETP.GE.AND P4, PT, R244, RZ, PT ;  /* 0x000000fff400720c */ /* 0x000fc60003f86270 */
[----:B------:R-:W4:Y:S04]  /*ba80*/  LDL R244, [R1+0x9bc] ;  /* 0x0009bc0001f47983 */ /* 0x000f280000100800 */
[----:B------:R-:W4:Y:S01]  /*ba90*/  LDL R3, [R1+0xaa0] ;  /* 0x000aa00001037983 */ /* 0x000f220000100800 */
[----:B------:R-:W-:-:S03]  /*baa0*/  ISETP.GE.AND P3, PT, R246, RZ, PT ;  /* 0x000000fff600720c */ /* 0x000fc60003f66270 */
[----:B------:R-:W4:Y:S01]  /*bab0*/  LDL R246, [R1+0x9ac] ;  /* 0x0009ac0001f67983 */ /* 0x000f220000100800 */
[----:B---3--:R-:W-:-:S03]  /*bac0*/  ISETP.GE.AND P0, PT, R0, RZ, PT ;  /* 0x000000ff0000720c */ /* 0x008fc60003f06270 */
[----:B------:R-:W3:Y:S06]  /*bad0*/  LDL R0, [R1+0xab4] ;  /* 0x000ab40001007983 */ /* 0x000eec0000100800 */
[----:B------:R-:W-:Y:S02]  /*bae0*/  @!P3 IMAD.MOV R17, RZ, RZ, -R17 ;  /* 0x000000ffff11b224 */ /* 0x000fe400078e0a11 */
[----:B------:R-:W-:Y:S01]  /*baf0*/  @!P2 IMAD.MOV R14, RZ, RZ, -R14 ;  /* 0x000000ffff0ea224 */ /* 0x000fe200078e0a0e */
[----:B--2---:R-:W-:Y:S02]  /*bb00*/  ISETP.GE.AND P3, PT, R242, RZ, PT ;  /* 0x000000fff200720c */ /* 0x004fe40003f66270 */
[----:B------:R-:W2:Y:S01]  /*bb10*/  LDL R242, [R1+0xae4] ;  /* 0x000ae40001f27983 */ /* 0x000ea20000100800 */
[----:B----4-:R-:W-:-:S03]  /*bb20*/  ISETP.GE.AND P2, PT, R2, RZ, PT ;  /* 0x000000ff0200720c */ /* 0x010fc60003f46270 */
[----:B------:R-:W4:Y:S01]  /*bb30*/  LDL R2, [R1+0x9a8] ;  /* 0x0009a80001027983 */ /* 0x000f220000100800 */
[----:B------:R-:W-:Y:S01]  /*bb40*/  @!P5 IMAD.MOV R15, RZ, RZ, -R15 ;  /* 0x000000ffff0fd224 */ /* 0x000fe200078e0a0f */
[----:B------:R-:W-:Y:S01]  /*bb50*/  ISETP.GE.AND P5, PT, R248, RZ, PT ;  /* 0x000000fff800720c */ /* 0x000fe20003fa6270 */
[----:B------:R-:W-:Y:S01]  /*bb60*/  @!P4 IMAD.MOV R16, RZ, RZ, -R16 ;  /* 0x000000ffff10c224 */ /* 0x000fe200078e0a10 */
[----:B------:R-:W-:Y:S01]  /*bb70*/  ISETP.GE.AND P4, PT, R247, RZ, PT ;  /* 0x000000fff700720c */ /* 0x000fe20003f86270 */
[----:B------:R-:W4:Y:S04]  /*bb80*/  LDL R248, [R1+0xad0] ;  /* 0x000ad00001f87983 */ /* 0x000f280000100800 */
[----:B------:R-:W4:Y:S01]  /*bb90*/  LDL R247, [R1+0xadc] ;  /* 0x000adc0001f77983 */ /* 0x000f220000100800 */
[----:B------:R-:W-:Y:S01]  /*bba0*/  @!P0 IMAD.MOV R18, RZ, RZ, -R18 ;  /* 0x000000ffff128224 */ /* 0x000fe200078e0a12 */
[----:B------:R-:W-:-:S02]  /*bbb0*/  ISETP.GE.AND P0, PT, R245, RZ, PT ;  /* 0x000000fff500720c */ /* 0x000fc40003f06270 */
[----:B------:R-:W4:Y:S02]  /*bbc0*/  LDL R245, [R1+0xaf0] ;  /* 0x000af00001f57983 */ /* 0x000f240000100800 */
[----:B------:R-:W-:Y:S01]  /*bbd0*/  @!P5 IMAD.MOV R20, RZ, RZ, -R20 ;  /* 0x000000ffff14d224 */ /* 0x000fe200078e0a14 */
[----:B------:R-:W-:Y:S02]  /*bbe0*/  ISETP.GE.AND P5, PT, R246, RZ, PT ;  /* 0x000000fff600720c */ /* 0x000fe40003fa6270 */
[----:B------:R-:W4:Y:S01]  /*bbf0*/  LDL R246, [R1+0xaf8] ;  /* 0x000af80001f67983 */ /* 0x000f220000100800 */
[----:B------:R-:W-:Y:S01]  /*bc00*/  @!P2 IMAD.MOV R19, RZ, RZ, -R19 ;  /* 0x000000ffff13a224 */ /* 0x000fe200078e0a13 */
[----:B------:R-:W-:Y:S02]  /*bc10*/  ISETP.GE.AND P2, PT, R244, RZ, PT ;  /* 0x000000fff400720c */ /* 0x000fe40003f46270 */
[----:B------:R-:W4:Y:S01]  /*bc20*/  LDL R244, [R1+0xaf4] ;  /* 0x000af40001f47983 */ /* 0x000f220000100800 */
[----:B------:R-:W-:Y:S01]  /*bc30*/  @!P4 IMAD.MOV R21, RZ, RZ, -R21 ;  /* 0x000000ffff15c224 */ /* 0x000fe200078e0a15 */
[----:B---3--:R-:W-:-:S02]  /*bc40*/  ISETP.GE.AND P4, PT, R0, RZ, PT ;  /* 0x000000ff0000720c */ /* 0x008fc40003f86270 */
[----:B------:R-:W3:Y:S03]  /*bc50*/  LDL R0, [R1+0xafc] ;  /* 0x000afc0001007983 */ /* 0x000ee60000100800 */
[----:B------:R-:W-:Y:S01]  /*bc60*/  @!P5 IMAD.MOV R25, RZ, RZ, -R25 ;  /* 0x000000ffff19d224 */ /* 0x000fe200078e0a19 */
[----:B--2---:R-:W-:Y:S02]  /*bc70*/  ISETP.GE.AND P5, PT, R242, RZ, PT ;  /* 0x000000fff200720c */ /* 0x004fe40003fa6270 */
[----:B------:R-:W2:Y:S01]  /*bc80*/  LDL R242, [R1+0xb1c] ;  /* 0x000b1c0001f27983 */ /* 0x000ea20000100800 */
[----:B------:R-:W-:Y:S01]  /*bc90*/  @!P3 IMAD.MOV R22, RZ, RZ, -R22 ;  /* 0x000000ffff16b224 */ /* 0x000fe200078e0a16 */
[----:B----4-:R-:W-:Y:S02]  /*bca0*/  ISETP.GE.AND P3, PT, R2, RZ, PT ;  /* 0x000000ff0200720c */ /* 0x010fe40003f66270 */
[----:B------:R-:W4:Y:S01]  /*bcb0*/  LDL R2, [R1+0xb08] ;  /* 0x000b080001027983 */ /* 0x000f220000100800 */
[----:B------:R-:W-:-:S02]  /*bcc0*/  @!P0 IMAD.MOV R23, RZ, RZ, -R23 ;  /* 0x000000ffff178224 */ /* 0x000fc400078e0a17 */
[----:B------:R-:W-:Y:S01]  /*bcd0*/  @!P2 IMAD.MOV R24, RZ, RZ, -R24 ;  /* 0x000000ffff18a224 */ /* 0x000fe200078e0a18 */
[----:B------:R-:W-:Y:S02]  /*bce0*/  ISETP.GE.AND P0, PT, R248, RZ, PT ;  /* 0x000000fff800720c */ /* 0x000fe40003f06270 */
[----:B------:R-:W4:Y:S01]  /*bcf0*/  LDL R248, [R1+0xb10] ;  /* 0x000b100001f87983 */ /* 0x000f220000100800 */
[----:B------:R-:W-:-:S03]  /*bd00*/  ISETP.GE.AND P2, PT, R247, RZ, PT ;  /* 0x000000fff700720c */ /* 0x000fc60003f46270 */
[----:B------:R-:W4:Y:S01]  /*bd10*/  LDL R247, [R1+0xb14] ;  /* 0x000b140001f77983 */ /* 0x000f220000100800 */
[----:B------:R-:W-:Y:S01]  /*bd20*/  @!P4 IMAD.MOV R26, RZ, RZ, -R26 ;  /* 0x000000ffff1ac224 */ /* 0x000fe200078e0a1a */
[----:B------:R-:W-:Y:S02]  /*bd30*/  ISETP.GE.AND P4, PT, R245, RZ, PT ;  /* 0x000000fff500720c */ /* 0x000fe40003f86270 */
[----:B------:R-:W4:Y:S03]  /*bd40*/  LDL R245, [R1+0xb24] ;  /* 0x000b240001f57983 */ /* 0x000f260000100800 */
[----:B------:R-:W-:Y:S01]  /*bd50*/  @!P0 IMAD.MOV R28, RZ, RZ, -R28 ;  /* 0x000000ffff1c8224 */ /* 0x000fe200078e0a1c */
[----:B------:R-:W-:Y:S02]  /*bd60*/  ISETP.GE.AND P0, PT, R246, RZ, PT ;  /* 0x000000fff600720c */ /* 0x000fe40003f06270 */
[----:B------:R-:W4:Y:S01]  /*bd70*/  LDL R246, [R1+0xb34] ;  /* 0x000b340001f67983 */ /* 0x000f220000100800 */
[----:B------:R-:W-:Y:S01]  /*bd80*/  @!P3 IMAD.MOV R27, RZ, RZ, -R27 ;  /* 0x000000ffff1bb224 */ /* 0x000fe200078e0a1b */
[----:B------:R-:W-:-:S02]  /*bd90*/  ISETP.GE.AND P3, PT, R244, RZ, PT ;  /* 0x000000fff400720c */ /* 0x000fc40003f66270 */
[----:B------:R-:W4:Y:S01]  /*bda0*/  LDL R244, [R1+0xb28] ;  /* 0x000b280001f47983 */ /* 0x000f220000100800 */
[----:B------:R-:W-:Y:S01]  /*bdb0*/  @!P2 IMAD.MOV R29, RZ, RZ, -R29 ;  /* 0x000000ffff1da224 */ /* 0x000fe200078e0a1d */
[----:B---3--:R-:W-:Y:S02]  /*bdc0*/  ISETP.GE.AND P2, PT, R0, RZ, PT ;  /* 0x000000ff0000720c */ /* 0x008fe40003f46270 */
[----:B------:R-:W3:Y:S03]  /*bdd0*/  LDL R0, [R1+0xb38] ;  /* 0x000b380001007983 */ /* 0x000ee60000100800 */
[----:B------:R-:W-:Y:S01]  /*bde0*/  @!P0 IMAD.MOV R33, RZ, RZ, -R33 ;  /* 0x000000ffff218224 */ /* 0x000fe200078e0a21 */
[----:B--2---:R-:W-:Y:S02]  /*bdf0*/  ISETP.GE.AND P0, PT, R242, RZ, PT ;  /* 0x000000fff200720c */ /* 0x004fe40003f06270 */
[----:B------:R-:W2:Y:S01]  /*be00*/  LDL R242, [R1+0xb58] ;  /* 0x000b580001f27983 */ /* 0x000ea20000100800 */
[----:B------:R-:W-:Y:S01]  /*be10*/  @!P5 IMAD.MOV R30, RZ, RZ, -R30 ;  /* 0x000000ffff1ed224 */ /* 0x000fe200078e0a1e */
[----:B----4-:R-:W-:-:S02]  /*be20*/  ISETP.GE.AND P5, PT, R2, RZ, PT ;  /* 0x000000ff0200720c */ /* 0x010fc40003fa6270 */
[----:B------:R-:W4:Y:S01]  /*be30*/  LDL R2, [R1+0xb40] ;  /* 0x000b400001027983 */ /* 0x000f220000100800 */
[----:B------:R-:W-:Y:S02]  /*be40*/  @!P4 IMAD.MOV R31, RZ, RZ, -R31 ;  /* 0x000000ffff1fc224 */ /* 0x000fe400078e0a1f */
        /* <DEDUP_REMOVED lines=453> */
[----:B----4-:R-:W-:Y:S01]  /*daa0*/  ISETP.GE.AND P3, PT, R2, RZ, PT ;  /* 0x000000ff0200720c */ /* 0x010fe20003f66270 */
[----:B------:R-:W-:-:S02]  /*dab0*/  IMAD.MOV.U32 R2, RZ, RZ, R184 ;  /* 0x000000ffff027224 */ /* 0x000fc400078e00b8 */
[----:B------:R-:W-:Y:S01]  /*dac0*/  @!P0 IMAD.MOV R183, RZ, RZ, -R183 ;  /* 0x000000ffffb78224 */ /* 0x000fe200078e0ab7 */
[----:B------:R-:W4:Y:S01]  /*dad0*/  LDL R184, [R1+0x96c] ;  /* 0x00096c0001b87983 */ /* 0x000f220000100800 */
        /* <DEDUP_REMOVED lines=15> */
[----:B------:R-:W-:Y:S01]  /*dbd0*/  ISETP.GE.AND P2, PT, R251, RZ, PT ;  /* 0x000000fffb00720c */ /* 0x000fe20003f46270 */
[----:B------:R-:W-:Y:S01]  /*dbe0*/  @!P5 IMAD.MOV R190, RZ, RZ, -R190 ;  /* 0x000000ffffbed224 */ /* 0x000fe200078e0abe */
[----:B------:R-:W4:Y:S01]  /*dbf0*/  LDL R251, [R1+0xb90] ;  /* 0x000b900001fb7983 */ /* 0x000f220000100800 */
[----:B---3--:R-:W-:Y:S02]  /*dc00*/  ISETP.GE.AND P5, PT, R0, RZ, PT ;  /* 0x000000ff0000720c */ /* 0x008fe40003fa6270 */
[----:B------:R-:W-:Y:S01]  /*dc10*/  @!P0 IMAD.MOV R193, RZ, RZ, -R193 ;  /* 0x000000ffffc18224 */ /* 0x000fe200078e0ac1 */
[----:B------:R-:W3:Y:S01]  /*dc20*/  LDL R0, [R1+0xb88] ;  /* 0x000b880001007983 */ /* 0x000ee20000100800 */
[----:B--2---:R-:W-:-:S03]  /*dc30*/  ISETP.GE.AND P0, PT, R242, RZ, PT ;  /* 0x000000fff200720c */ /* 0x004fc60003f06270 */
[----:B------:R-:W2:Y:S01]  /*dc40*/  LDL R242, [R1+0xb6c] ;  /* 0x000b6c0001f27983 */ /* 0x000ea20000100800 */
[----:B------:R-:W-:Y:S02]  /*dc50*/  @!P4 IMAD.MOV R191, RZ, RZ, -R191 ;  /* 0x000000ffffbfc224 */ /* 0x000fe400078e0abf */
[----:B------:R-:W-:Y:S01]  /*dc60*/  @!P3 IMAD.MOV R192, RZ, RZ, -R192 ;  /* 0x000000ffffc0b224 */ /* 0x000fe200078e0ac0 */
[----:B----4-:R-:W-:Y:S02]  /*dc70*/  ISETP.GE.AND P4, PT, R248, RZ, PT ;  /* 0x000000fff800720c */ /* 0x010fe40003f86270 */
        /* <DEDUP_REMOVED lines=79> */
[----:B------:R-:W-:Y:S01]  /*e170*/  ISETP.GE.AND P5, PT, R246, RZ, PT ;  /* 0x000000fff600720c */ /* 0x000fe20003fa6270 */
[----:B------:R-:W-:Y:S01]  /*e180*/  @!P2 IMAD.MOV R219, RZ, RZ, -R219 ;  /* 0x000000ffffdba224 */ /* 0x000fe200078e0adb */
[----:B------:R-:W4:Y:S01]  /*e190*/  LDL R246, [R1+0xaa4] ;  /* 0x000aa40001f67983 */ /* 0x000f220000100800 */
[----:B------:R-:W-:-:S03]  /*e1a0*/  ISETP.GE.AND P2, PT, R244, RZ, PT ;  /* 0x000000fff400720c */ /* 0x000fc60003f46270 */
        /* <DEDUP_REMOVED lines=13> */
[----:B------:R-:W-:Y:S01]  /*e280*/  ISETP.GE.AND P0, PT, R248, RZ, PT ;  /* 0x000000fff800720c */ /* 0x000fe20003f06270 */
[----:B------:R-:W-:Y:S01]  /*e290*/  @!P4 IMAD.MOV R226, RZ, RZ, -R226 ;  /* 0x000000ffffe2c224 */ /* 0x000fe200078e0ae2 */
[----:B------:R-:W4:Y:S01]  /*e2a0*/  LDL R248, [R1+0xa94] ;  /* 0x000a940001f87983 */ /* 0x000f220000100800 */
[----:B------:R-:W-:-:S03]  /*e2b0*/  ISETP.GE.AND P4, PT, R245, RZ, PT ;  /* 0x000000fff500720c */ /* 0x000fc60003f86270 */
[----:B------:R-:W4:Y:S01]  /*e2c0*/  LDL R247, [R1+0xa90] ;  /* 0x000a900001f77983 */ /* 0x000f220000100800 */
[----:B------:R-:W-:-:S03]  /*e2d0*/  @!P3 IMAD.MOV R227, RZ, RZ, -R227 ;  /* 0x000000ffffe3b224 */ /* 0x000fc600078e0ae3 */
[----:B------:R-:W4:Y:S01]  /*e2e0*/  LDL R245, [R1+0xa88] ;  /* 0x000a880001f57983 */ /* 0x000f220000100800 */
[----:B------:R-:W-:Y:S01]  /*e2f0*/  @!P2 IMAD.MOV R229, RZ, RZ, -R229 ;  /* 0x000000ffffe5a224 */ /* 0x000fe200078e0ae5 */
[----:B------:R-:W-:Y:S01]  /*e300*/  ISETP.GE.AND P2, PT, R3, RZ, PT ;  /* 0x000000ff0300720c */ /* 0x000fe20003f46270 */
[----:B------:R-:W-:Y:S01]  /*e310*/  @!P0 IMAD.MOV R228, RZ, RZ, -R228 ;  /* 0x000000ffffe48224 */ /* 0x000fe200078e0ae4 */
[----:B------:R-:W-:Y:S02]  /*e320*/  ISETP.GE.AND P3, PT, R244, RZ, PT ;  /* 0x000000fff400720c */ /* 0x000fe40003f66270 */
[----:B------:R-:W-:Y:S01]  /*e330*/  ISETP.GE.AND P0, PT, R246, RZ, PT ;  /* 0x000000fff600720c */ /* 0x000fe20003f06270 */
[----:B------:R-:W4:Y:S04]  /*e340*/  LDL R244, [R1+0xa84] ;  /* 0x000a840001f47983 */ /* 0x000f280000100800 */
[----:B------:R-:W4:Y:S01]  /*e350*/  LDL R246, [R1+0xa80] ;  /* 0x000a800001f67983 */ /* 0x000f220000100800 */
[----:B------:R-:W-:Y:S01]  /*e360*/  @!P5 IMAD.MOV R230, RZ, RZ, -R230 ;  /* 0x000000ffffe6d224 */ /* 0x000fe200078e0ae6 */
[----:B------:R-:W-:Y:S01]  /*e370*/  ISETP.GE.AND P5, PT, R251, RZ, PT ;  /* 0x000000fffb00720c */ /* 0x000fe20003fa6270 */
[----:B------:R-:W-:Y:S01]  /*e380*/  @!P4 IMAD.MOV R231, RZ, RZ, -R231 ;  /* 0x000000ffffe7c224 */ /* 0x000fe200078e0ae7 */
[----:B------:R-:W4:Y:S01]  /*e390*/  LDL R251, [R1+0xa7c] ;  /* 0x000a7c0001fb7983 */ /* 0x000f220000100800 */
[----:B---3--:R-:W-:Y:S01]  /*e3a0*/  ISETP.GE.AND P4, PT, R0, RZ, PT ;  /* 0x000000ff0000720c */ /* 0x008fe20003f86270 */
[----:B------:R-:W-:-:S02]  /*e3b0*/  @!P2 IMAD.MOV R234, RZ, RZ, -R234 ;  /* 0x000000ffffeaa224 */ /* 0x000fc400078e0aea */
[----:B------:R-:W3:Y:S01]  /*e3c0*/  LDL R0, [R1+0xa78] ;  /* 0x000a780001007983 */ /* 0x000ee20000100800 */
[----:B--2---:R-:W-:-:S03]  /*e3d0*/  ISETP.GE.AND P2, PT, R242, RZ, PT ;  /* 0x000000fff200720c */ /* 0x004fc60003f46270 */
[----:B------:R-:W2:Y:S01]  /*e3e0*/  LDL R242, [R1+0xa74] ;  /* 0x000a740001f27983 */ /* 0x000ea20000100800 */
[----:B------:R-:W-:Y:S02]  /*e3f0*/  @!P3 IMAD.MOV R232, RZ, RZ, -R232 ;  /* 0x000000ffffe8b224 */ /* 0x000fe400078e0ae8 */
[----:B------:R-:W-:Y:S02]  /*e400*/  @!P0 IMAD.MOV R233, RZ, RZ, -R233 ;  /* 0x000000ffffe98224 */ /* 0x000fe400078e0ae9 */
[----:B------:R-:W-:Y:S01]  /*e410*/  @!P5 IMAD.MOV R235, RZ, RZ, -R235 ;  /* 0x000000ffffebd224 */ /* 0x000fe200078e0aeb */
[----:B----4-:R-:W-:Y:S01]  /*e420*/  ISETP.GE.AND P3, PT, R248, RZ, PT ;  /* 0x000000fff800720c */ /* 0x010fe20003f66270 */
[----:B------:R-:W-:Y:S01]  /*e430*/  @!P4 IMAD.MOV R236, RZ, RZ, -R236 ;  /* 0x000000ffffecc224 */ /* 0x000fe200078e0aec */
[----:B------:R-:W4:Y:S01]  /*e440*/  LDL R248, [R1+0xa6c] ;  /* 0x000a6c0001f87983 */ /* 0x000f220000100800 */
[----:B------:R-:W-:-:S03]  /*e450*/  ISETP.GE.AND P0, PT, R247, RZ, PT ;  /* 0x000000fff700720c */ /* 0x000fc60003f06270 */
[----:B------:R-:W4:Y:S01]  /*e460*/  LDL R247, [R1+0xa68] ;  /* 0x000a680001f77983 */ /* 0x000f220000100800 */
[----:B------:R-:W-:-:S03]  /*e470*/  ISETP.GE.AND P5, PT, R245, RZ, PT ;  /* 0x000000fff500720c */ /* 0x000fc60003fa6270 */
[----:B------:R-:W4:Y:S03]  /*e480*/  LDL R245, [R1+0x28] ;  /* 0x0000280001f57983 */ /* 0x000f260000100800 */
[----:B------:R-:W-:Y:S01]  /*e490*/  @!P3 IMAD.MOV R237, RZ, RZ, -R237 ;  /* 0x000000ffffedb224 */ /* 0x000fe200078e0aed */
[----:B------:R-:W-:Y:S02]  /*e4a0*/  ISETP.GE.AND P4, PT, R244, RZ, PT ;  /* 0x000000fff400720c */ /* 0x000fe40003f86270 */
[----:B------:R-:W4:Y:S01]  /*e4b0*/  LDL R244, [R1+0xa70] ;  /* 0x000a700001f47983 */ /* 0x000f220000100800 */
[----:B------:R-:W-:-:S03]  /*e4c0*/  ISETP.GE.AND P3, PT, R246, RZ, PT ;  /* 0x000000fff600720c */ /* 0x000fc60003f66270 */
[----:B------:R-:W4:Y:S04]  /*e4d0*/  LDL R246, [R1+0xa64] ;  /* 0x000a640001f67983 */ /* 0x000f280000100800 */
[----:B-1----:R-:W4:Y:S01]  /*e4e0*/  LDL.LU R8, [R1+0x20] ;  /* 0x0000200001087983 */ /* 0x002f220000300800 */
[----:B------:R-:W-:-:S03]  /*e4f0*/  @!P0 IMAD.MOV R238, RZ, RZ, -R238 ;  /* 0x000000ffffee8224 */ /* 0x000fc600078e0aee */
[----:B------:R-:W4:Y:S01]  /*e500*/  LDL.LU R7, [R1+0x1c] ;  /* 0x00001c0001077983 */ /* 0x000f220000300800 */
[----:B------:R-:W-:-:S03]  /*e510*/  ISETP.GE.AND P0, PT, R251, RZ, PT ;  /* 0x000000fffb00720c */ /* 0x000fc60003f06270 */
[----:B------:R-:W4:Y:S01]  /*e520*/  LDL.LU R6, [R1+0x18] ;  /* 0x0000180001067983 */ /* 0x000f220000300800 */
[----:B------:R-:W-:-:S03]  /*e530*/  @!P2 IMAD.MOV R239, RZ, RZ, -R239 ;  /* 0x000000ffffefa224 */ /* 0x000fc600078e0aef */
[----:B------:R-:W4:Y:S01]  /*e540*/  LDL.LU R5, [R1+0x14] ;  /* 0x0000140001057983 */ /* 0x000f220000300800 */
[----:B---3--:R-:W-:Y:S01]  /*e550*/  ISETP.GE.AND P2, PT, R0, RZ, PT ;  /* 0x000000ff0000720c */ /* 0x008fe20003f46270 */
[----:B------:R-:W-:Y:S02]  /*e560*/  @!P5 IMAD.MOV R240, RZ, RZ, -R240 ;  /* 0x000000fffff0d224 */ /* 0x000fe400078e0af0 */
[----:B------:R-:W3:Y:S04]  /*e570*/  LDL.LU R4, [R1+0x10] ;  /* 0x0000100001047983 */ /* 0x000ee80000300800 */
[----:B------:R-:W3:Y:S04]  /*e580*/  LDL.LU R3, [R1+0xc] ;  /* 0x00000c0001037983 */ /* 0x000ee80000300800 */
[----:B------:R-:W3:Y:S04]  /*e590*/  LDL.LU R251, [R1+0x8] ;  /* 0x0000080001fb7983 */ /* 0x000ee80000300800 */
[----:B------:R-:W3:Y:S01]  /*e5a0*/  LDL.LU R0, [R1+0x4] ;  /* 0x0000040001007983 */ /* 0x000ee20000300800 */
[----:B--2---:R-:W-:-:S03]  /*e5b0*/  ISETP.GE.AND P5, PT, R242, RZ, PT ;  /* 0x000000fff200720c */ /* 0x004fc60003fa6270 */
[----:B------:R-:W2:Y:S01]  /*e5c0*/  LDL.LU R242, [R1+0xf04] ;  /* 0x000f040001f27983 */ /* 0x000ea20000300800 */
[----:B------:R-:W-:-:S04]  /*e5d0*/  IMAD R12, R252, 0x2, R12 ;  /* 0x00000002fc0c7824 */ /* 0x000fc800078e020c */
[----:B------:R-:W-:-:S04]  /*e5e0*/  IMAD R243, R252, 0x2, R12 ;  /* 0x00000002fcf37824 */ /* 0x000fc800078e020c */
[----:B------:R-:W-:Y:S02]  /*e5f0*/  IMAD R243, R252, 0x2, R243 ;  /* 0x00000002fcf37824 */ /* 0x000fe400078e02f3 */
[----:B------:R-:W-:Y:S01]  /*e600*/  @!P4 IMAD.MOV R241, RZ, RZ, -R241 ;  /* 0x000000fffff1c224 */ /* 0x000fe200078e0af1 */
[----:B----4-:R-:W-:Y:S02]  /*e610*/  ISETP.NE.AND P4, PT, R245, RZ, PT ;  /* 0x000000fff500720c */ /* 0x010fe40003f85270 */
[----:B------:R-:W4:Y:S04]  /*e620*/  LDL.LU R245, [R1+0xf00] ;  /* 0x000f000001f57983 */ /* 0x000f280000300800 */
[----:B------:R-:W3:Y:S01]  /*e630*/  LDL.LU R243, [R1+0xefc] ;  /* 0x000efc0001f37983 */ /* 0x000ee20000300800 */
[----:B--2---:R-:W-:Y:S01]  /*e640*/  @!P3 IMAD.MOV R242, RZ, RZ, -R242 ;  /* 0x000000fffff2b224 */ /* 0x004fe200078e0af2 */
[----:B------:R-:W-:-:S02]  /*e650*/  ISETP.GE.AND P3, PT, R244, RZ, PT ;  /* 0x000000fff400720c */ /* 0x000fc40003f66270 */
[----:B------:R-:W2:Y:S01]  /*e660*/  LDL.LU R244, [R1+0xef8] ;  /* 0x000ef80001f47983 */ /* 0x000ea20000300800 */
[----:B------:R-:W-:Y:S02]  /*e670*/  ISETP.GT.U32.AND P1, PT, R250, R249, PT ;  /* 0x000000f9fa00720c */ /* 0x000fe40003f24070 */
[----:B------:R-:W-:-:S11]  /*e680*/  ISETP.GE.AND P6, PT, R246, RZ, PT ;  /* 0x000000fff600720c */ /* 0x000fd60003fc6270 */
[----:B------:R-:W-:Y:S01]  /*e690*/  @!P1 IMAD.IADD R249, R249, 0x1, -R250 ;  /* 0x00000001f9f99824 */ /* 0x000fe200078e0afa */
[----:B------:R-:W-:Y:S02]  /*e6a0*/  ISETP.NE.AND P1, PT, RZ, UR11, PT ;  /* 0x0000000bff007c0c */ /* 0x000fe4000bf25270 */
[----:B------:R-:W-:Y:S01]  /*e6b0*/  LOP3.LUT R250, RZ, UR11, RZ, 0x33, !PT ;  /* 0x0000000bfffa7c12 */ /* 0x000fe2000f8e33ff */
[----:B----4-:R-:W-:-:S03]  /*e6c0*/  @!P5 IMAD.MOV R245, RZ, RZ, -R245 ;  /* 0x000000fffff5d224 */ /* 0x010fc600078e0af5 */
[----:B------:R-:W-:Y:S01]  /*e6d0*/  SEL R8, R250, R8, !P1 ;  /* 0x00000008fa087207 */ /* 0x000fe20004800000 */
[----:B---3--:R-:W-:Y:S01]  /*e6e0*/  @!P0 IMAD.MOV R243, RZ, RZ, -R243 ;  /* 0x000000fffff38224 */ /* 0x008fe200078e0af3 */
[----:B------:R-:W-:Y:S01]  /*e6f0*/  ISETP.GE.AND P0, PT, R248, RZ, PT ;  /* 0x000000fff800720c */ /* 0x000fe20003f06270 */
[----:B--2---:R-:W-:Y:S01]  /*e700*/  @!P2 IMAD.MOV R244, RZ, RZ, -R244 ;  /* 0x000000fffff4a224 */ /* 0x004fe200078e0af4 */
[----:B------:R-:W2:Y:S01]  /*e710*/  LDL.LU R248, [R1+0xef4] ;  /* 0x000ef40001f87983 */ /* 0x000ea20000300800 */
[----:B------:R-:W-:Y:S01]  /*e720*/  ISETP.GE.AND P2, PT, R247, RZ, PT ;  /* 0x000000fff700720c */ /* 0x000fe20003f46270 */
[----:B------:R-:W-:Y:S01]  /*e730*/  @!P6 IMAD.MOV R249, RZ, RZ, -R249 ;  /* 0x000000fffff9e224 */ /* 0x000fe200078e0af9 */
[----:B------:R-:W-:Y:S01]  /*e740*/  SEL R7, R250, R7, !P1 ;  /* 0x00000007fa077207 */ /* 0x000fe20004800000 */
[----:B------:R-:W3:Y:S01]  /*e750*/  LDL.LU R247, [R1+0xef0] ;  /* 0x000ef00001f77983 */ /* 0x000ee20000300800 */
[----:B------:R-:W-:Y:S01]  /*e760*/  ISETP.GE.AND P5, PT, R184, RZ, PT ;  /* 0x000000ffb800720c */ /* 0x000fe20003fa6270 */
[----:B------:R-:W1:Y:S01]  /*e770*/  LDCU UR11, c[0x0][0x3b0] ;  /* 0x00007600ff0b77ac */ /* 0x000e620008000800 */
[C---:B------:R-:W-:Y:S01]  /*e780*/  SEL R6, R250.reuse, R6, !P1 ;  /* 0x00000006fa067207 */ /* 0x040fe20004800000 */
[----:B------:R-:W4:Y:S01]  /*e790*/  LDL.LU R246, [R1+0xeec] ;  /* 0x000eec0001f67983 */ /* 0x000f220000300800 */
[----:B------:R-:W-:-:S03]  /*e7a0*/  SEL R5, R250, R5, !P1 ;  /* 0x00000005fa057207 */ /* 0x000fc60004800000 */
[----:B------:R-:W2:Y:S01]  /*e7b0*/  LDL.LU R184, [R1+0x24] ;  /* 0x0000240001b87983 */ /* 0x000ea20000300800 */
[----:B------:R-:W-:-:S03]  /*e7c0*/  SEL R4, R250, R4, !P1 ;  /* 0x00000004fa047207 */ /* 0x000fc60004800000 */
[----:B------:R1:W-:Y:S01]  /*e7d0*/  STL [R1+0xe0], R8 ;  /* 0x0000e00801007387 */ /* 0x0003e20000100800 */
[C---:B------:R-:W-:Y:S02]  /*e7e0*/  SEL R3, R250.reuse, R3, !P1 ;  /* 0x00000003fa037207 */ /* 0x040fe40004800000 */
[C---:B------:R-:W-:Y:S01]  /*e7f0*/  SEL R251, R250.reuse, R251, !P1 ;  /* 0x000000fbfafb7207 */ /* 0x040fe20004800000 */
[----:B-1----:R-:W2:Y:S04]  /*e800*/  LDL.LU R8, [R1+0xee8] ;  /* 0x000ee80001087983 */ /* 0x002ea80000300800 */
[----:B------:R1:W-:Y:S01]  /*e810*/  STL [R1+0xdc], R7 ;  /* 0x0000dc0701007387 */ /* 0x0003e20000100800 */
[----:B------:R-:W-:-:S03]  /*e820*/  SEL R0, R250, R0, !P1 ;  /* 0x00000000fa007207 */ /* 0x000fc60004800000 */
[----:B-1----:R-:W2:Y:S04]  /*e830*/  LDL.LU R7, [R1+0xee4] ;  /* 0x000ee40001077983 */ /* 0x002ea80000300800 */
[----:B------:R1:W-:Y:S04]  /*e840*/  STL [R1+0xd8], R6 ;  /* 0x0000d80601007387 */ /* 0x0003e80000100800 */
        /* <DEDUP_REMOVED lines=8> */
[----:B-1----:R-:W3:Y:S04]  /*e8d0*/  LDL.LU R251, [R1+0xed0] ;  /* 0x000ed00001fb7983 */ /* 0x002ee80000300800 */
[----:B------:R1:W-:Y:S04]  /*e8e0*/  STL [R1+0xc4], R0 ;  /* 0x0000c40001007387 */ /* 0x0003e80000100800 */
[----:B-1----:R-:W4:Y:S01]  /*e8f0*/  LDL.LU R0, [R1+0xecc] ;  /* 0x000ecc0001007983 */ /* 0x002f220000300800 */
[----:B--2---:R-:W-:-:S02]  /*e900*/  SEL R3, R250, R3, !P1 ;  /* 0x00000003fa037207 */ /* 0x004fc40004800000 */
[C---:B---3--:R-:W-:Y:S02]  /*e910*/  SEL R251, R250.reuse, R251, !P1 ;  /* 0x000000fbfafb7207 */ /* 0x048fe40004800000 */
[----:B----4-:R-:W-:-:S05]  /*e920*/  SEL R0, R250, R0, !P1 ;  /* 0x00000000fa007207 */ /* 0x010fca0004800000 */
[----:B------:R1:W-:Y:S04]  /*e930*/  STL [R1+0xc0], R0 ;  /* 0x0000c00001007387 */ /* 0x0003e80000100800 */
[----:B-1----:R-:W2:Y:S04]  /*e940*/  LDL.LU R0, [R1+0xec8] ;  /* 0x000ec80001007983 */ /* 0x002ea80000300800 */
[----:B------:R1:W-:Y:S04]  /*e950*/  STL [R1+0xbc], R251 ;  /* 0x0000bcfb01007387 */ /* 0x0003e80000100800 */
[----:B------:R3:W-:Y:S01]  /*e960*/  STL [R1+0xb4], R3 ;  /* 0x0000b40301007387 */ /* 0x0007e20000100800 */
[----:B-1----:R-:W-:-:S02]  /*e970*/  SEL R251, R250, R4, !P1 ;  /* 0x00000004fafb7207 */ /* 0x002fc40004800000 */
[C---:B------:R-:W-:Y:S02]  /*e980*/  SEL R4, R250.reuse, R5, !P1 ;  /* 0x00000005fa047207 */ /* 0x040fe40004800000 */
[C---:B---3--:R-:W-:Y:S01]  /*e990*/  SEL R3, R250.reuse, R6, !P1 ;  /* 0x00000006fa037207 */ /* 0x048fe20004800000 */
[----:B------:R-:W-:Y:S01]  /*e9a0*/  STL [R1+0xb0], R251 ;  /* 0x0000b0fb01007387 */ /* 0x000fe20000100800 */
[----:B------:R-:W-:-:S03]  /*e9b0*/  SEL R5, R250, R7, !P1 ;  /* 0x00000007fa057207 */ /* 0x000fc60004800000 */
[----:B------:R1:W-:Y:S04]  /*e9c0*/  STL [R1+0xac], R4 ;  /* 0x0000ac0401007387 */ /* 0x0003e80000100800 */
[----:B------:R3:W-:Y:S01]  /*e9d0*/  STL [R1+0xa8], R3 ;  /* 0x0000a80301007387 */ /* 0x0007e20000100800 */
[----:B-1----:R-:W-:-:S03]  /*e9e0*/  SEL R4, R250, R8, !P1 ;  /* 0x00000008fa047207 */ /* 0x002fc60004800000 */
[----:B------:R1:W-:Y:S01]  /*e9f0*/  STL [R1+0xa4], R5 ;  /* 0x0000a40501007387 */ /* 0x0003e20000100800 */
[----:B---3--:R-:W-:-:S03]  /*ea00*/  SEL R3, R250, R9, !P1 ;  /* 0x00000009fa037207 */ /* 0x008fc60004800000 */
[----:B------:R3:W-:Y:S04]  /*ea10*/  STL [R1+0xa0], R4 ;  /* 0x0000a00401007387 */ /* 0x0007e80000100800 */
[----:B------:R4:W-:Y:S01]  /*ea20*/  STL [R1+0x9c], R3 ;  /* 0x00009c0301007387 */ /* 0x0009e20000100800 */
[C---:B-1----:R-:W-:Y:S02]  /*ea30*/  SEL R5, R250.reuse, R10, !P1 ;  /* 0x0000000afa057207 */ /* 0x042fe40004800000 */
[----:B---3--:R-:W-:-:S03]  /*ea40*/  SEL R4, R250, R11, !P1 ;  /* 0x0000000bfa047207 */ /* 0x008fc60004800000 */
[----:B------:R1:W-:Y:S01]  /*ea50*/  STL [R1+0x98], R5 ;  /* 0x0000980501007387 */ /* 0x0003e20000100800 */
[----:B----4-:R-:W-:-:S03]  /*ea60*/  SEL R3, R250, R13, !P1 ;  /* 0x0000000dfa037207 */ /* 0x010fc60004800000 */
        /* <DEDUP_REMOVED lines=22> */
[----:B------:R-:W-:Y:S01]  /*ebd0*/  STL [R1+0x68], R5 ;  /* 0x0000680501007387 */ /* 0x000fe20000100800 */
[----:B----4-:R-:W-:-:S03]  /*ebe0*/  SEL R3, R250, R25, !P1 ;  /* 0x00000019fa037207 */ /* 0x010fc60004800000 */
[----:B------:R1:W-:Y:S04]  /*ebf0*/  STL [R1+0x64], R4 ;  /* 0x0000640401007387 */ /* 0x0003e80000100800 */
[----:B------:R3:W-:Y:S01]  /*ec00*/  STL [R1+0x60], R3 ;  /* 0x0000600301007387 */ /* 0x0007e20000100800 */
[C---:B-1----:R-:W-:Y:S02]  /*ec10*/  SEL R4, R250.reuse, R26, !P1 ;  /* 0x0000001afa047207 */ /* 0x042fe40004800000 */
[----:B---3--:R-:W-:-:S03]  /*ec20*/  SEL R3, R250, R27, !P1 ;  /* 0x0000001bfa037207 */ /* 0x008fc60004800000 */
[----:B------:R1:W-:Y:S01]  /*ec30*/  STL [R1+0xe4], R4 ;  /* 0x0000e40401007387 */ /* 0x0003e20000100800 */
[----:B------:R-:W-:-:S03]  /*ec40*/  SEL R5, R250, R28, !P1 ;  /* 0x0000001cfa057207 */ /* 0x000fc60004800000 */
        /* <DEDUP_REMOVED lines=16> */
[----:B------:R-:W-:Y:S01]  /*ed50*/  STL [R1+0x3c], R4 ;  /* 0x00003c0401007387 */ /* 0x000fe20000100800 */
[----:B------:R-:W-:-:S03]  /*ed60*/  SEL R6, R250, R67, !P1 ;  /* 0x00000043fa067207 */ /* 0x000fc60004800000 */
[----:B------:R1:W-:Y:S01]  /*ed70*/  STL [R1+0x38], R3 ;  /* 0x0000380301007387 */ /* 0x0003e20000100800 */
[C---:B------:R-:W-:Y:S02]  /*ed80*/  SEL R7, R250.reuse, R68, !P1 ;  /* 0x00000044fa077207 */ /* 0x040fe40004800000 */
[----:B-1----:R-:W-:-:S05]  /*ed90*/  SEL R3, R250, R66, !P1 ;  /* 0x00000042fa037207 */ /* 0x002fca0004800000 */
        /* <DEDUP_REMOVED lines=17> */
[----:B------:R-:W-:Y:S04]  /*eeb0*/  STL [R1+0xc], R3 ;  /* 0x00000c0301007387 */ /* 0x000fe80000100800 */
[----:B------:R1:W-:Y:S04]  /*eec0*/  STL [R1+0x8], R6 ;  /* 0x0000080601007387 */ /* 0x0003e80000100800 */
[----:B-1----:R-:W3:Y:S01]  /*eed0*/  LDL.LU R6, [R1+0x28] ;  /* 0x0000280001067983 */ /* 0x002ee20000300800 */
[C---:B------:R-:W-:Y:S02]  /*eee0*/  SEL R7, R250.reuse, R77, !P1 ;  /* 0x0000004dfa077207 */ /* 0x040fe40004800000 */
[----:B------:R-:W-:-:S03]  /*eef0*/  SEL R25, R250, R48, !P1 ;  /* 0x00000030fa197207 */ /* 0x000fc60004800000 */
[----:B------:R1:W-:Y:S01]  /*ef00*/  STL [R1+0x4], R7 ;  /* 0x0000040701007387 */ /* 0x0003e20000100800 */
[----:B------:R-:W-:-:S03]  /*ef10*/  SEL R3, R250, R78, !P1 ;  /* 0x0000004efa037207 */ /* 0x000fc60004800000 */
[----:B------:R-:W4:Y:S01]  /*ef20*/  LDL.LU R48, [R1+0xe0] ;  /* 0x0000e00001307983 */ /* 0x000f220000300800 */
[C---:B------:R-:W-:Y:S02]  /*ef30*/  SEL R27, R250.reuse, R46, !P1 ;  /* 0x0000002efa1b7207 */ /* 0x040fe40004800000 */
[C---:B------:R-:W-:Y:S01]  /*ef40*/  SEL R28, R250.reuse, R45, !P1 ;  /* 0x0000002dfa1c7207 */ /* 0x040fe20004800000 */
[----:B------:R-:W-:Y:S01]  /*ef50*/  STL [R1], R3 ;  /* 0x0000000301007387 */ /* 0x000fe20000100800 */
[----:B------:R-:W-:-:S03]  /*ef60*/  SEL R29, R250, R44, !P1 ;  /* 0x0000002cfa1d7207 */ /* 0x000fc60004800000 */
[----:B------:R-:W4:Y:S01]  /*ef70*/  LDL.LU R46, [R1+0xdc] ;  /* 0x0000dc00012e7983 */ /* 0x000f220000300800 */
        /* <DEDUP_REMOVED lines=13> */
[----:B------:R-:W4:Y:S04]  /*f050*/  LDL.LU R39, [R1+0xc0] ;  /* 0x0000c00001277983 */ /* 0x000f280000300800 */
[----:B------:R-:W4:Y:S04]  /*f060*/  LDL.LU R38, [R1+0xbc] ;  /* 0x0000bc0001267983 */ /* 0x000f280000300800 */
[----:B------:R-:W4:Y:S01]  /*f070*/  LDL.LU R37, [R1+0xb4] ;  /* 0x0000b40001257983 */ /* 0x000f220000300800 */
[----:B-1----:R-:W-:Y:S01]  /*f080*/  IMAD R7, R252, 0x2, R12 ;  /* 0x00000002fc077824 */ /* 0x002fe200078e020c */
[----:B------:R-:W-:-:S03]  /*f090*/  SEL R251, R250, R79, !P1 ;  /* 0x0000004ffafb7207 */ /* 0x000fc60004800000 */
[----:B------:R-:W-:Y:S01]  /*f0a0*/  IMAD R7, R252, 0x2, R7 ;  /* 0x00000002fc077824 */ /* 0x000fe200078e0207 */
[C---:B------:R-:W-:Y:S02]  /*f0b0*/  SEL R80, R250.reuse, R80, !P1 ;  /* 0x00000050fa507207 */ /* 0x040fe40004800000 */
[----:B------:R-:W-:Y:S01]  /*f0c0*/  SEL R81, R250, R81, !P1 ;  /* 0x00000051fa517207 */ /* 0x000fe20004800000 */
[----:B------:R-:W-:Y:S01]  /*f0d0*/  IMAD R13, R252, 0x2, R7 ;  /* 0x00000002fc0d7824 */ /* 0x000fe200078e0207 */
[C---:B------:R-:W-:Y:S01]  /*f0e0*/  SEL R82, R250.reuse, R82, !P1 ;  /* 0x00000052fa527207 */ /* 0x040fe20004800000 */
[----:B------:R-:W-:Y:S01]  /*f0f0*/  STL [R1+0xeb0], R251 ;  /* 0x000eb0fb01007387 */ /* 0x000fe20000100800 */
[----:B------:R-:W-:Y:S01]  /*f100*/  SEL R83, R250, R83, !P1 ;  /* 0x00000053fa537207 */ /* 0x000fe20004800000 */
[----:B------:R-:W-:Y:S01]  /*f110*/  IMAD R7, R252, 0x2, R13 ;  /* 0x00000002fc077824 */ /* 0x000fe200078e020d */
[----:B------:R-:W-:Y:S01]  /*f120*/  SEL R84, R250, R84, !P1 ;  /* 0x00000054fa547207 */ /* 0x000fe20004800000 */
[----:B------:R-:W-:Y:S01]  /*f130*/  STL [R1+0xeb4], R80 ;  /* 0x000eb45001007387 */ /* 0x000fe20000100800 */
[----:B------:R-:W-:-:S03]  /*f140*/  @!P5 IMAD.MOV R184, RZ, RZ, -R184 ;  /* 0x000000ffffb8d224 */ /* 0x000fc600078e0ab8 */
[----:B------:R-:W-:Y:S04]  /*f150*/  STL [R1+0xeb8], R81 ;  /* 0x000eb85101007387 */ /* 0x000fe80000100800 */
[----:B------:R-:W-:Y:S04]  /*f160*/  STL [R1+0xebc], R82 ;  /* 0x000ebc5201007387 */ /* 0x000fe80000100800 */
[----:B------:R-:W-:Y:S04]  /*f170*/  STL [R1+0xec0], R83 ;  /* 0x000ec05301007387 */ /* 0x000fe80000100800 */
[----:B------:R1:W-:Y:S04]  /*f180*/  STL [R1+0xec4], R84 ;  /* 0x000ec45401007387 */ /* 0x0003e80000100800 */
[----:B------:R-:W-:Y:S04]  /*f190*/  STL.64 [R1+0xe20], R12 ;  /* 0x000e200c01007387 */ /* 0x000fe80000100a00 */
[----:B--2---:R-:W-:Y:S04]  /*f1a0*/  STL [R1+0xe40], R0 ;  /* 0x000e400001007387 */ /* 0x004fe80000100800 */
[----:B------:R-:W-:Y:S01]  /*f1b0*/  STL [R1+0xe58], R252 ;  /* 0x000e58fc01007387 */ /* 0x000fe20000100800 */
[----:B------:R-:W-:-:S02]  /*f1c0*/  SEL R4, R250, R65, !P1 ;  /* 0x00000041fa047207 */ /* 0x000fc40004800000 */
[C---:B------:R-:W-:Y:S02]  /*f1d0*/  SEL R5, R250.reuse, R64, !P1 ;  /* 0x00000040fa057207 */ /* 0x040fe40004800000 */
[C---:B------:R-:W-:Y:S02]  /*f1e0*/  SEL R8, R250.reuse, R63, !P1 ;  /* 0x0000003ffa087207 */ /* 0x040fe40004800000 */
[C---:B------:R-:W-:Y:S02]  /*f1f0*/  SEL R9, R250.reuse, R62, !P1 ;  /* 0x0000003efa097207 */ /* 0x040fe40004800000 */
[C---:B------:R-:W-:Y:S02]  /*f200*/  SEL R10, R250.reuse, R61, !P1 ;  /* 0x0000003dfa0a7207 */ /* 0x040fe40004800000 */
[C---:B------:R-:W-:Y:S02]  /*f210*/  SEL R11, R250.reuse, R60, !P1 ;  /* 0x0000003cfa0b7207 */ /* 0x040fe40004800000 */
        /* <DEDUP_REMOVED lines=10> */
[C---:B------:R-:W-:Y:S01]  /*f2c0*/  SEL R19, R250.reuse, R54, !P1 ;  /* 0x00000036fa137207 */ /* 0x040fe20004800000 */
[----:B------:R-:W-:Y:S02]  /*f2d0*/  @!P3 IMAD.MOV R246, RZ, RZ, -R246 ;  /* 0x000000fffff6b224 */ /* 0x000fe400078e0af6 */
[----:B------:R-:W-:Y:S02]  /*f2e0*/  @!P0 IMAD.MOV R247, RZ, RZ, -R247 ;  /* 0x000000fffff78224 */ /* 0x000fe400078e0af7 */
[----:B------:R-:W-:Y:S01]  /*f2f0*/  @!P2 IMAD.MOV R248, RZ, RZ, -R248 ;  /* 0x000000fffff8a224 */ /* 0x000fe200078e0af8 */
        /* <DEDUP_REMOVED lines=63> */
[----:B------:R-:W-:Y:S02]  /*f6f0*/  SEL R147, R250, R147, !P1 ;  /* 0x00000093fa937207 */ /* 0x000fe40004800000 */
[----:B---3--:R-:W-:Y:S01]  /*f700*/  @!P4 LOP3.LUT R184, RZ, R6, RZ, 0x33, !PT ;  /* 0x00000006ffb8c212 */ /* 0x008fe200078e33ff */
[----:B------:R-:W-:-:S05]  /*f710*/  IMAD R6, R252, 0x2, R7 ;  /* 0x00000002fc067824 */ /* 0x000fca00078e0207 */
[----:B------:R2:W-:Y:S04]  /*f720*/  STL.64 [R1+0xe28], R6 ;  /* 0x000e280601007387 */ /* 0x0005e80000100a00 */
[----:B------:R-:W3:Y:S04]  /*f730*/  LDL.LU R68, [R1+0xb0] ;  /* 0x0000b00001447983 */ /* 0x000ee80000300800 */
[----:B------:R-:W2:Y:S04]  /*f740*/  LDL.LU R67, [R1+0xac] ;  /* 0x0000ac0001437983 */ /* 0x000ea80000300800 */
[----:B------:R-:W2:Y:S04]  /*f750*/  LDL.LU R66, [R1+0xa8] ;  /* 0x0000a80001427983 */ /* 0x000ea80000300800 */
[----:B------:R-:W2:Y:S04]  /*f760*/  LDL.LU R65, [R1+0xa4] ;  /* 0x0000a40001417983 */ /* 0x000ea80000300800 */
[----:B------:R-:W2:Y:S04]  /*f770*/  LDL.LU R64, [R1+0xa0] ;  /* 0x0000a00001407983 */ /* 0x000ea80000300800 */
[----:B------:R-:W2:Y:S04]  /*f780*/  LDL.LU R63, [R1+0x9c] ;  /* 0x00009c00013f7983 */ /* 0x000ea80000300800 */
[----:B------:R-:W2:Y:S04]  /*f790*/  LDL.LU R62, [R1+0x98] ;  /* 0x00009800013e7983 */ /* 0x000ea80000300800 */
[----:B------:R-:W2:Y:S04]  /*f7a0*/  LDL.LU R61, [R1+0x94] ;  /* 0x00009400013d7983 */ /* 0x000ea80000300800 */
[----:B------:R-:W2:Y:S04]  /*f7b0*/  LDL.LU R60, [R1+0x90] ;  /* 0x00009000013c7983 */ /* 0x000ea80000300800 */
[----:B------:R-:W2:Y:S01]  /*f7c0*/  LDL.LU R59, [R1+0x8c] ;  /* 0x00008c00013b7983 */ /* 0x000ea20000300800 */
[----:B----4-:R-:W-:-:S03]  /*f7d0*/  IMAD R79, R48, UR9, RZ ;  /* 0x00000009304f7c24 */ /* 0x010fc6000f8e02ff */
[----:B------:R-:W4:Y:S04]  /*f7e0*/  LDL.LU R58, [R1+0x88] ;  /* 0x00008800013a7983 */ /* 0x000f280000300800 */
[----:B------:R-:W3:Y:S04]  /*f7f0*/  LDL.LU R57, [R1+0x84] ;  /* 0x0000840001397983 */ /* 0x000ee80000300800 */
[----:B------:R-:W3:Y:S04]  /*f800*/  LDL.LU R56, [R1+0x80] ;  /* 0x0000800001387983 */ /* 0x000ee80000300800 */
[----:B------:R-:W3:Y:S04]  /*f810*/  LDL.LU R55, [R1+0x7c] ;  /* 0x00007c0001377983 */ /* 0x000ee80000300800 */
[----:B------:R-:W3:Y:S04]  /*f820*/  LDL.LU R48, [R1+0x78] ;  /* 0x0000780001307983 */ /* 0x000ee80000300800 */
[----:B------:R-:W3:Y:S04]  /*f830*/  LDL.LU R49, [R1+0x74] ;  /* 0x0000740001317983 */ /* 0x000ee80000300800 */
[----:B------:R-:W3:Y:S01]  /*f840*/  LDL.LU R50, [R1+0x70] ;  /* 0x0000700001327983 */ /* 0x000ee20000300800 */
[----:B------:R-:W-:-:S03]  /*f850*/  IMAD R78, R46, UR9, RZ ;  /* 0x000000092e4e7c24 */ /* 0x000fc6000f8e02ff */
        /* <DEDUP_REMOVED lines=19> */
[----:B------:R-:W-:-:S03]  /*f990*/  SEL R148, R250, R148, !P1 ;  /* 0x00000094fa947207 */ /* 0x000fc60004800000 */
[----:B------:R-:W3:Y:S01]  /*f9a0*/  LDL.LU R40, [R1+0x44] ;  /* 0x0000440001287983 */ /* 0x000ee20000300800 */
[----:B------:R-:W-:-:S03]  /*f9b0*/  SEL R149, R250, R149, !P1 ;  /* 0x00000095fa957207 */ /* 0x000fc60004800000 */
[----:B------:R-:W3:Y:S01]  /*f9c0*/  LDL.LU R39, [R1+0x40] ;  /* 0x0000400001277983 */ /* 0x000ee20000300800 */
[C---:B------:R-:W-:Y:S02]  /*f9d0*/  SEL R150, R250.reuse, R150, !P1 ;  /* 0x00000096fa967207 */ /* 0x040fe40004800000 */
[C---:B------:R-:W-:Y:S01]  /*f9e0*/  SEL R151, R250.reuse, R151, !P1 ;  /* 0x00000097fa977207 */ /* 0x040fe20004800000 */
[----:B------:R-:W3:Y:S01]  /*f9f0*/  LDL.LU R38, [R1+0x3c] ;  /* 0x00003c0001267983 */ /* 0x000ee20000300800 */
[C---:B------:R-:W-:Y:S02]  /*fa00*/  SEL R152, R250.reuse, R152, !P1 ;  /* 0x00000098fa987207 */ /* 0x040fe40004800000 */
[C---:B------:R-:W-:Y:S01]  /*fa10*/  SEL R153, R250.reuse, R153, !P1 ;  /* 0x00000099fa997207 */ /* 0x040fe20004800000 */
[----:B------:R-:W3:Y:S01]  /*fa20*/  LDL.LU R37, [R1+0x38] ;  /* 0x0000380001257983 */ /* 0x000ee20000300800 */
        /* <DEDUP_REMOVED lines=95> */
[----:B------:R-:W-:Y:S02]  /*10020*/  SEL R249, R250, R249, !P1 ;  /* 0x000000f9faf97207 */ /* 0x000fe40004800000 */
[----:B------:R-:W3:Y:S04]  /*10030*/  LDL.LU R250, [R1+0x34] ;  /* 0x0000340001fa7983 */ /* 0x000ee80000300800 */
[----:B-1----:R-:W3:Y:S04]  /*10040*/  LDL.LU R84, [R1+0x30] ;  /* 0x0000300001547983 */ /* 0x002ee80000300800 */
[----:B------:R-:W4:Y:S04]  /*10050*/  LDL.LU R83, [R1+0x2c] ;  /* 0x00002c0001537983 */ /* 0x000f280000300800 */
[----:B------:R-:W4:Y:S04]  /*10060*/  LDL.LU R82, [R1+0x24] ;  /* 0x0000240001527983 */ /* 0x000f280000300800 */
[----:B------:R-:W4:Y:S04]  /*10070*/  LDL.LU R81, [R1+0x20] ;  /* 0x0000200001517983 */ /* 0x000f280000300800 */
[----:B------:R-:W4:Y:S04]  /*10080*/  LDL.LU R80, [R1+0x1c] ;  /* 0x00001c0001507983 */ /* 0x000f280000300800 */
[----:B------:R-:W4:Y:S04]  /*10090*/  LDL.LU R251, [R1+0x18] ;  /* 0x0000180001fb7983 */ /* 0x000f280000300800 */
[----:B--2---:R-:W2:Y:S01]  /*100a0*/  LDL.LU R6, [R1+0x14] ;  /* 0x0000140001067983 */ /* 0x004ea20000300800 */
[----:B------:R-:W-:-:S03]  /*100b0*/  IMAD R3, R0, UR5, RZ ;  /* 0x0000000500037c24 */ /* 0x000fc6000f8e02ff */
[----:B------:R-:W2:Y:S04]  /*100c0*/  LDL.LU R7, [R1+0x10] ;  /* 0x0000100001077983 */ /* 0x000ea80000300800 */
[----:B------:R-:W2:Y:S04]  /*100d0*/  LDL.LU R252, [R1+0xc] ;  /* 0x00000c0001fc7983 */ /* 0x000ea80000300800 */
[----:B------:R-:W2:Y:S04]  /*100e0*/  LDL.LU R0, [R1+0x8] ;  /* 0x0000080001007983 */ /* 0x000ea80000300800 */
[----:B------:R-:W2:Y:S04]  /*100f0*/  LDL.LU R12, [R1+0x4] ;  /* 0x00000400010c7983 */ /* 0x000ea80000300800 */
[----:B------:R-:W2:Y:S01]  /*10100*/  LDL.LU R13, [R1] ;  /* 0x00000000010d7983 */ /* 0x000ea20000300800 */
[----:B---3--:R-:W-:-:S02]  /*10110*/  IMAD R84, R84, UR9, RZ ;  /* 0x0000000954547c24 */ /* 0x008fc4000f8e02ff */
[----:B----4-:R-:W-:-:S03]  /*10120*/  IMAD R83, R83, UR9, RZ ;  /* 0x0000000953537c24 */ /* 0x010fc6000f8e02ff */
[----:B------:R1:W-:Y:S01]  /*10130*/  STL [R1+0x110], R84 ;  /* 0x0001105401007387 */ /* 0x0003e20000100800 */
[----:B------:R-:W-:Y:S02]  /*10140*/  IMAD R82, R82, UR9, RZ ;  /* 0x0000000952527c24 */ /* 0x000fe4000f8e02ff */
[----:B------:R-:W-:Y:S01]  /*10150*/  IMAD R81, R81, UR9, RZ ;  /* 0x0000000951517c24 */ /* 0x000fe2000f8e02ff */
[----:B-1----:R-:W3:Y:S01]  /*10160*/  LDL.LU R84, [R1+0xec4] ;  /* 0x000ec40001547983 */ /* 0x002ee20000300800 */
[----:B------:R-:W-:-:S03]  /*10170*/  IMAD R80, R80, UR9, RZ ;  /* 0x0000000950507c24 */ /* 0x000fc6000f8e02ff */
[----:B------:R1:W-:Y:S04]  /*10180*/  STL [R1+0x114], R83 ;  /* 0x0001145301007387 */ /* 0x0003e80000100800 */
[----:B-1----:R-:W4:Y:S04]  /*10190*/  LDL.LU R83, [R1+0xec0] ;  /* 0x000ec00001537983 */ /* 0x002f280000300800 */
[----:B------:R1:W-:Y:S04]  /*101a0*/  STL [R1+0x118], R82 ;  /* 0x0001185201007387 */ /* 0x0003e80000100800 */
[----:B-1----:R-:W3:Y:S04]  /*101b0*/  LDL.LU R82, [R1+0xebc] ;  /* 0x000ebc0001527983 */ /* 0x002ee80000300800 */
[----:B------:R1:W-:Y:S04]  /*101c0*/  STL [R1+0x11c], R81 ;  /* 0x00011c5101007387 */ /* 0x0003e80000100800 */
[----:B-1----:R-:W4:Y:S04]  /*101d0*/  LDL.LU R81, [R1+0xeb8] ;  /* 0x000eb80001517983 */ /* 0x002f280000300800 */
[----:B------:R1:W-:Y:S04]  /*101e0*/  STL [R1+0x120], R80 ;  /* 0x0001205001007387 */ /* 0x0003e80000100800 */
[----:B-1----:R-:W4:Y:S01]  /*101f0*/  LDL.LU R80, [R1+0xeb4] ;  /* 0x000eb40001507983 */ /* 0x002f220000300800 */
[----:B------:R-:W-:-:S02]  /*10200*/  IMAD R251, R251, UR9, RZ ;  /* 0x00000009fbfb7c24 */ /* 0x000fc4000f8e02ff */
[----:B--2---:R-:W-:-:S03]  /*10210*/  IMAD R6, R6, UR9, RZ ;  /* 0x0000000906067c24 */ /* 0x004fc6000f8e02ff */
[----:B------:R1:W-:Y:S01]  /*10220*/  STL [R1+0x124], R251 ;  /* 0x000124fb01007387 */ /* 0x0003e20000100800 */
[----:B------:R-:W-:-:S03]  /*10230*/  IMAD R252, R252, UR9, RZ ;  /* 0x00000009fcfc7c24 */ /* 0x000fc6000f8e02ff */
[----:B-1----:R-:W2:Y:S04]  /*10240*/  LDL.LU R251, [R1+0xeb0] ;  /* 0x000eb00001fb7983 */ /* 0x002ea80000300800 */
[----:B------:R1:W-:Y:S02]  /*10250*/  STL [R1+0x128], R6 ;  /* 0x0001280601007387 */ /* 0x0003e40000100800 */
[----:B-1----:R-:W-:Y:S02]  /*10260*/  IMAD R6, R7, UR9, RZ ;  /* 0x0000000907067c24 */ /* 0x002fe4000f8e02ff */
[----:B------:R-:W-:-:S03]  /*10270*/  IMAD R7, R0, UR9, RZ ;  /* 0x0000000900077c24 */ /* 0x000fc6000f8e02ff */
[----:B------:R1:W-:Y:S01]  /*10280*/  STL [R1+0x12c], R6 ;  /* 0x00012c0601007387 */ /* 0x0003e20000100800 */
[----:B------:R-:W-:-:S03]  /*10290*/  IMAD R0, R13, UR9, RZ ;  /* 0x000000090d007c24 */ /* 0x000fc6000f8e02ff */
[----:B------:R-:W-:Y:S01]  /*102a0*/  STL [R1+0x130], R252 ;  /* 0x000130fc01007387 */ /* 0x000fe20000100800 */
[----:B-1----:R-:W-:-:S03]  /*102b0*/  IMAD R6, R12, UR9, RZ ;  /* 0x000000090c067c24 */ /* 0x002fc6000f8e02ff */
[----:B------:R-:W-:Y:S04]  /*102c0*/  STL [R1+0x134], R7 ;  /* 0x0001340701007387 */ /* 0x000fe80000100800 */
[----:B------:R-:W-:Y:S04]  /*102d0*/  STL [R1+0x138], R6 ;  /* 0x0001380601007387 */ /* 0x000fe80000100800 */
[----:B------:R3:W-:Y:S01]  /*102e0*/  STL [R1+0x13c], R0 ;  /* 0x00013c0001007387 */ /* 0x0007e20000100800 */
[----:B------:R-:W-:Y:S02]  /*102f0*/  IMAD R12, R155, UR9, RZ ;  /* 0x000000099b0c7c24 */ /* 0x000fe4000f8e02ff */
[----:B------:R-:W-:-:S02]  /*10300*/  IMAD R13, R134, UR9, RZ ;  /* 0x00000009860d7c24 */ /* 0x000fc4000f8e02ff */
[----:B---3--:R-:W-:Y:S02]  /*10310*/  IMAD R0, R82, UR9, RZ ;  /* 0x0000000952007c24 */ /* 0x008fe4000f8e02ff */
[----:B----4-:R-:W-:Y:S02]  /*10320*/  IMAD R6, R81, UR9, RZ ;  /* 0x0000000951067c24 */ /* 0x010fe4000f8e02ff */
[----:B------:R-:W-:-:S05]  /*10330*/  IMAD R7, R80, UR9, RZ ;  /* 0x0000000950077c24 */ /* 0x000fca000f8e02ff */
[----:B------:R1:W-:Y:S04]  /*10340*/  STL [R1+0x140], R7 ;  /* 0x0001400701007387 */ /* 0x0003e80000100800 */
[----:B------:R3:W-:Y:S04]  /*10350*/  STL [R1+0x144], R6 ;  /* 0x0001440601007387 */ /* 0x0007e80000100800 */
[----:B------:R4:W-:Y:S01]  /*10360*/  STL [R1+0x148], R0 ;  /* 0x0001480001007387 */ /* 0x0009e20000100800 */
[----:B-1----:R-:W-:Y:S02]  /*10370*/  IMAD R7, R83, UR9, RZ ;  /* 0x0000000953077c24 */ /* 0x002fe4000f8e02ff */
[----:B---3--:R-:W-:-:S03]  /*10380*/  IMAD R6, R84, UR9, RZ ;  /* 0x0000000954067c24 */ /* 0x008fc6000f8e02ff */
[----:B------:R1:W-:Y:S01]  /*10390*/  STL [R1+0x14c], R7 ;  /* 0x00014c0701007387 */ /* 0x0003e20000100800 */
[----:B----4-:R-:W-:-:S03]  /*103a0*/  IMAD R0, R85, UR9, RZ ;  /* 0x0000000955007c24 */ /* 0x010fc6000f8e02ff */
        /* <DEDUP_REMOVED lines=58> */
[----:B------:R-:W-:Y:S01]  /*10750*/  STL [R1+0x1c4], R7 ;  /* 0x0001c40701007387 */ /* 0x000fe20000100800 */
[----:B----4-:R-:W-:-:S03]  /*10760*/  IMAD R0, R115, UR9, RZ ;  /* 0x0000000973007c24 */ /* 0x010fc6000f8e02ff */
[----:B------:R1:W-:Y:S04]  /*10770*/  STL [R1+0x1c8], R6 ;  /* 0x0001c80601007387 */ /* 0x0003e80000100800 */
[----:B------:R3:W-:Y:S01]  /*10780*/  STL [R1+0x1cc], R0 ;  /* 0x0001cc0001007387 */ /* 0x0007e20000100800 */
[----:B-1----:R-:W-:Y:S02]  /*10790*/  IMAD R6, R119, UR9, RZ ;  /* 0x0000000977067c24 */ /* 0x002fe4000f8e02ff */
[----:B---3--:R-:W-:-:S03]  /*107a0*/  IMAD R0, R120, UR9, RZ ;  /* 0x0000000978007c24 */ /* 0x008fc6000f8e02ff */
[----:B------:R1:W-:Y:S01]  /*107b0*/  STL [R1+0x1dc], R6 ;  /* 0x0001dc0601007387 */ /* 0x0003e20000100800 */
[----:B------:R-:W-:-:S03]  /*107c0*/  IMAD R7, R121, UR9, RZ ;  /* 0x0000000979077c24 */ /* 0x000fc6000f8e02ff */
[----:B------:R3:W-:Y:S01]  /*107d0*/  STL [R1+0x1e0], R0 ;  /* 0x0001e00001007387 */ /* 0x0007e20000100800 */
[----:B-1----:R-:W-:-:S03]  /*107e0*/  IMAD R6, R122, UR9, RZ ;  /* 0x000000097a067c24 */ /* 0x002fc6000f8e02ff */
[----:B------:R1:W-:Y:S01]  /*107f0*/  STL [R1+0x1e4], R7 ;  /* 0x0001e40701007387 */ /* 0x0003e20000100800 */
[----:B---3--:R-:W-:-:S03]  /*10800*/  IMAD R0, R123, UR9, RZ ;  /* 0x000000097b007c24 */ /* 0x008fc6000f8e02ff */
        /* <DEDUP_REMOVED lines=26> */
[----:B------:R-:W-:Y:S01]  /*109b0*/  STL [R1+0x228], R7 ;  /* 0x0002280701007387 */ /* 0x000fe20000100800 */
[----:B---3--:R-:W-:-:S03]  /*109c0*/  IMAD R0, R140, UR9, RZ ;  /* 0x000000098c007c24 */ /* 0x008fc6000f8e02ff */
        /* <DEDUP_REMOVED lines=24> */
[----:B-1----:R-:W-:-:S03]  /*10b50*/  IMAD R6, R157, UR9, RZ ;  /* 0x000000099d067c24 */ /* 0x002fc6000f8e02ff */
[----:B------:R1:W-:Y:S01]  /*10b60*/  STL [R1+0x284], R12 ;  /* 0x0002840c01007387 */ /* 0x0003e20000100800 */
[----:B---3--:R-:W-:-:S03]  /*10b70*/  IMAD R0, R156, UR9, RZ ;  /* 0x000000099c007c24 */ /* 0x008fc6000f8e02ff */
[----:B------:R-:W-:Y:S04]  /*10b80*/  STL [R1+0xea8], R6 ;  /* 0x000ea80601007387 */ /* 0x000fe80000100800 */
[----:B------:R3:W-:Y:S01]  /*10b90*/  STL [R1+0x28c], R0 ;  /* 0x00028c0001007387 */ /* 0x0007e20000100800 */
[----:B-1----:R-:W-:Y:S02]  /*10ba0*/  IMAD R12, R159, UR9, RZ ;  /* 0x000000099f0c7c24 */ /* 0x002fe4000f8e02ff */
[----:B---3--:R-:W-:Y:S02]  /*10bb0*/  IMAD R0, R158, UR9, RZ ;  /* 0x000000099e007c24 */ /* 0x008fe4000f8e02ff */
[----:B------:R-:W-:-:S03]  /*10bc0*/  IMAD R6, R160, UR9, RZ ;  /* 0x00000009a0067c24 */ /* 0x000fc6000f8e02ff */
[----:B------:R1:W-:Y:S04]  /*10bd0*/  STL [R1+0x29c], R0 ;  /* 0x00029c0001007387 */ /* 0x0003e80000100800 */
        /* <DEDUP_REMOVED lines=29> */
[----:B------:R3:W-:Y:S04]  /*10db0*/  STL [R1+0xe9c], R12 ;  /* 0x000e9c0c01007387 */ /* 0x0007e80000100800 */
[----:B------:R-:W-:Y:S04]  /*10dc0*/  STL [R1+0xeac], R13 ;  /* 0x000eac0d01007387 */ /* 0x000fe80000100800 */
[----:B------:R-:W4:Y:S01]  /*10dd0*/  LDL.LU R88, [R1+0xe4] ;  /* 0x0000e40001587983 */ /* 0x000f220000300800 */
[----:B-1----:R-:W-:-:S02]  /*10de0*/  IMAD R0, R178, UR9, RZ ;  /* 0x00000009b2007c24 */ /* 0x002fc4000f8e02ff */
[----:B---3--:R-:W-:Y:S02]  /*10df0*/  IMAD R12, R177, UR9, RZ ;  /* 0x00000009b10c7c24 */ /* 0x008fe4000f8e02ff */
[----:B------:R-:W-:Y:S02]  /*10e00*/  IMAD R252, R179, UR9, RZ ;  /* 0x00000009b3fc7c24 */ /* 0x000fe4000f8e02ff */
[----:B------:R-:W-:Y:S01]  /*10e10*/  IMAD R180, R180, UR9, RZ ;  /* 0x00000009b4b47c24 */ /* 0x000fe2000f8e02ff */
[----:B------:R-:W-:Y:S01]  /*10e20*/  STL [R1+0x334], R12 ;  /* 0x0003340c01007387 */ /* 0x000fe20000100800 */
[----:B------:R-:W-:Y:S02]  /*10e30*/  IMAD R181, R181, UR9, RZ ;  /* 0x00000009b5b57c24 */ /* 0x000fe4000f8e02ff */
[----:B------:R-:W-:Y:S01]  /*10e40*/  IMAD R182, R182, UR9, RZ ;  /* 0x00000009b6b67c24 */ /* 0x000fe2000f8e02ff */
[----:B------:R1:W-:Y:S01]  /*10e50*/  STL [R1+0x33c], R0 ;  /* 0x00033c0001007387 */ /* 0x0003e20000100800 */
[----:B------:R-:W-:Y:S01]  /*10e60*/  IMAD R183, R183, UR9, RZ ;  /* 0x00000009b7b77c24 */ /* 0x000fe2000f8e02ff */
[----:B------:R-:W-:Y:S01]  /*10e70*/  LEA R2, P0, R3, UR14, 0x2 ;  /* 0x0000000e03027c11 */ /* 0x000fe2000f8010ff */
[----:B------:R-:W4:Y:S01]  /*10e80*/  LDCU UR14, c[0x0][0x3b0] ;  /* 0x00007600ff0e77ac */ /* 0x000f220008000800 */
[----:B------:R-:W-:Y:S01]  /*10e90*/  STL [R1+0xe6c], R252 ;  /* 0x000e6cfc01007387 */ /* 0x000fe20000100800 */
[----:B------:R-:W-:-:S02]  /*10ea0*/  IMAD R185, R185, UR9, RZ ;  /* 0x00000009b9b97c24 */ /* 0x000fc4000f8e02ff */
[----:B------:R-:W-:Y:S01]  /*10eb0*/  IMAD R186, R186, UR9, RZ ;  /* 0x00000009baba7c24 */ /* 0x000fe2000f8e02ff */
[----:B------:R-:W-:Y:S01]  /*10ec0*/  STL [R1+0xe68], R180 ;  /* 0x000e68b401007387 */ /* 0x000fe20000100800 */
[----:B-1----:R-:W-:-:S03]  /*10ed0*/  IMAD R0, R47, UR9, RZ ;  /* 0x000000092f007c24 */ /* 0x002fc6000f8e02ff */
[----:B------:R-:W-:Y:S01]  /*10ee0*/  STL [R1+0xe64], R181 ;  /* 0x000e64b501007387 */ /* 0x000fe20000100800 */
[----:B------:R-:W-:Y:S02]  /*10ef0*/  IMAD R187, R187, UR9, RZ ;  /* 0x00000009bbbb7c24 */ /* 0x000fe4000f8e02ff */
[----:B------:R-:W-:Y:S01]  /*10f00*/  IMAD R188, R188, UR9, RZ ;  /* 0x00000009bcbc7c24 */ /* 0x000fe2000f8e02ff */
[----:B------:R-:W-:Y:S01]  /*10f10*/  STL [R1+0xe60], R182 ;  /* 0x000e60b601007387 */ /* 0x000fe20000100800 */
[----:B------:R-:W-:Y:S02]  /*10f20*/  IMAD R189, R189, UR9, RZ ;  /* 0x00000009bdbd7c24 */ /* 0x000fe4000f8e02ff */
[----:B------:R-:W-:Y:S01]  /*10f30*/  IMAD R190, R190, UR9, RZ ;  /* 0x00000009bebe7c24 */ /* 0x000fe2000f8e02ff */
[----:B------:R-:W-:Y:S01]  /*10f40*/  STL [R1+0xe5c], R183 ;  /* 0x000e5cb701007387 */ /* 0x000fe20000100800 */
[----:B------:R-:W-:Y:S02]  /*10f50*/  IMAD R191, R191, UR9, RZ ;  /* 0x00000009bfbf7c24 */ /* 0x000fe4000f8e02ff */
[----:B------:R-:W-:Y:S01]  /*10f60*/  IMAD R192, R192, UR9, RZ ;  /* 0x00000009c0c07c24 */ /* 0x000fe2000f8e02ff */
[----:B------:R-:W-:Y:S01]  /*10f70*/  STL [R1+0xe70], R0 ;  /* 0x000e700001007387 */ /* 0x000fe20000100800 */
[----:B------:R-:W-:-:S02]  /*10f80*/  IMAD R193, R193, UR9, RZ ;  /* 0x00000009c1c17c24 */ /* 0x000fc4000f8e02ff */
[----:B------:R-:W-:Y:S01]  /*10f90*/  IMAD R194, R194, UR9, RZ ;  /* 0x00000009c2c27c24 */ /* 0x000fe2000f8e02ff */
[----:B------:R-:W-:Y:S01]  /*10fa0*/  STL [R1+0xe74], R185 ;  /* 0x000e74b901007387 */ /* 0x000fe20000100800 */
[----:B------:R-:W-:Y:S02]  /*10fb0*/  IMAD R195, R195, UR9, RZ ;  /* 0x00000009c3c37c24 */ /* 0x000fe4000f8e02ff */
[----:B------:R-:W-:Y:S01]  /*10fc0*/  IMAD R196, R196, UR9, RZ ;  /* 0x00000009c4c47c24 */ /* 0x000fe2000f8e02ff */
[----:B------:R-:W-:Y:S01]  /*10fd0*/  STL.64 [R1+0xe50], R186 ;  /* 0x000e50ba01007387 */ /* 0x000fe20000100a00 */
[----:B------:R-:W-:-:S03]  /*10fe0*/  IMAD R197, R197, UR9, RZ ;  /* 0x00000009c5c57c24 */ /* 0x000fc6000f8e02ff */
[----:B------:R-:W-:Y:S01]  /*10ff0*/  STL [R1+0xe78], R188 ;  /* 0x000e78bc01007387 */ /* 0x000fe20000100800 */
[----:B------:R-:W-:-:S03]  /*11000*/  IMAD R198, R198, UR9, RZ ;  /* 0x00000009c6c67c24 */ /* 0x000fc6000f8e02ff */
[----:B------:R-:W-:Y:S01]  /*11010*/  STL [R1+0xe7c], R189 ;  /* 0x000e7cbd01007387 */ /* 0x000fe20000100800 */
[----:B------:R-:W-:Y:S01]  /*11020*/  IMAD R199, R199, UR9, RZ ;  /* 0x00000009c7c77c24 */ /* 0x000fe2000f8e02ff */
[----:B------:R-:W-:Y:S02]  /*11030*/  LEA.HI.X.SX32 R3, R3, UR15, 0x2, P0 ;  /* 0x0000000f03037c11 */ /* 0x000fe400080f16ff */
[----:B------:R-:W-:Y:S01]  /*11040*/  STL.64 [R1+0xe48], R190 ;  /* 0x000e48be01007387 */ /* 0x000fe20000100a00 */
[----:B------:R-:W-:Y:S01]  /*11050*/  IMAD R200, R200, UR9, RZ ;  /* 0x00000009c8c87c24 */ /* 0x000fe2000f8e02ff */
[-C--:B------:R-:W-:Y:S02]  /*11060*/  LEA R94, P4, R79, R2.reuse, 0x2 ;  /* 0x000000024f5e7211 */ /* 0x080fe400078810ff */
[----:B------:R-:W-:Y:S01]  /*11070*/  STL.64 [R1+0xe38], R192 ;  /* 0x000e38c001007387 */ /* 0x000fe20000100a00 */
[----:B------:R-:W-:Y:S01]  /*11080*/  IMAD R201, R201, UR9, RZ ;  /* 0x00000009c9c97c24 */ /* 0x000fe2000f8e02ff */
[----:B------:R-:W-:-:S02]  /*11090*/  LEA R92, P3, R78, R2, 0x2 ;  /* 0x000000024e5c7211 */ /* 0x000fc400078610ff */
[----:B------:R-:W-:Y:S01]  /*110a0*/  STL.64 [R1+0xe30], R194 ;  /* 0x000e30c201007387 */ /* 0x000fe20000100a00 */
[----:B------:R-:W-:Y:S01]  /*110b0*/  IMAD R202, R202, UR9, RZ ;  /* 0x00000009caca7c24 */ /* 0x000fe2000f8e02ff */
[-C--:B------:R-:W-:Y:S02]  /*110c0*/  LEA R90, P2, R77, R2.reuse, 0x2 ;  /* 0x000000024d5a7211 */ /* 0x080fe400078410ff */
[----:B------:R-:W-:Y:S01]  /*110d0*/  STL [R1+0xe80], R196 ;  /* 0x000e80c401007387 */ /* 0x000fe20000100800 */
[----:B------:R-:W-:Y:S01]  /*110e0*/  IMAD R204, R204, UR9, RZ ;  /* 0x00000009cccc7c24 */ /* 0x000fe2000f8e02ff */
[----:B------:R-:W-:Y:S01]  /*110f0*/  LEA R12, P1, R76, R2, 0x2 ;  /* 0x000000024c0c7211 */ /* 0x000fe200078210ff */
[----:B------:R-:W-:Y:S01]  /*11100*/  IMAD R205, R205, UR9, RZ ;  /* 0x00000009cdcd7c24 */ /* 0x000fe2000f8e02ff */
[----:B------:R-:W-:Y:S01]  /*11110*/  STL [R1+0xe84], R197 ;  /* 0x000e84c501007387 */ /* 0x000fe20000100800 */
[----:B------:R-:W-:-:S03]  /*11120*/  LEA.HI.X.SX32 R95, R79, R3, 0x2, P4 ;  /* 0x000000034f5f7211 */ /* 0x000fc600020f16ff */
[----:B------:R-:W-:Y:S01]  /*11130*/  STL [R1+0xe88], R198 ;  /* 0x000e88c601007387 */ /* 0x000fe20000100800 */
[----:B------:R-:W-:-:S03]  /*11140*/  LEA.HI.X.SX32 R93, R78, R3, 0x2, P3 ;  /* 0x000000034e5d7211 */ /* 0x000fc600018f16ff */
[----:B------:R-:W-:Y:S01]  /*11150*/  STL [R1+0xe8c], R199 ;  /* 0x000e8cc701007387 */ /* 0x000fe20000100800 */
[----:B------:R-:W-:-:S03]  /*11160*/  LEA.HI.X.SX32 R91, R77, R3, 0x2, P2 ;  /* 0x000000034d5b7211 */ /* 0x000fc600010f16ff */
[----:B------:R-:W-:Y:S01]  /*11170*/  STL [R1+0xe90], R200 ;  /* 0x000e90c801007387 */ /* 0x000fe20000100800 */
[----:B------:R-:W-:-:S03]  /*11180*/  LEA.HI.X.SX32 R13, R76, R3, 0x2, P1 ;  /* 0x000000034c0d7211 */ /* 0x000fc600008f16ff */
[----:B------:R-:W-:Y:S01]  /*11190*/  STL [R1+0xe94], R201 ;  /* 0x000e94c901007387 */ /* 0x000fe20000100800 */
[----:B------:R-:W-:-:S03]  /*111a0*/  LEA R98, P6, R74, R2, 0x2 ;  /* 0x000000024a627211 */ /* 0x000fc600078c10ff */
[----:B------:R-:W-:Y:S01]  /*111b0*/  STL [R1+0xe98], R202 ;  /* 0x000e98ca01007387 */ /* 0x000fe20000100800 */
[----:B------:R-:W-:-:S03]  /*111c0*/  LEA R96, P5, R73, R2, 0x2 ;  /* 0x0000000249607211 */ /* 0x000fc600078a10ff */
[----:B------:R-:W-:Y:S04]  /*111d0*/  STL.64 [R1+0xea0], R204 ;  /* 0x000ea0cc01007387 */ /* 0x000fe80000100a00 */
[----:B------:R1:W-:Y:S01]  /*111e0*/  STL.64 [R1+0x108], R94 ;  /* 0x0001085e01007387 */ /* 0x0003e20000100a00 */
[----:B------:R-:W-:-:S03]  /*111f0*/  LEA.HI.X.SX32 R99, R74, R3, 0x2, P6 ;  /* 0x000000034a637211 */ /* 0x000fc600030f16ff */
[----:B------:R3:W-:Y:S01]  /*11200*/  STL.64 [R1+0x100], R92 ;  /* 0x0001005c01007387 */ /* 0x0007e20000100a00 */
[----:B------:R-:W-:-:S03]  /*11210*/  IMAD R68, R68, UR9, RZ ;  /* 0x0000000944447c24 */ /* 0x000fc6000f8e02ff */
[----:B------:R2:W-:Y:S01]  /*11220*/  STL.64 [R1+0xf8], R90 ;  /* 0x0000f85a01007387 */ /* 0x0005e20000100a00 */
[-C--:B------:R-:W-:Y:S02]  /*11230*/  LEA.HI.X.SX32 R97, R73, R3.reuse, 0x2, P5 ;  /* 0x0000000349617211 */ /* 0x080fe400028f16ff */
[-C--:B-1----:R-:W-:Y:S01]  /*11240*/  LEA R94, P4, R72, R2.reuse, 0x2 ;  /* 0x00000002485e7211 */ /* 0x082fe200078810ff */
[----:B------:R1:W-:Y:S01]  /*11250*/  STL.64 [R1+0xf0], R12 ;  /* 0x0000f00c01007387 */ /* 0x0003e20000100a00 */
[----:B------:R-:W-:Y:S01]  /*11260*/  IMAD R67, R67, UR9, RZ ;  /* 0x0000000943437c24 */ /* 0x000fe2000f8e02ff */
[-C--:B---3--:R-:W-:Y:S02]  /*11270*/  LEA R92, P3, R71, R2.reuse, 0x2 ;  /* 0x00000002475c7211 */ /* 0x088fe400078610ff */
[----:B--2---:R-:W-:Y:S01]  /*11280*/  LEA R90, P2, R70, R2, 0x2 ;  /* 0x00000002465a7211 */ /* 0x004fe200078410ff */
[----:B------:R-:W-:Y:S01]  /*11290*/  IMAD R66, R66, UR9, RZ ;  /* 0x0000000942427c24 */ /* 0x000fe2000f8e02ff */
[----:B------:R-:W-:-:S02]  /*112a0*/  LEA.HI.X.SX32 R95, R72, R3, 0x2, P4 ;  /* 0x00000003485f7211 */ /* 0x000fc400020f16ff */
[-C--:B-1----:R-:W-:Y:S01]  /*112b0*/  LEA R12, P1, R69, R2.reuse, 0x2 ;  /* 0x00000002450c7211 */ /* 0x082fe200078210ff */
[----:B------:R-:W-:Y:S01]  /*112c0*/  IMAD R65, R65, UR9, RZ ;  /* 0x0000000941417c24 */ /* 0x000fe2000f8e02ff */
[-C--:B------:R-:W-:Y:S01]  /*112d0*/  LEA.HI.X.SX32 R91, R70, R3.reuse, 0x2, P2 ;  /* 0x00000003465b7211 */ /* 0x080fe200010f16ff */
[----:B------:R-:W-:Y:S01]  /*112e0*/  IMAD R64, R64, UR9, RZ ;  /* 0x0000000940407c24 */ /* 0x000fe2000f8e02ff */
[-C--:B------:R-:W-:Y:S01]  /*112f0*/  LEA.HI.X.SX32 R93, R71, R3.reuse, 0x2, P3 ;  /* 0x00000003475d7211 */ /* 0x080fe200018f16ff */
[----:B------:R-:W-:Y:S01]  /*11300*/  IMAD R62, R62, UR9, RZ ;  /* 0x000000093e3e7c24 */ /* 0x000fe2000f8e02ff */
[-C--:B------:R-:W-:Y:S02]  /*11310*/  LEA.HI.X.SX32 R13, R69, R3.reuse, 0x2, P1 ;  /* 0x00000003450d7211 */ /* 0x080fe400008f16ff */
[-C--:B------:R-:W-:Y:S02]  /*11320*/  LEA R78, P6, R67, R2.reuse, 0x2 ;  /* 0x00000002434e7211 */ /* 0x080fe400078c10ff */
[-C--:B------:R-:W-:Y:S01]  /*11330*/  LEA R76, P5, R66, R2.reuse, 0x2 ;  /* 0x00000002424c7211 */ /* 0x080fe200078a10ff */
[----:B------:R-:W-:Y:S01]  /*11340*/  IMAD R63, R63, UR9, RZ ;  /* 0x000000093f3f7c24 */ /* 0x000fe2000f8e02ff */
[-C--:B------:R-:W-:Y:S01]  /*11350*/  LEA R74, P4, R65, R2.reuse, 0x2 ;  /* 0x00000002414a7211 */ /* 0x080fe200078810ff */
[----:B------:R-:W-:Y:S01]  /*11360*/  IMAD R61, R61, UR9, RZ ;  /* 0x000000093d3d7c24 */ /* 0x000fe2000f8e02ff */
[----:B------:R-:W-:Y:S01]  /*11370*/  LEA R72, P3, R64, R2, 0x2 ;  /* 0x0000000240487211 */ /* 0x000fe200078610ff */
[----:B------:R-:W-:Y:S01]  /*11380*/  IMAD R60, R60, UR9, RZ ;  /* 0x000000093c3c7c24 */ /* 0x000fe2000f8e02ff */
[-C--:B------:R-:W-:Y:S01]  /*11390*/  LEA.HI.X.SX32 R79, R67, R3.reuse, 0x2, P6 ;  /* 0x00000003434f7211 */ /* 0x080fe200030f16ff */
[----:B------:R-:W-:Y:S01]  /*113a0*/  IMAD R59, R59, UR9, RZ ;  /* 0x000000093b3b7c24 */ /* 0x000fe2000f8e02ff */
[-C--:B------:R-:W-:Y:S01]  /*113b0*/  LEA.HI.X.SX32 R77, R66, R3.reuse, 0x2, P5 ;  /* 0x00000003424d7211 */ /* 0x080fe200028f16ff */
[----:B------:R-:W-:Y:S01]  /*113c0*/  IMAD R58, R58, UR9, RZ ;  /* 0x000000093a3a7c24 */ /* 0x000fe2000f8e02ff */
[----:B------:R-:W-:Y:S01]  /*113d0*/  LEA.HI.X.SX32 R73, R64, R3, 0x2, P3 ;  /* 0x0000000340497211 */ /* 0x000fe200018f16ff */
[----:B------:R-:W-:-:S02]  /*113e0*/  IMAD R57, R57, UR9, RZ ;  /* 0x0000000939397c24 */ /* 0x000fc4000f8e02ff */
[----:B------:R-:W-:Y:S02]  /*113f0*/  IMAD R55, R55, UR9, RZ ;  /* 0x0000000937377c24 */ /* 0x000fe4000f8e02ff */
[----:B------:R-:W-:Y:S02]  /*11400*/  IMAD R56, R56, UR9, RZ ;  /* 0x0000000938387c24 */ /* 0x000fe4000f8e02ff */
[----:B------:R-:W-:Y:S02]  /*11410*/  IMAD R48, R48, UR9, RZ ;  /* 0x0000000930307c24 */ /* 0x000fe4000f8e02ff */
[----:B------:R-:W-:Y:S02]  /*11420*/  IMAD R49, R49, UR9, RZ ;  /* 0x0000000931317c24 */ /* 0x000fe4000f8e02ff */
[----:B------:R-:W-:Y:S02]  /*11430*/  IMAD R50, R50, UR9, RZ ;  /* 0x0000000932327c24 */ /* 0x000fe4000f8e02ff */
        /* <DEDUP_REMOVED lines=10> */
[----:B------:R-:W-:Y:S02]  /*114e0*/  IMAD.MOV.U32 R182, RZ, RZ, R86 ;  /* 0x000000ffffb67224 */ /* 0x000fe400078e0056 */
[----:B------:R-:W-:Y:S02]  /*114f0*/  IMAD.MOV.U32 R181, RZ, RZ, R85 ;  /* 0x000000ffffb57224 */ /* 0x000fe400078e0055 */
[----:B------:R-:W-:-:S02]  /*11500*/  IMAD.MOV.U32 R180, RZ, RZ, R6 ;  /* 0x000000ffffb47224 */ /* 0x000fc400078e0006 */
[----:B----4-:R-:W-:Y:S01]  /*11510*/  IMAD R47, R88, UR14, RZ ;  /* 0x0000000e582f7c24 */ /* 0x010fe2000f8e02ff */
[----:B------:R-:W-:-:S04]  /*11520*/  LEA R88, P0, R75, R2, 0x2 ;  /* 0x000000024b587211 */ /* 0x000fc800078010ff */
[----:B------:R-:W-:-:S05]  /*11530*/  LEA.HI.X.SX32 R89, R75, R3, 0x2, P0 ;  /* 0x000000034b597211 */ /* 0x000fca00000f16ff */
[----:B------:R1:W-:Y:S04]  /*11540*/  STL.64 [R1+0xe8], R88 ;  /* 0x0000e85801007387 */ /* 0x0003e80000100a00 */
[----:B------:R-:W-:Y:S04]  /*11550*/  STL.64 [R1+0xe0], R98 ;  /* 0x0000e06201007387 */ /* 0x000fe80000100a00 */
[----:B------:R-:W-:Y:S01]  /*11560*/  STL.64 [R1+0xd8], R96 ;  /* 0x0000d86001007387 */ /* 0x000fe20000100a00 */
[----:B-1----:R-:W-:-:S03]  /*11570*/  LEA R88, P0, R68, R2, 0x2 ;  /* 0x0000000244587211 */ /* 0x002fc600078010ff */
[----:B------:R-:W-:Y:S04]  /*11580*/  STL.64 [R1+0xd0], R94 ;  /* 0x0000d05e01007387 */ /* 0x000fe80000100a00 */
[----:B------:R1:W-:Y:S01]  /*11590*/  STL.64 [R1+0xc0], R90 ;  /* 0x0000c05a01007387 */ /* 0x0003e20000100a00 */
[----:B------:R-:W-:-:S03]  /*115a0*/  LEA.HI.X.SX32 R89, R68, R3, 0x2, P0 ;  /* 0x0000000344597211 */ /* 0x000fc600000f16ff */
[----:B------:R-:W-:Y:S01]  /*115b0*/  STL.64 [R1+0xc8], R92 ;  /* 0x0000c85c01007387 */ /* 0x000fe20000100a00 */
[----:B------:R-:W-:-:S03]  /*115c0*/  LEA.HI.X.SX32 R75, R65, R3, 0x2, P4 ;  /* 0x00000003414b7211 */ /* 0x000fc600020f16ff */
[----:B------:R2:W-:Y:S01]  /*115d0*/  STL.64 [R1+0xb8], R12 ;  /* 0x0000b80c01007387 */ /* 0x0005e20000100a00 */
[----:B-1----:R-:W-:-:S03]  /*115e0*/  LEA R90, P2, R63, R2, 0x2 ;  /* 0x000000023f5a7211 */ /* 0x002fc600078410ff */
[----:B------:R1:W-:Y:S01]  /*115f0*/  STL.64 [R1+0xb0], R88 ;  /* 0x0000b05801007387 */ /* 0x0003e20000100a00 */
[----:B--2---:R-:W-:-:S03]  /*11600*/  LEA R12, P1, R62, R2, 0x2 ;  /* 0x000000023e0c7211 */ /* 0x004fc600078210ff */
[----:B------:R2:W-:Y:S01]  /*11610*/  STL.64 [R1+0xa8], R78 ;  /* 0x0000a84e01007387 */ /* 0x0005e20000100a00 */
[----:B------:R-:W-:-:S03]  /*11620*/  LEA.HI.X.SX32 R13, R62, R3, 0x2, P1 ;  /* 0x000000033e0d7211 */ /* 0x000fc600008f16ff */
[----:B------:R3:W-:Y:S01]  /*11630*/  STL.64 [R1+0xa0], R76 ;  /* 0x0000a04c01007387 */ /* 0x0007e20000100a00 */
[-C--:B-1----:R-:W-:Y:S02]  /*11640*/  LEA R88, P0, R61, R2.reuse, 0x2 ;  /* 0x000000023d587211 */ /* 0x082fe400078010ff */
[-C--:B------:R-:W-:Y:S01]  /*11650*/  LEA.HI.X.SX32 R91, R63, R3.reuse, 0x2, P2 ;  /* 0x000000033f5b7211 */ /* 0x080fe200010f16ff */
[----:B------:R1:W-:Y:S01]  /*11660*/  STL.64 [R1+0x98], R74 ;  /* 0x0000984a01007387 */ /* 0x0003e20000100a00 */
[----:B------:R-:W-:Y:S02]  /*11670*/  LEA.HI.X.SX32 R89, R61, R3, 0x2, P0 ;  /* 0x000000033d597211 */ /* 0x000fe400000f16ff */
[-C--:B--2---:R-:W-:Y:S01]  /*11680*/  LEA R78, P6, R60, R2.reuse, 0x2 ;  /* 0x000000023c4e7211 */ /* 0x084fe200078c10ff */
[----:B------:R2:W-:Y:S01]  /*11690*/  STL.64 [R1+0x90], R72 ;  /* 0x0000904801007387 */ /* 0x0005e20000100a00 */
[----:B---3--:R-:W-:-:S03]  /*116a0*/  LEA R76, P5, R59, R2, 0x2 ;  /* 0x000000023b4c7211 */ /* 0x008fc600078a10ff */
[----:B------:R3:W-:Y:S01]  /*116b0*/  STL.64 [R1+0x80], R12 ;  /* 0x0000800c01007387 */ /* 0x0007e20000100a00 */
[-C--:B------:R-:W-:Y:S02]  /*116c0*/  LEA.HI.X.SX32 R79, R60, R3.reuse, 0x2, P6 ;  /* 0x000000033c4f7211 */ /* 0x080fe400030f16ff */
[CC--:B-1----:R-:W-:Y:S02]  /*116d0*/  LEA R74, P4, R58.reuse, R2.reuse, 0x2 ;  /* 0x000000023a4a7211 */ /* 0x0c2fe400078810ff */
[-C--:B------:R-:W-:Y:S02]  /*116e0*/  LEA.HI.X.SX32 R77, R59, R3.reuse, 0x2, P5 ;  /* 0x000000033b4d7211 */ /* 0x080fe400028f16ff */
[-C--:B--2---:R-:W-:Y:S01]  /*116f0*/  LEA R72, P3, R57, R2.reuse, 0x2 ;  /* 0x0000000239487211 */ /* 0x084fe200078610ff */
[----:B------:R-:W-:Y:S01]  /*11700*/  STL.64 [R1+0x88], R90 ;  /* 0x0000885a01007387 */ /* 0x000fe20000100a00 */
[----:B------:R-:W-:Y:S02]  /*11710*/  LEA.HI.X.SX32 R75, R58, R3, 0x2, P4 ;  /* 0x000000033a4b7211 */ /* 0x000fe400020f16ff */
[-C--:B---3--:R-:W-:Y:S01]  /*11720*/  LEA R12, P1, R55, R2.reuse, 0x2 ;  /* 0x00000002370c7211 */ /* 0x088fe200078210ff */
[----:B------:R-:W-:Y:S01]  /*11730*/  STL.64 [R1+0x78], R88 ;  /* 0x0000785801007387 */ /* 0x000fe20000100a00 */
[----:B------:R-:W-:-:S02]  /*11740*/  LEA R70, P2, R56, R2, 0x2 ;  /* 0x0000000238467211 */ /* 0x000fc400078410ff */
[-C--:B------:R-:W-:Y:S01]  /*11750*/  LEA.HI.X.SX32 R73, R57, R3.reuse, 0x2, P3 ;  /* 0x0000000339497211 */ /* 0x080fe200018f16ff */
[----:B------:R-:W-:Y:S01]  /*11760*/  STL.64 [R1+0x70], R78 ;  /* 0x0000704e01007387 */ /* 0x000fe20000100a00 */
[-C--:B------:R-:W-:Y:S02]  /*11770*/  LEA R68, P0, R48, R2.reuse, 0x2 ;  /* 0x0000000230447211 */ /* 0x080fe400078010ff */
[----:B------:R-:W-:Y:S01]  /*11780*/  LEA.HI.X.SX32 R13, R55, R3, 0x2, P1 ;  /* 0x00000003370d7211 */ /* 0x000fe200008f16ff */
[----:B------:R-:W-:Y:S01]  /*11790*/  STL.64 [R1+0x68], R76 ;  /* 0x0000684c01007387 */ /* 0x000fe20000100a00 */
[-C--:B------:R-:W-:Y:S02]  /*117a0*/  LEA R66, P6, R49, R2.reuse, 0x2 ;  /* 0x0000000231427211 */ /* 0x080fe400078c10ff */
[-C--:B------:R-:W-:Y:S01]  /*117b0*/  LEA R64, P5, R50, R2.reuse, 0x2 ;  /* 0x0000000232407211 */ /* 0x080fe200078a10ff */
[----:B------:R-:W-:Y:S01]  /*117c0*/  STL.64 [R1+0x60], R74 ;  /* 0x0000604a01007387 */ /* 0x000fe20000100a00 */
[----:B------:R-:W-:-:S02]  /*117d0*/  LEA R62, P4, R51, R2, 0x2 ;  /* 0x00000002333e7211 */ /* 0x000fc400078810ff */
[-C--:B------:R-:W-:Y:S01]  /*117e0*/  LEA.HI.X.SX32 R71, R56, R3.reuse, 0x2, P2 ;  /* 0x0000000338477211 */ /* 0x080fe200010f16ff */
[----:B------:R-:W-:Y:S01]  /*117f0*/  STL.64 [R1+0x58], R72 ;  /* 0x0000584801007387 */ /* 0x000fe20000100a00 */
[-C--:B------:R-:W-:Y:S02]  /*11800*/  LEA R60, P3, R52, R2.reuse, 0x2 ;  /* 0x00000002343c7211 */ /* 0x080fe400078610ff */
[-C--:B------:R-:W-:Y:S01]  /*11810*/  LEA.HI.X.SX32 R69, R48, R3.reuse, 0x2, P0 ;  /* 0x0000000330457211 */ /* 0x080fe200000f16ff */
[----:B------:R1:W-:Y:S01]  /*11820*/  STL.64 [R1+0x48], R12 ;  /* 0x0000480c01007387 */ /* 0x0003e20000100a00 */
[----:B------:R-:W-:Y:S02]  /*11830*/  LEA R58, P2, R53, R2, 0x2 ;  /* 0x00000002353a7211 */ /* 0x000fe400078410ff */
[-C--:B------:R-:W-:Y:S02]  /*11840*/  LEA.HI.X.SX32 R67, R49, R3.reuse, 0x2, P6 ;  /* 0x0000000331437211 */ /* 0x080fe400030f16ff */
[-C--:B------:R-:W-:Y:S01]  /*11850*/  LEA.HI.X.SX32 R65, R50, R3.reuse, 0x2, P5 ;  /* 0x0000000332417211 */ /* 0x080fe200028f16ff */
[----:B------:R-:W-:Y:S01]  /*11860*/  STL.64 [R1+0x50], R70 ;  /* 0x0000504601007387 */ /* 0x000fe20000100a00 */
[----:B------:R-:W-:-:S02]  /*11870*/  LEA.HI.X.SX32 R63, R51, R3, 0x2, P4 ;  /* 0x00000003333f7211 */ /* 0x000fc400020f16ff */
[-C--:B------:R-:W-:Y:S02]  /*11880*/  LEA.HI.X.SX32 R61, R52, R3.reuse, 0x2, P3 ;  /* 0x00000003343d7211 */ /* 0x080fe400018f16ff */
[CC--:B-1----:R-:W-:Y:S01]  /*11890*/  LEA R12, P1, R54.reuse, R2.reuse, 0x2 ;  /* 0x00000002360c7211 */ /* 0x0c2fe200078210ff */
[----:B------:R-:W-:Y:S01]  /*118a0*/  STL.64 [R1+0x40], R68 ;  /* 0x0000404401007387 */ /* 0x000fe20000100a00 */
[-C--:B------:R-:W-:Y:S02]  /*118b0*/  LEA.HI.X.SX32 R59, R53, R3.reuse, 0x2, P2 ;  /* 0x00000003353b7211 */ /* 0x080fe400010f16ff */
[----:B------:R-:W-:Y:S01]  /*118c0*/  LEA.HI.X.SX32 R13, R54, R3, 0x2, P1 ;  /* 0x00000003360d7211 */ /* 0x000fe200008f16ff */
[----:B------:R-:W-:Y:S01]  /*118d0*/  STL.64 [R1+0x38], R66 ;  /* 0x0000384201007387 */ /* 0x000fe20000100a00 */
[----:B------:R-:W-:-:S03]  /*118e0*/  LEA R50, P3, R47, R2, 0x2 ;  /* 0x000000022f327211 */ /* 0x000fc600078610ff */
[----:B------:R-:W-:Y:S01]  /*118f0*/  STL.64 [R1+0x30], R64 ;  /* 0x0000304001007387 */ /* 0x000fe20000100a00 */
[----:B------:R-:W-:-:S03]  /*11900*/  LEA R48, P2, R46, R2, 0x2 ;  /* 0x000000022e307211 */ /* 0x000fc600078410ff */
[----:B------:R-:W-:Y:S04]  /*11910*/  STL.64 [R1+0x28], R62 ;  /* 0x0000283e01007387 */ /* 0x000fe80000100a00 */
[----:B------:R-:W-:Y:S04]  /*11920*/  STL.64 [R1+0x20], R60 ;  /* 0x0000203c01007387 */ /* 0x000fe80000100a00 */
[----:B------:R-:W-:Y:S01]  /*11930*/  STL.64 [R1+0x18], R58 ;  /* 0x0000183a01007387 */ /* 0x000fe20000100a00 */
[----:B------:R-:W-:-:S03]  /*11940*/  LEA.HI.X.SX32 R51, R47, R3, 0x2, P3 ;  /* 0x000000032f337211 */ /* 0x000fc600018f16ff */
[----:B------:R1:W-:Y:S01]  /*11950*/  STL.64 [R1+0x10], R12 ;  /* 0x0000100c01007387 */ /* 0x0003e20000100a00 */
[----:B------:R-:W-:-:S03]  /*11960*/  LEA.HI.X.SX32 R49, R46, R3, 0x2, P2 ;  /* 0x000000032e317211 */ /* 0x000fc600010f16ff */
[----:B------:R-:W-:Y:S01]  /*11970*/  STL.64 [R1+0x598], R50 ;  /* 0x0005983201007387 */ /* 0x000fe20000100a00 */
[----:B-1----:R-:W-:-:S04]  /*11980*/  LEA R12, P1, R45, R2, 0x2 ;  /* 0x000000022d0c7211 */ /* 0x002fc800078210ff */
[----:B------:R-:W-:Y:S01]  /*11990*/  LEA.HI.X.SX32 R13, R45, R3, 0x2, P1 ;  /* 0x000000032d0d7211 */ /* 0x000fe200008f16ff */
[----:B------:R-:W-:Y:S04]  /*119a0*/  STL.64 [R1+0x8], R48 ;  /* 0x0000083001007387 */ /* 0x000fe80000100a00 */
[----:B------:R1:W-:Y:S04]  /*119b0*/  STL.64 [R1], R12 ;  /* 0x0000000c01007387 */ /* 0x0003e80000100a00 */
[----:B------:R-:W2:Y:S04]  /*119c0*/  LDL.LU R86, [R1+0x110] ;  /* 0x0001100001567983 */ /* 0x000ea80000300800 */
[----:B------:R-:W3:Y:S01]  /*119d0*/  LDL.LU R85, [R1+0x114] ;  /* 0x0001140001557983 */ /* 0x000ee20000300800 */
[----:B-1----:R-:W-:-:S03]  /*119e0*/  IMAD.MOV.U32 R12, RZ, RZ, R84 ;  /* 0x000000ffff0c7224 */ /* 0x002fc600078e0054 */
[----:B------:R-:W4:Y:S04]  /*119f0*/  LDL.LU R84, [R1+0x118] ;  /* 0x0001180001547983 */ /* 0x000f280000300800 */
        /* <DEDUP_REMOVED lines=11> */
[----:B------:R-:W4:Y:S01]  /*11ab0*/  LDL.LU R183, [R1+0x148] ;  /* 0x0001480001b77983 */ /* 0x000f220000300800 */
[----:B------:R-:W-:-:S02]  /*11ac0*/  IMAD R43, R43, UR9, RZ ;  /* 0x000000092b2b7c24 */ /* 0x000fc4000f8e02ff */
[----:B------:R-:W-:Y:S01]  /*11ad0*/  IMAD R41, R41, UR9, RZ ;  /* 0x0000000929297c24 */ /* 0x000fe2000f8e02ff */
[----:B------:R-:W4:Y:S01]  /*11ae0*/  LDL.LU R197, [R1+0x14c] ;  /* 0x00014c0001c57983 */ /* 0x000f220000300800 */
[----:B------:R-:W-:Y:S02]  /*11af0*/  IMAD R42, R42, UR9, RZ ;  /* 0x000000092a2a7c24 */ /* 0x000fe4000f8e02ff */
[----:B------:R-:W-:Y:S02]  /*11b00*/  IMAD R40, R40, UR9, RZ ;  /* 0x0000000928287c24 */ /* 0x000fe4000f8e02ff */
[----:B------:R-:W-:Y:S01]  /*11b10*/  IMAD R38, R38, UR9, RZ ;  /* 0x0000000926267c24 */ /* 0x000fe2000f8e02ff */
[-C--:B------:R-:W-:Y:S01]  /*11b20*/  LEA R176, P6, R43, R2.reuse, 0x2 ;  /* 0x000000022bb07211 */ /* 0x080fe200078c10ff */
[----:B------:R-:W-:Y:S01]  /*11b30*/  IMAD R36, R36, UR9, RZ ;  /* 0x0000000924247c24 */ /* 0x000fe2000f8e02ff */
[----:B------:R-:W-:Y:S01]  /*11b40*/  LEA R172, P4, R41, R2, 0x2 ;  /* 0x0000000229ac7211 */ /* 0x000fe200078810ff */
[----:B------:R-:W-:-:S02]  /*11b50*/  IMAD R34, R34, UR9, RZ ;  /* 0x0000000922227c24 */ /* 0x000fc4000f8e02ff */
[----:B------:R-:W-:Y:S01]  /*11b60*/  IMAD R87, R174, UR9, RZ ;  /* 0x00000009ae577c24 */ /* 0x000fe2000f8e02ff */
[-C--:B------:R-:W-:Y:S01]  /*11b70*/  LEA R174, P5, R42, R2.reuse, 0x2 ;  /* 0x000000022aae7211 */ /* 0x080fe200078a10ff */
[----:B------:R-:W-:Y:S02]  /*11b80*/  IMAD R44, R44, UR9, RZ ;  /* 0x000000092c2c7c24 */ /* 0x000fe4000f8e02ff */
[----:B------:R-:W-:Y:S01]  /*11b90*/  IMAD R35, R35, UR9, RZ ;  /* 0x0000000923237c24 */ /* 0x000fe2000f8e02ff */
[-C--:B------:R-:W-:Y:S01]  /*11ba0*/  LEA R170, P3, R40, R2.reuse, 0x2 ;  /* 0x0000000228aa7211 */ /* 0x080fe200078610ff */
[----:B------:R-:W-:Y:S01]  /*11bb0*/  IMAD R33, R33, UR9, RZ ;  /* 0x0000000921217c24 */ /* 0x000fe2000f8e02ff */
[-C--:B------:R-:W-:Y:S01]  /*11bc0*/  LEA R166, P1, R38, R2.reuse, 0x2 ;  /* 0x0000000226a67211 */ /* 0x080fe200078210ff */
[----:B------:R-:W-:Y:S01]  /*11bd0*/  IMAD R31, R31, UR9, RZ ;  /* 0x000000091f1f7c24 */ /* 0x000fe2000f8e02ff */
[-C--:B------:R-:W-:Y:S01]  /*11be0*/  LEA.HI.X.SX32 R177, R43, R3.reuse, 0x2, P6 ;  /* 0x000000032bb17211 */ /* 0x080fe200030f16ff */
[----:B------:R-:W-:Y:S01]  /*11bf0*/  IMAD R29, R29, UR9, RZ ;  /* 0x000000091d1d7c24 */ /* 0x000fe2000f8e02ff */
[-C--:B------:R-:W-:Y:S01]  /*11c00*/  LEA.HI.X.SX32 R173, R41, R3.reuse, 0x2, P4 ;  /* 0x0000000329ad7211 */ /* 0x080fe200020f16ff */
[----:B------:R-:W-:Y:S01]  /*11c10*/  IMAD R27, R27, UR9, RZ ;  /* 0x000000091b1b7c24 */ /* 0x000fe2000f8e02ff */
[-C--:B------:R-:W-:Y:S01]  /*11c20*/  LEA R162, P6, R36, R2.reuse, 0x2 ;  /* 0x0000000224a27211 */ /* 0x080fe200078c10ff */
[----:B------:R-:W-:Y:S01]  /*11c30*/  IMAD R39, R39, UR9, RZ ;  /* 0x0000000927277c24 */ /* 0x000fe2000f8e02ff */
[----:B------:R-:W-:Y:S01]  /*11c40*/  LEA.HI.X.SX32 R175, R42, R3, 0x2, P5 ;  /* 0x000000032aaf7211 */ /* 0x000fe200028f16ff */
[----:B------:R-:W-:Y:S01]  /*11c50*/  IMAD R37, R37, UR9, RZ ;  /* 0x0000000925257c24 */ /* 0x000fe2000f8e02ff */
[-C--:B------:R-:W-:Y:S01]  /*11c60*/  LEA R158, P4, R34, R2.reuse, 0x2 ;  /* 0x00000002229e7211 */ /* 0x080fe200078810ff */
[----:B------:R-:W-:Y:S01]  /*11c70*/  IMAD R28, R28, UR9, RZ ;  /* 0x000000091c1c7c24 */ /* 0x000fe2000f8e02ff */
[----:B------:R-:W-:-:S02]  /*11c80*/  LEA R178, P0, R44, R2, 0x2 ;  /* 0x000000022cb27211 */ /* 0x000fc400078010ff */
[-C--:B------:R-:W-:Y:S01]  /*11c90*/  LEA R160, P5, R35, R2.reuse, 0x2 ;  /* 0x0000000223a07211 */ /* 0x080fe200078a10ff */
[----:B------:R-:W-:Y:S01]  /*11ca0*/  IMAD R26, R26, UR9, RZ ;  /* 0x000000091a1a7c24 */ /* 0x000fe2000f8e02ff */
[-C--:B------:R-:W-:Y:S01]  /*11cb0*/  LEA.HI.X.SX32 R171, R40, R3.reuse, 0x2, P3 ;  /* 0x0000000328ab7211 */ /* 0x080fe200018f16ff */
[----:B------:R-:W-:Y:S01]  /*11cc0*/  IMAD R24, R24, UR9, RZ ;  /* 0x0000000918187c24 */ /* 0x000fe2000f8e02ff */
[-C--:B------:R-:W-:Y:S02]  /*11cd0*/  LEA.HI.X.SX32 R167, R38, R3.reuse, 0x2, P1 ;  /* 0x0000000326a77211 */ /* 0x080fe400008f16ff */
[-C--:B------:R-:W-:Y:S02]  /*11ce0*/  LEA R156, P3, R33, R2.reuse, 0x2 ;  /* 0x00000002219c7211 */ /* 0x080fe400078610ff */
[-C--:B------:R-:W-:Y:S01]  /*11cf0*/  LEA R152, P1, R31, R2.reuse, 0x2 ;  /* 0x000000021f987211 */ /* 0x080fe200078210ff */
[----:B------:R-:W-:Y:S01]  /*11d00*/  IMAD R22, R22, UR9, RZ ;  /* 0x0000000916167c24 */ /* 0x000fe2000f8e02ff */
[-C--:B------:R-:W-:Y:S01]  /*11d10*/  LEA.HI.X.SX32 R163, R36, R3.reuse, 0x2, P6 ;  /* 0x0000000324a37211 */ /* 0x080fe200030f16ff */
        /* <DEDUP_REMOVED lines=9> */
[----:B------:R-:W-:-:S02]  /*11db0*/  LEA R144, P4, R27, R2, 0x2 ;  /* 0x000000021b907211 */ /* 0x000fc400078810ff */
[-C--:B------:R-:W-:Y:S02]  /*11dc0*/  LEA R168, P2, R39, R2.reuse, 0x2 ;  /* 0x0000000227a87211 */ /* 0x080fe400078410ff */
[-C--:B------:R-:W-:Y:S02]  /*11dd0*/  LEA R164, P0, R37, R2.reuse, 0x2 ;  /* 0x0000000225a47211 */ /* 0x080fe400078010ff */
[-C--:B------:R-:W-:Y:S01]  /*11de0*/  LEA R146, P5, R28, R2.reuse, 0x2 ;  /* 0x000000021c927211 */ /* 0x080fe200078a10ff */
[----:B------:R-:W-:Y:S01]  /*11df0*/  IMAD R19, R19, UR9, RZ ;  /* 0x0000000913137c24 */ /* 0x000fe2000f8e02ff */
[-C--:B------:R-:W-:Y:S01]  /*11e00*/  LEA.HI.X.SX32 R157, R33, R3.reuse, 0x2, P3 ;  /* 0x00000003219d7211 */ /* 0x080fe200018f16ff */
[----:B------:R-:W-:Y:S01]  /*11e10*/  IMAD R17, R17, UR9, RZ ;  /* 0x0000000911117c24 */ /* 0x000fe2000f8e02ff */
[----:B------:R-:W-:Y:S02]  /*11e20*/  LEA.HI.X.SX32 R153, R31, R3, 0x2, P1 ;  /* 0x000000031f997211 */ /* 0x000fe400008f16ff */
[----:B------:R-:W-:-:S02]  /*11e30*/  LEA R142, P3, R26, R2, 0x2 ;  /* 0x000000021a8e7211 */ /* 0x000fc400078610ff */
        /* <DEDUP_REMOVED lines=8> */
[----:B------:R-:W-:Y:S01]  /*11ec0*/  LEA.HI.X.SX32 R165, R37, R3, 0x2, P0 ;  /* 0x0000000325a57211 */ /* 0x000fe200000f16ff */
[----:B------:R-:W-:Y:S01]  /*11ed0*/  IMAD R14, R14, UR9, RZ ;  /* 0x000000090e0e7c24 */ /* 0x000fe2000f8e02ff */
[----:B------:R-:W-:-:S02]  /*11ee0*/  LEA R134, P6, R22, R2, 0x2 ;  /* 0x0000000216867211 */ /* 0x000fc400078c10ff */
[-C--:B------:R-:W-:Y:S02]  /*11ef0*/  LEA.HI.X.SX32 R147, R28, R3.reuse, 0x2, P5 ;  /* 0x000000031c937211 */ /* 0x080fe400028f16ff */
[-C--:B------:R-:W-:Y:S02]  /*11f00*/  LEA R130, P4, R20, R2.reuse, 0x2 ;  /* 0x0000000214827211 */ /* 0x080fe400078810ff */
[-C--:B------:R-:W-:Y:S02]  /*11f10*/  LEA R154, P2, R32, R2.reuse, 0x2 ;  /* 0x00000002209a7211 */ /* 0x080fe400078410ff */
[-C--:B------:R-:W-:Y:S02]  /*11f20*/  LEA R150, P0, R30, R2.reuse, 0x2 ;  /* 0x000000021e967211 */ /* 0x080fe400078010ff */
        /* <DEDUP_REMOVED lines=8> */
[-C--:B------:R-:W-:Y:S01]  /*11fb0*/  LEA R124, P1, R17, R2.reuse, 0x2 ;  /* 0x00000002117c7211 */ /* 0x080fe200078210ff */
[----:B------:R-:W-:Y:S01]  /*11fc0*/  STL [R1+0xe10], R178 ;  /* 0x000e10b201007387 */ /* 0x000fe20000100800 */
[-C--:B------:R-:W-:Y:S01]  /*11fd0*/  LEA.HI.X.SX32 R135, R22, R3.reuse, 0x2, P6 ;  /* 0x0000000316877211 */ /* 0x080fe200030f16ff */
[----:B------:R-:W-:Y:S01]  /*11fe0*/  IMAD R4, R4, UR9, RZ ;  /* 0x0000000904047c24 */ /* 0x000fe2000f8e02ff */
[-C--:B------:R-:W-:Y:S01]  /*11ff0*/  LEA.HI.X.SX32 R131, R20, R3.reuse, 0x2, P4 ;  /* 0x0000000314837211 */ /* 0x080fe200020f16ff */
[----:B------:R-:W-:Y:S01]  /*12000*/  STL [R1+0xe0c], R179 ;  /* 0x000e0cb301007387 */ /* 0x000fe20000100800 */
[-C--:B------:R-:W-:Y:S01]  /*12010*/  LEA.HI.X.SX32 R155, R32, R3.reuse, 0x2, P2 ;  /* 0x00000003209b7211 */ /* 0x080fe200010f16ff */
[----:B------:R-:W-:Y:S01]  /*12020*/  IMAD R18, R18, UR9, RZ ;  /* 0x0000000912127c24 */ /* 0x000fe2000f8e02ff */
[-C--:B------:R-:W-:Y:S01]  /*12030*/  LEA.HI.X.SX32 R151, R30, R3.reuse, 0x2, P0 ;  /* 0x000000031e977211 */ /* 0x080fe200000f16ff */
[----:B------:R-:W-:Y:S01]  /*12040*/  IMAD R16, R16, UR9, RZ ;  /* 0x0000000910107c24 */ /* 0x000fe2000f8e02ff */
[-C--:B------:R-:W-:Y:S01]  /*12050*/  LEA R120, P6, R15, R2.reuse, 0x2 ;  /* 0x000000020f787211 */ /* 0x080fe200078c10ff */
[----:B------:R-:W-:Y:S01]  /*12060*/  IMAD R250, R250, UR9, RZ ;  /* 0x00000009fafa7c24 */ /* 0x000fe2000f8e02ff */
[----:B------:R-:W-:Y:S01]  /*12070*/  LEA.HI.X.SX32 R133, R21, R3, 0x2, P5 ;  /* 0x0000000315857211 */ /* 0x000fe200028f16ff */
[----:B------:R-:W-:Y:S01]  /*12080*/  STL [R1+0xe18], R176 ;  /* 0x000e18b001007387 */ /* 0x000fe20000100800 */
[----:B------:R-:W-:-:S02]  /*12090*/  LEA R116, P4, R11, R2, 0x2 ;  /* 0x000000020b747211 */ /* 0x000fc400078810ff */
[-C--:B------:R-:W-:Y:S01]  /*120a0*/  LEA R140, P2, R25, R2.reuse, 0x2 ;  /* 0x00000002198c7211 */ /* 0x080fe200078410ff */
[----:B------:R1:W-:Y:S01]  /*120b0*/  STL [R1+0xe14], R177 ;  /* 0x000e14b101007387 */ /* 0x0003e20000100800 */
[-C--:B------:R-:W-:Y:S02]  /*120c0*/  LEA R136, P0, R23, R2.reuse, 0x2 ;  /* 0x0000000217887211 */ /* 0x080fe400078010ff */
[-C--:B------:R-:W-:Y:S01]  /*120d0*/  LEA R118, P5, R14, R2.reuse, 0x2 ;  /* 0x000000020e767211 */ /* 0x080fe200078a10ff */
[----:B------:R-:W-:Y:S01]  /*120e0*/  IMAD R81, R117, UR9, RZ ;  /* 0x0000000975517c24 */ /* 0x000fe2000f8e02ff */
[-C--:B------:R-:W-:Y:S01]  /*120f0*/  LEA.HI.X.SX32 R129, R19, R3.reuse, 0x2, P3 ;  /* 0x0000000313817211 */ /* 0x080fe200018f16ff */
[----:B------:R-:W4:Y:S01]  /*12100*/  LDL.LU R196, [R1+0x150] ;  /* 0x0001500001c47983 */ /* 0x000f220000300800 */
[----:B------:R-:W-:Y:S02]  /*12110*/  LEA.HI.X.SX32 R125, R17, R3, 0x2, P1 ;  /* 0x00000003117d7211 */ /* 0x000fe400008f16ff */
[-C--:B------:R-:W-:Y:S01]  /*12120*/  LEA R114, P3, R10, R2.reuse, 0x2 ;  /* 0x000000020a727211 */ /* 0x080fe200078610ff */
[----:B------:R-:W4:Y:S01]  /*12130*/  LDL.LU R194, [R1+0x154] ;  /* 0x0001540001c27983 */ /* 0x000f220000300800 */
[----:B------:R-:W-:-:S02]  /*12140*/  LEA R110, P1, R8, R2, 0x2 ;  /* 0x00000002086e7211 */ /* 0x000fc400078210ff */
[-C--:B------:R-:W-:Y:S01]  /*12150*/  LEA.HI.X.SX32 R121, R15, R3.reuse, 0x2, P6 ;  /* 0x000000030f797211 */ /* 0x080fe200030f16ff */
[----:B------:R-:W4:Y:S01]  /*12160*/  LDL.LU R195, [R1+0x158] ;  /* 0x0001580001c37983 */ /* 0x000f220000300800 */
[-C--:B------:R-:W-:Y:S01]  /*12170*/  LEA.HI.X.SX32 R117, R11, R3.reuse, 0x2, P4 ;  /* 0x000000030b757211 */ /* 0x080fe200020f16ff */
[----:B------:R-:W-:Y:S01]  /*12180*/  IMAD R9, R9, UR9, RZ ;  /* 0x0000000909097c24 */ /* 0x000fe2000f8e02ff */
[-C--:B------:R-:W-:Y:S01]  /*12190*/  LEA.HI.X.SX32 R141, R25, R3.reuse, 0x2, P2 ;  /* 0x00000003198d7211 */ /* 0x080fe200010f16ff */
[----:B------:R-:W-:Y:S01]  /*121a0*/  IMAD R5, R5, UR9, RZ ;  /* 0x0000000905057c24 */ /* 0x000fe2000f8e02ff */
[-C--:B------:R-:W-:Y:S01]  /*121b0*/  LEA.HI.X.SX32 R137, R23, R3.reuse, 0x2, P0 ;  /* 0x0000000317897211 */ /* 0x080fe200000f16ff */
[----:B------:R-:W4:Y:S01]  /*121c0*/  LDL.LU R193, [R1+0x15c] ;  /* 0x00015c0001c17983 */ /* 0x000f220000300800 */
[-C--:B------:R-:W-:Y:S02]  /*121d0*/  LEA R106, P6, R4, R2.reuse, 0x2 ;  /* 0x00000002046a7211 */ /* 0x080fe400078c10ff */
[----:B------:R-:W-:Y:S01]  /*121e0*/  LEA.HI.X.SX32 R119, R14, R3, 0x2, P5 ;  /* 0x000000030e777211 */ /* 0x000fe200028f16ff */
[----:B------:R-:W4:Y:S01]  /*121f0*/  LDL.LU R190, [R1+0x160] ;  /* 0x0001600001be7983 */ /* 0x000f220000300800 */
[----:B------:R-:W-:-:S02]  /*12200*/  LEA R126, P2, R18, R2, 0x2 ;  /* 0x00000002127e7211 */ /* 0x000fc400078410ff */
[-C--:B------:R-:W-:Y:S01]  /*12210*/  LEA R122, P0, R16, R2.reuse, 0x2 ;  /* 0x00000002107a7211 */ /* 0x080fe200078010ff */
[----:B------:R-:W4:Y:S01]  /*12220*/  LDL.LU R189, [R1+0x168] ;  /* 0x0001680001bd7983 */ /* 0x000f220000300800 */
[----:B------:R-:W-:Y:S02]  /*12230*/  LEA R104, P5, R250, R2, 0x2 ;  /* 0x00000002fa687211 */ /* 0x000fe400078a10ff */
[-C--:B------:R-:W-:Y:S01]  /*12240*/  LEA.HI.X.SX32 R115, R10, R3.reuse, 0x2, P3 ;  /* 0x000000030a737211 */ /* 0x080fe200018f16ff */
[----:B------:R-:W-:Y:S01]  /*12250*/  IMAD R82, R127, UR9, RZ ;  /* 0x000000097f527c24 */ /* 0x000fe2000f8e02ff */
[-C--:B------:R-:W-:Y:S01]  /*12260*/  LEA.HI.X.SX32 R111, R8, R3.reuse, 0x2, P1 ;  /* 0x00000003086f7211 */ /* 0x080fe200008f16ff */
[----:B------:R-:W4:Y:S01]  /*12270*/  LDL.LU R191, [R1+0x164] ;  /* 0x0001640001bf7983 */ /* 0x000f220000300800 */
[-C--:B------:R-:W-:Y:S02]  /*12280*/  LEA.HI.X.SX32 R107, R4, R3.reuse, 0x2, P6 ;  /* 0x00000003046b7211 */ /* 0x080fe400030f16ff */
[----:B------:R-:W-:-:S02]  /*12290*/  LEA.HI.X.SX32 R127, R18, R3, 0x2, P2 ;  /* 0x00000003127f7211 */ /* 0x000fc400010f16ff */
[-C--:B------:R-:W-:Y:S02]  /*122a0*/  LEA.HI.X.SX32 R123, R16, R3.reuse, 0x2, P0 ;  /* 0x00000003107b7211 */ /* 0x080fe400000f16ff */
[-C--:B------:R-:W-:Y:S02]  /*122b0*/  LEA.HI.X.SX32 R105, R250, R3.reuse, 0x2, P5 ;  /* 0x00000003fa697211 */ /* 0x080fe400028f16ff */
[-C--:B------:R-:W-:Y:S02]  /*122c0*/  LEA R112, P2, R9, R2.reuse, 0x2 ;  /* 0x0000000209707211 */ /* 0x080fe400078410ff */
[----:B------:R-:W-:Y:S01]  /*122d0*/  LEA R108, P0, R5, R2, 0x2 ;  /* 0x00000002056c7211 */ /* 0x000fe200078010ff */
[----:B------:R-:W-:Y:S01]  /*122e0*/  IMAD.MOV.U32 R252, RZ, RZ, R87 ;  /* 0x000000fffffc7224 */ /* 0x000fe200078e0057 */
[-C--:B------:R-:W-:Y:S02]  /*122f0*/  LEA.HI.X.SX32 R113, R9, R3.reuse, 0x2, P2 ;  /* 0x0000000309717211 */ /* 0x080fe400010f16ff */
[----:B------:R-:W-:Y:S01]  /*12300*/  LEA.HI.X.SX32 R109, R5, R3, 0x2, P0 ;  /* 0x00000003056d7211 */ /* 0x000fe200000f16ff */
[----:B------:R-:W-:-:S02]  /*12310*/  IMAD.MOV.U32 R0, RZ, RZ, R83 ;  /* 0x000000ffff007224 */ /* 0x000fc400078e0053 */
[----:B------:R-:W-:Y:S01]  /*12320*/  IMAD.MOV.U32 R187, RZ, RZ, R81 ;  /* 0x000000ffffbb7224 */ /* 0x000fe200078e0051 */
[CC--:B--2---:R-:W-:Y:S02]  /*12330*/  LEA R102, P4, R86.reuse, R2.reuse, 0x2 ;  /* 0x0000000256667211 */ /* 0x0c4fe400078810ff */
[CC--:B---3--:R-:W-:Y:S02]  /*12340*/  LEA R100, P3, R85.reuse, R2.reuse, 0x2 ;  /* 0x0000000255647211 */ /* 0x0c8fe400078610ff */
[-C--:B------:R-:W-:Y:S02]  /*12350*/  LEA.HI.X.SX32 R103, R86, R3.reuse, 0x2, P4 ;  /* 0x0000000356677211 */ /* 0x080fe400020f16ff */
[----:B------:R-:W-:Y:S02]  /*12360*/  LEA.HI.X.SX32 R101, R85, R3, 0x2, P3 ;  /* 0x0000000355657211 */ /* 0x000fe400018f16ff */
[----:B----4-:R-:W-:-:S04]  /*12370*/  LEA R96, P1, R13, R2, 0x2 ;  /* 0x000000020d607211 */ /* 0x010fc800078210ff */
[-C--:B------:R-:W-:Y:S01]  /*12380*/  LEA.HI.X.SX32 R97, R13, R3.reuse, 0x2, P1 ;  /* 0x000000030d617211 */ /* 0x080fe200008f16ff */
[----:B------:R-:W-:Y:S01]  /*12390*/  IMAD.MOV.U32 R13, RZ, RZ, R82 ;  /* 0x000000ffff0d7224 */ /* 0x000fe200078e0052 */
[-C--:B------:R-:W-:Y:S02]  /*123a0*/  LEA R92, P6, R188, R2.reuse, 0x2 ;  /* 0x00000002bc5c7211 */ /* 0x080fe400078c10ff */
[-C--:B------:R-:W-:Y:S02]  /*123b0*/  LEA R90, P5, R186, R2.reuse, 0x2 ;  /* 0x00000002ba5a7211 */ /* 0x080fe400078a10ff */
[-C--:B------:R-:W-:Y:S02]  /*123c0*/  LEA R88, P4, R202, R2.reuse, 0x2 ;  /* 0x00000002ca587211 */ /* 0x080fe400078810ff */
[-C--:B------:R-:W-:Y:S02]  /*123d0*/  LEA.HI.X.SX32 R93, R188, R3.reuse, 0x2, P6 ;  /* 0x00000003bc5d7211 */ /* 0x080fe400030f16ff */
[----:B------:R-:W-:Y:S01]  /*123e0*/  LEA R86, P3, R201, R2, 0x2 ;  /* 0x00000002c9567211 */ /* 0x000fe200078610ff */
[----:B------:R-:W2:Y:S01]  /*123f0*/  LDL.LU R188, [R1+0x16c] ;  /* 0x00016c0001bc7983 */ /* 0x000ea20000300800 */
[----:B------:R-:W-:-:S02]  /*12400*/  LEA.HI.X.SX32 R89, R202, R3, 0x2, P4 ;  /* 0x00000003ca597211 */ /* 0x000fc400020f16ff */
[-C--:B------:R-:W-:Y:S02]  /*12410*/  LEA.HI.X.SX32 R91, R186, R3.reuse, 0x2, P5 ;  /* 0x00000003ba5b7211 */ /* 0x080fe400028f16ff */
[-C--:B------:R-:W-:Y:S01]  /*12420*/  LEA R98, P2, R84, R2.reuse, 0x2 ;  /* 0x0000000254627211 */ /* 0x080fe200078410ff */
[----:B------:R-:W3:Y:S01]  /*12430*/  LDL.LU R186, [R1+0x170] ;  /* 0x0001700001ba7983 */ /* 0x000ee20000300800 */
[-C--:B------:R-:W-:Y:S02]  /*12440*/  LEA R82, P1, R192, R2.reuse, 0x2 ;  /* 0x00000002c0527211 */ /* 0x080fe400078210ff */
[-C--:B------:R-:W-:Y:S01]  /*12450*/  LEA R94, P0, R6, R2.reuse, 0x2 ;  /* 0x00000002065e7211 */ /* 0x080fe200078010ff */
[----:B------:R-:W4:Y:S01]  /*12460*/  LDL.LU R204, [R1+0x174] ;  /* 0x0001740001cc7983 */ /* 0x000f220000300800 */
[-C--:B------:R-:W-:Y:S02]  /*12470*/  LEA.HI.X.SX32 R87, R201, R3.reuse, 0x2, P3 ;  /* 0x00000003c9577211 */ /* 0x080fe400018f16ff */
[----:B------:R-:W-:Y:S01]  /*12480*/  LEA.HI.X.SX32 R83, R192, R3, 0x2, P1 ;  /* 0x00000003c0537211 */ /* 0x000fe200008f16ff */
[----:B------:R-:W4:Y:S01]  /*12490*/  LDL.LU R205, [R1+0x178] ;  /* 0x0001780001cd7983 */ /* 0x000f220000300800 */
[----:B------:R-:W-:-:S03]  /*124a0*/  LEA R74, P4, R185, R2, 0x2 ;  /* 0x00000002b94a7211 */ /* 0x000fc600078810ff */
[----:B------:R-:W4:Y:S01]  /*124b0*/  LDL.LU R192, [R1+0x17c] ;  /* 0x00017c0001c07983 */ /* 0x000f220000300800 */
[-C--:B------:R-:W-:Y:S02]  /*124c0*/  LEA.HI.X.SX32 R99, R84, R3.reuse, 0x2, P2 ;  /* 0x0000000354637211 */ /* 0x080fe400010f16ff */
[-C--:B------:R-:W-:Y:S02]  /*124d0*/  LEA R72, P3, R183, R2.reuse, 0x2 ;  /* 0x00000002b7487211 */ /* 0x080fe400078610ff */
[-C--:B------:R-:W-:Y:S02]  /*124e0*/  LEA.HI.X.SX32 R75, R185, R3.reuse, 0x2, P4 ;  /* 0x00000003b94b7211 */ /* 0x080fe400020f16ff */
[-C--:B------:R-:W-:Y:S01]  /*124f0*/  LEA.HI.X.SX32 R95, R6, R3.reuse, 0x2, P0 ;  /* 0x00000003065f7211 */ /* 0x080fe200000f16ff */
[----:B------:R-:W4:Y:S01]  /*12500*/  LDL.LU R185, [R1+0x180] ;  /* 0x0001800001b97983 */ /* 0x000f220000300800 */
[-C--:B------:R-:W-:Y:S01]  /*12510*/  LEA R84, P2, R200, R2.reuse, 0x2 ;  /* 0x00000002c8547211 */ /* 0x080fe200078410ff */
[----:B------:R-:W-:Y:S01]  /*12520*/  IMAD.MOV.U32 R6, RZ, RZ, R80 ;  /* 0x000000ffff067224 */ /* 0x000fe200078e0050 */
[----:B------:R-:W-:Y:S01]  /*12530*/  LEA R80, P0, R199, R2, 0x2 ;  /* 0x00000002c7507211 */ /* 0x000fe200078010ff */
[----:B------:R-:W4:Y:S01]  /*12540*/  LDL.LU R202, [R1+0x188] ;  /* 0x0001880001ca7983 */ /* 0x000f220000300800 */
[----:B------:R-:W-:-:S03]  /*12550*/  LEA.HI.X.SX32 R73, R183, R3, 0x2, P3 ;  /* 0x00000003b7497211 */ /* 0x000fc600018f16ff */
[----:B------:R-:W4:Y:S01]  /*12560*/  LDL.LU R183, [R1+0x184] ;  /* 0x0001840001b77983 */ /* 0x000f220000300800 */
[-C--:B------:R-:W-:Y:S02]  /*12570*/  LEA.HI.X.SX32 R85, R200, R3.reuse, 0x2, P2 ;  /* 0x00000003c8557211 */ /* 0x080fe400010f16ff */
[----:B------:R-:W-:Y:S01]  /*12580*/  LEA.HI.X.SX32 R81, R199, R3, 0x2, P0 ;  /* 0x00000003c7517211 */ /* 0x000fe200000f16ff */
[----:B------:R-:W4:Y:S04]  /*12590*/  LDL.LU R201, [R1+0x18c] ;  /* 0x00018c0001c97983 */ /* 0x000f280000300800 */
[----:B------:R-:W4:Y:S04]  /*125a0*/  LDL.LU R200, [R1+0x190] ;  /* 0x0001900001c87983 */ /* 0x000f280000300800 */
[----:B------:R-:W4:Y:S01]  /*125b0*/  LDL.LU R199, [R1+0x194] ;  /* 0x0001940001c77983 */ /* 0x000f220000300800 */
[----:B------:R-:W-:-:S02]  /*125c0*/  LEA R76, P5, R198, R2, 0x2 ;  /* 0x00000002c64c7211 */ /* 0x000fc400078a10ff */
[-C--:B------:R-:W-:Y:S02]  /*125d0*/  LEA R70, P2, R197, R2.reuse, 0x2 ;  /* 0x00000002c5467211 */ /* 0x080fe400078410ff */
[-C--:B------:R-:W-:Y:S01]  /*125e0*/  LEA.HI.X.SX32 R77, R198, R3.reuse, 0x2, P5 ;  /* 0x00000003c64d7211 */ /* 0x080fe200028f16ff */
[----:B------:R-:W-:Y:S01]  /*125f0*/  IMAD R251, R251, UR9, RZ ;  /* 0x00000009fbfb7c24 */ /* 0x000fe2000f8e02ff */
[----:B------:R-:W-:Y:S01]  /*12600*/  LEA.HI.X.SX32 R71, R197, R3, 0x2, P2 ;  /* 0x00000003c5477211 */ /* 0x000fe200010f16ff */
[----:B------:R-:W4:Y:S04]  /*12610*/  LDL.LU R198, [R1+0x198] ;  /* 0x0001980001c67983 */ /* 0x000f280000300800 */
[----:B------:R-:W4:Y:S01]  /*12620*/  LDL.LU R197, [R1+0x19c] ;  /* 0x00019c0001c57983 */ /* 0x000f220000300800 */
[----:B------:R-:W-:-:S04]  /*12630*/  LEA R78, P6, R251, R2, 0x2 ;  /* 0x00000002fb4e7211 */ /* 0x000fc800078c10ff */
[----:B------:R-:W-:Y:S02]  /*12640*/  LEA.HI.X.SX32 R79, R251, R3, 0x2, P6 ;  /* 0x00000003fb4f7211 */ /* 0x000fe400030f16ff */
[----:B------:R-:W-:-:S04]  /*12650*/  LEA R68, P1, R196, R2, 0x2 ;  /* 0x00000002c4447211 */ /* 0x000fc800078210ff */
[----:B------:R-:W-:Y:S02]  /*12660*/  LEA.HI.X.SX32 R69, R196, R3, 0x2, P1 ;  /* 0x00000003c4457211 */ /* 0x000fe400008f16ff */
[-C--:B------:R-:W-:Y:S02]  /*12670*/  LEA R66, P0, R194, R2.reuse, 0x2 ;  /* 0x00000002c2427211 */ /* 0x080fe400078010ff */
[----:B------:R-:W-:-:S04]  /*12680*/  LEA R62, P5, R193, R2, 0x2 ;  /* 0x00000002c13e7211 */ /* 0x000fc800078a10ff */
[----:B------:R-:W-:Y:S02]  /*12690*/  LEA.HI.X.SX32 R63, R193, R3, 0x2, P5 ;  /* 0x00000003c13f7211 */ /* 0x000fe400028f16ff */
[----:B------:R-:W4:Y:S01]  /*126a0*/  LDL.LU R193, [R1+0x1a0] ;  /* 0x0001a00001c17983 */ /* 0x000f220000300800 */
[----:B------:R-:W-:-:S03]  /*126b0*/  LEA R56, P2, R189, R2, 0x2 ;  /* 0x00000002bd387211 */ /* 0x000fc600078410ff */
[----:B------:R-:W4:Y:S01]  /*126c0*/  LDL.LU R196, [R1+0x1ac] ;  /* 0x0001ac0001c47983 */ /* 0x000f220000300800 */
[-C--:B------:R-:W-:Y:S02]  /*126d0*/  LEA R58, P3, R191, R2.reuse, 0x2 ;  /* 0x00000002bf3a7211 */ /* 0x080fe400078610ff */
[-C--:B------:R-:W-:Y:S02]  /*126e0*/  LEA.HI.X.SX32 R57, R189, R3.reuse, 0x2, P2 ;  /* 0x00000003bd397211 */ /* 0x080fe400010f16ff */
[----:B------:R-:W-:Y:S02]  /*126f0*/  LEA.HI.X.SX32 R59, R191, R3, 0x2, P3 ;  /* 0x00000003bf3b7211 */ /* 0x000fe400018f16ff */
[----:B------:R-:W4:Y:S01]  /*12700*/  LDL.LU R191, [R1+0x1a4] ;  /* 0x0001a40001bf7983 */ /* 0x000f220000300800 */
[----:B------:R-:W-:-:S03]  /*12710*/  LEA R60, P4, R190, R2, 0x2 ;  /* 0x00000002be3c7211 */ /* 0x000fc600078810ff */
[----:B------:R-:W4:Y:S01]  /*12720*/  LDL.LU R189, [R1+0x1a8] ;  /* 0x0001a80001bd7983 */ /* 0x000f220000300800 */
[-C--:B------:R-:W-:Y:S02]  /*12730*/  LEA.HI.X.SX32 R67, R194, R3.reuse, 0x2, P0 ;  /* 0x00000003c2437211 */ /* 0x080fe400000f16ff */
[CC--:B------:R-:W-:Y:S01]  /*12740*/  LEA R64, P6, R195.reuse, R2.reuse, 0x2 ;  /* 0x00000002c3407211 */ /* 0x0c0fe200078c10ff */
[----:B------:R-:W4:Y:S01]  /*12750*/  LDL.LU R194, [R1+0x1b0] ;  /* 0x0001b00001c27983 */ /* 0x000f220000300800 */
[-C--:B------:R-:W-:Y:S02]  /*12760*/  LEA.HI.X.SX32 R61, R190, R3.reuse, 0x2, P4 ;  /* 0x00000003be3d7211 */ /* 0x080fe400020f16ff */
[----:B------:R-:W-:Y:S01]  /*12770*/  LEA.HI.X.SX32 R65, R195, R3, 0x2, P6 ;  /* 0x00000003c3417211 */ /* 0x000fe200030f16ff */
[----:B------:R-:W4:Y:S01]  /*12780*/  LDL.LU R190, [R1+0x1b4] ;  /* 0x0001b40001be7983 */ /* 0x000f220000300800 */
[----:B------:R-:W-:Y:S01]  /*12790*/  IMAD.MOV.U32 R195, RZ, RZ, R13 ;  /* 0x000000ffffc37224 */ /* 0x000fe200078e000d */
[----:B--2---:R-:W-:-:S02]  /*127a0*/  LEA R54, P1, R188, R2, 0x2 ;  /* 0x00000002bc367211 */ /* 0x004fc400078210ff */
[-C--:B---3--:R-:W-:Y:S02]  /*127b0*/  LEA R52, P0, R186, R2.reuse, 0x2 ;  /* 0x00000002ba347211 */ /* 0x088fe400078010ff */
[-C--:B------:R-:W-:Y:S01]  /*127c0*/  LEA.HI.X.SX32 R55, R188, R3.reuse, 0x2, P1 ;  /* 0x00000003bc377211 */ /* 0x080fe200008f16ff */
[----:B------:R-:W-:Y:S01]  /*127d0*/  IMAD.MOV.U32 R188, RZ, RZ, R0 ;  /* 0x000000ffffbc7224 */ /* 0x000fe200078e0000 */
[----:B------:R-:W-:Y:S02]  /*127e0*/  LEA.HI.X.SX32 R53, R186, R3, 0x2, P0 ;  /* 0x00000003ba357211 */ /* 0x000fe400000f16ff */
[----:B------:R-:W2:Y:S01]  /*127f0*/  LDL.LU R186, [R1+0x1b8] ;  /* 0x0001b80001ba7983 */ /* 0x000ea20000300800 */
[----:B----4-:R-:W-:-:S03]  /*12800*/  LEA R48, P5, R205, R2, 0x2 ;  /* 0x00000002cd307211 */ /* 0x010fc600078a10ff */
[----:B------:R-:W3:Y:S01]  /*12810*/  LDL.LU R0, [R1+0x1bc] ;  /* 0x0001bc0001007983 */ /* 0x000ee20000300800 */
[----:B------:R-:W-:-:S03]  /*12820*/  LEA R46, P4, R192, R2, 0x2 ;  /* 0x00000002c02e7211 */ /* 0x000fc600078810ff */
[----:B------:R-:W4:Y:S01]  /*12830*/  LDL.LU R13, [R1+0x1c0] ;  /* 0x0001c000010d7983 */ /* 0x000f220000300800 */
[-C--:B------:R-:W-:Y:S02]  /*12840*/  LEA.HI.X.SX32 R49, R205, R3.reuse, 0x2, P5 ;  /* 0x00000003cd317211 */ /* 0x080fe400028f16ff */
[CC--:B------:R-:W-:Y:S02]  /*12850*/  LEA R44, P3, R185.reuse, R2.reuse, 0x2 ;  /* 0x00000002b92c7211 */ /* 0x0c0fe400078610ff */
[-C--:B------:R-:W-:Y:S02]  /*12860*/  LEA.HI.X.SX32 R47, R192, R3.reuse, 0x2, P4 ;  /* 0x00000003c02f7211 */ /* 0x080fe400020f16ff */
[----:B------:R-:W-:Y:S01]  /*12870*/  LEA.HI.X.SX32 R45, R185, R3, 0x2, P3 ;  /* 0x00000003b92d7211 */ /* 0x000fe200018f16ff */
[----:B------:R-:W-:Y:S02]  /*12880*/  IMAD.MOV.U32 R185, RZ, RZ, R181 ;  /* 0x000000ffffb97224 */ /* 0x000fe400078e00b5 */
[----:B------:R-:W4:Y:S01]  /*12890*/  LDL.LU R181, [R1+0x1c4] ;  /* 0x0001c40001b57983 */ /* 0x000f220000300800 */
[----:B------:R-:W-:-:S03]  /*128a0*/  LEA R42, P2, R183, R2, 0x2 ;  /* 0x00000002b72a7211 */ /* 0x000fc600078410ff */
[----:B------:R-:W4:Y:S01]  /*128b0*/  LDL.LU R192, [R1+0x1c8] ;  /* 0x0001c80001c07983 */ /* 0x000f220000300800 */
[----:B------:R-:W-:-:S03]  /*128c0*/  LEA.HI.X.SX32 R43, R183, R3, 0x2, P2 ;  /* 0x00000003b72b7211 */ /* 0x000fc600010f16ff */
[----:B------:R-:W4:Y:S01]  /*128d0*/  LDL.LU R183, [R1+0x1cc] ;  /* 0x0001cc0001b77983 */ /* 0x000f220000300800 */
[----:B------:R-:W-:-:S04]  /*128e0*/  LEA R34, P5, R199, R2, 0x2 ;  /* 0x00000002c7227211 */ /* 0x000fc800078a10ff */
[-C--:B------:R-:W-:Y:S02]  /*128f0*/  LEA.HI.X.SX32 R35, R199, R3.reuse, 0x2, P5 ;  /* 0x00000003c7237211 */ /* 0x080fe400028f16ff */
[----:B------:R-:W4:Y:S01]  /*12900*/  LDL.LU R199, [R1+0x1dc] ;  /* 0x0001dc0001c77983 */ /* 0x000f220000300800 */
[CC--:B------:R-:W-:Y:S02]  /*12910*/  LEA R38, P0, R201.reuse, R2.reuse, 0x2 ;  /* 0x00000002c9267211 */ /* 0x0c0fe400078010ff */
[-C--:B------:R-:W-:Y:S02]  /*12920*/  LEA R40, P1, R202, R2.reuse, 0x2 ;  /* 0x00000002ca287211 */ /* 0x080fe400078210ff */
[----:B------:R-:W-:Y:S02]  /*12930*/  LEA.HI.X.SX32 R39, R201, R3, 0x2, P0 ;  /* 0x00000003c9277211 */ /* 0x000fe400000f16ff */
[-C--:B------:R-:W-:Y:S02]  /*12940*/  LEA R30, P3, R197, R2.reuse, 0x2 ;  /* 0x00000002c51e7211 */ /* 0x080fe400078610ff */
[----:B------:R-:W-:-:S02]  /*12950*/  LEA R32, P4, R198, R2, 0x2 ;  /* 0x00000002c6207211 */ /* 0x000fc400078810ff */
[-C--:B------:R-:W-:Y:S02]  /*12960*/  LEA.HI.X.SX32 R41, R202, R3.reuse, 0x2, P1 ;  /* 0x00000003ca297211 */ /* 0x080fe400008f16ff */
[-C--:B------:R-:W-:Y:S02]  /*12970*/  LEA R50, P6, R204, R2.reuse, 0x2 ;  /* 0x00000002cc327211 */ /* 0x080fe400078c10ff */
[-C--:B------:R-:W-:Y:S02]  /*12980*/  LEA.HI.X.SX32 R31, R197, R3.reuse, 0x2, P3 ;  /* 0x00000003c51f7211 */ /* 0x080fe400018f16ff */
[-C--:B------:R-:W-:Y:S02]  /*12990*/  LEA.HI.X.SX32 R33, R198, R3.reuse, 0x2, P4 ;  /* 0x00000003c6217211 */ /* 0x080fe400020f16ff */
[----:B------:R-:W-:Y:S02]  /*129a0*/  LEA.HI.X.SX32 R51, R204, R3, 0x2, P6 ;  /* 0x00000003cc337211 */ /* 0x000fe400030f16ff */
[----:B------:R-:W-:Y:S01]  /*129b0*/  LEA R36, P6, R200, R2, 0x2 ;  /* 0x00000002c8247211 */ /* 0x000fe200078c10ff */
[----:B-1----:R-:W-:-:S02]  /*129c0*/  IMAD.MOV.U32 R177, RZ, RZ, R195 ;  /* 0x000000ffffb17224 */ /* 0x002fc400078e00c3 */
[----:B------:R-:W-:Y:S01]  /*129d0*/  IMAD.MOV.U32 R205, RZ, RZ, R188 ;  /* 0x000000ffffcd7224 */ /* 0x000fe200078e00bc */
[----:B------:R-:W-:Y:S01]  /*129e0*/  LEA.HI.X.SX32 R37, R200, R3, 0x2, P6 ;  /* 0x00000003c8257211 */ /* 0x000fe200030f16ff */
[----:B------:R-:W-:Y:S01]  /*129f0*/  IMAD.MOV.U32 R195, RZ, RZ, R187 ;  /* 0x000000ffffc37224 */ /* 0x000fe200078e00bb */
[----:B------:R-:W-:-:S04]  /*12a00*/  LEA R28, P2, R193, R2, 0x2 ;  /* 0x00000002c11c7211 */ /* 0x000fc800078410ff */
[-C--:B------:R-:W-:Y:S01]  /*12a10*/  LEA.HI.X.SX32 R29, R193, R3.reuse, 0x2, P2 ;  /* 0x00000003c11d7211 */ /* 0x080fe200010f16ff */
[----:B------:R-:W-:Y:S01]  /*12a20*/  IMAD.MOV.U32 R193, RZ, RZ, R185 ;  /* 0x000000ffffc17224 */ /* 0x000fe200078e00b9 */
[-C--:B------:R-:W-:Y:S02]  /*12a30*/  LEA R24, P0, R189, R2.reuse, 0x2 ;  /* 0x00000002bd187211 */ /* 0x080fe400078010ff */
[-C--:B------:R-:W-:Y:S02]  /*12a40*/  LEA R26, P1, R191, R2.reuse, 0x2 ;  /* 0x00000002bf1a7211 */ /* 0x080fe400078210ff */
[----:B------:R-:W-:Y:S02]  /*12a50*/  LEA.HI.X.SX32 R25, R189, R3, 0x2, P0 ;  /* 0x00000003bd197211 */ /* 0x000fe400000f16ff */
[----:B------:R-:W4:Y:S01]  /*12a60*/  LDL.LU R189, [R1+0x1e0] ;  /* 0x0001e00001bd7983 */ /* 0x000f220000300800 */
[-C--:B------:R-:W-:Y:S02]  /*12a70*/  LEA R20, P5, R194, R2.reuse, 0x2 ;  /* 0x00000002c2147211 */ /* 0x080fe400078a10ff */
[----:B------:R-:W-:-:S02]  /*12a80*/  LEA R18, P4, R190, R2, 0x2 ;  /* 0x00000002be127211 */ /* 0x000fc400078810ff */
[-C--:B------:R-:W-:Y:S02]  /*12a90*/  LEA.HI.X.SX32 R27, R191, R3.reuse, 0x2, P1 ;  /* 0x00000003bf1b7211 */ /* 0x080fe400008f16ff */
[----:B------:R-:W4:Y:S01]  /*12aa0*/  LDL.LU R191, [R1+0x1e4] ;  /* 0x0001e40001bf7983 */ /* 0x000f220000300800 */
[----:B------:R-:W-:-:S03]  /*12ab0*/  LEA.HI.X.SX32 R21, R194, R3, 0x2, P5 ;  /* 0x00000003c2157211 */ /* 0x000fc600028f16ff */
[----:B------:R-:W4:Y:S01]  /*12ac0*/  LDL.LU R250, [R1+0x1e8] ;  /* 0x0001e80001fa7983 */ /* 0x000f220000300800 */
[----:B------:R-:W-:-:S03]  /*12ad0*/  LEA.HI.X.SX32 R19, R190, R3, 0x2, P4 ;  /* 0x00000003be137211 */ /* 0x000fc600020f16ff */
[----:B------:R-:W4:Y:S01]  /*12ae0*/  LDL.LU R178, [R1+0x1ec] ;  /* 0x0001ec0001b27983 */ /* 0x000f220000300800 */
[----:B------:R-:W-:Y:S01]  /*12af0*/  LEA R204, P4, R188, R2, 0x2 ;  /* 0x00000002bccc7211 */ /* 0x000fe200078810ff */
[----:B------:R-:W-:Y:S02]  /*12b00*/  IMAD.MOV.U32 R188, RZ, RZ, R6 ;  /* 0x000000ffffbc7224 */ /* 0x000fe400078e0006 */
[----:B------:R-:W4:Y:S01]  /*12b10*/  LDL.LU R185, [R1+0x1f0] ;  /* 0x0001f00001b97983 */ /* 0x000f220000300800 */
[----:B------:R-:W-:-:S03]  /*12b20*/  IMAD.MOV.U32 R202, RZ, RZ, R193 ;  /* 0x000000ffffca7224 */ /* 0x000fc600078e00c1 */
[----:B------:R-:W4:Y:S01]  /*12b30*/  LDL.LU R201, [R1+0x1f4] ;  /* 0x0001f40001c97983 */ /* 0x000f220000300800 */
[----:B------:R-:W-:-:S03]  /*12b40*/  IMAD.MOV.U32 R193, RZ, RZ, R177 ;  /* 0x000000ffffc17224 */ /* 0x000fc600078e00b1 */
[----:B------:R-:W4:Y:S01]  /*12b50*/  LDL.LU R200, [R1+0x1f8] ;  /* 0x0001f80001c87983 */ /* 0x000f220000300800 */
[----:B------:R-:W-:-:S03]  /*12b60*/  LEA.HI.X.SX32 R205, R205, R3, 0x2, P4 ;  /* 0x00000003cdcd7211 */ /* 0x000fc600020f16ff */
[----:B------:R-:W4:Y:S04]  /*12b70*/  LDL.LU R198, [R1+0x200] ;  /* 0x0002000001c67983 */ /* 0x000f280000300800 */
[----:B------:R-:W4:Y:S01]  /*12b80*/  LDL.LU R190, [R1+0x204] ;  /* 0x0002040001be7983 */ /* 0x000f220000300800 */
[-C--:B--2---:R-:W-:Y:S02]  /*12b90*/  LEA R16, P3, R186, R2.reuse, 0x2 ;  /* 0x00000002ba107211 */ /* 0x084fe400078610ff */
[-C--:B---3--:R-:W-:Y:S02]  /*12ba0*/  LEA R14, P2, R0, R2.reuse, 0x2 ;  /* 0x00000002000e7211 */ /* 0x088fe400078410ff */
[----:B------:R-:W-:Y:S02]  /*12bb0*/  LEA.HI.X.SX32 R17, R186, R3, 0x2, P3 ;  /* 0x00000003ba117211 */ /* 0x000fe400018f16ff */
[----:B------:R-:W-:-:S02]  /*12bc0*/  LEA R194, P3, R187, R2, 0x2 ;  /* 0x00000002bbc27211 */ /* 0x000fc400078610ff */
[CC--:B----4-:R-:W-:Y:S01]  /*12bd0*/  LEA R10, P1, R13.reuse, R2.reuse, 0x2 ;  /* 0x000000020d0a7211 */ /* 0x0d0fe200078210ff */
[----:B------:R-:W-:Y:S01]  /*12be0*/  IMAD.MOV.U32 R187, RZ, RZ, R7 ;  /* 0x000000ffffbb7224 */ /* 0x000fe200078e0007 */
[-C--:B------:R-:W-:Y:S01]  /*12bf0*/  LEA.HI.X.SX32 R15, R0, R3.reuse, 0x2, P2 ;  /* 0x00000003000f7211 */ /* 0x080fe200010f16ff */
[----:B------:R-:W-:Y:S01]  /*12c00*/  IMAD.MOV.U32 R7, RZ, RZ, R182 ;  /* 0x000000ffff077224 */ /* 0x000fe200078e00b6 */
[-C--:B------:R-:W-:Y:S01]  /*12c10*/  LEA R6, P2, R182, R2.reuse, 0x2 ;  /* 0x00000002b6067211 */ /* 0x080fe200078410ff */
[----:B------:R-:W-:Y:S01]  /*12c20*/  IMAD.MOV.U32 R186, RZ, RZ, R12 ;  /* 0x000000ffffba7224 */ /* 0x000fe200078e000c */
[-C--:B------:R-:W-:Y:S01]  /*12c30*/  LEA.HI.X.SX32 R11, R13, R3.reuse, 0x2, P1 ;  /* 0x000000030d0b7211 */ /* 0x080fe200008f16ff */
[----:B------:R-:W2:Y:S01]  /*12c40*/  LDL.LU R0, [R1+0x208] ;  /* 0x0002080001007983 */ /* 0x000ea20000300800 */
[----:B------:R-:W-:Y:S01]  /*12c50*/  IMAD.MOV.U32 R182, RZ, RZ, R180 ;  /* 0x000000ffffb67224 */ /* 0x000fe200078e00b4 */
[----:B------:R-:W-:Y:S02]  /*12c60*/  LEA.HI.X.SX32 R195, R195, R3, 0x2, P3 ;  /* 0x00000003c3c37211 */ /* 0x000fe400018f16ff */
[----:B------:R-:W3:Y:S01]  /*12c70*/  LDL.LU R180, [R1+0x20c] ;  /* 0x00020c0001b47983 */ /* 0x000ee20000300800 */
[----:B------:R-:W-:-:S02]  /*12c80*/  LEA R8, P0, R181, R2, 0x2 ;  /* 0x00000002b5087211 */ /* 0x000fc400078010ff */
[----:B------:R-:W-:Y:S02]  /*12c90*/  LEA R176, P5, R183, R2, 0x2 ;  /* 0x00000002b7b07211 */ /* 0x000fe400078a10ff */
[-C--:B------:R-:W-:Y:S02]  /*12ca0*/  LEA.HI.X.SX32 R9, R181, R3.reuse, 0x2, P0 ;  /* 0x00000003b5097211 */ /* 0x080fe400000f16ff */
[-C--:B------:R-:W-:Y:S01]  /*12cb0*/  LEA.HI.X.SX32 R177, R183, R3.reuse, 0x2, P5 ;  /* 0x00000003b7b17211 */ /* 0x080fe200028f16ff */
[----:B------:R-:W4:Y:S01]  /*12cc0*/  LDL.LU R181, [R1+0x210] ;  /* 0x0002100001b57983 */ /* 0x000f220000300800 */
[----:B------:R-:W-:-:S03]  /*12cd0*/  LEA.HI.X.SX32 R7, R7, R3, 0x2, P2 ;  /* 0x0000000307077211 */ /* 0x000fc600010f16ff */
[----:B------:R-:W4:Y:S01]  /*12ce0*/  LDL.LU R183, [R1+0x214] ;  /* 0x0002140001b77983 */ /* 0x000f220000300800 */
[----:B------:R-:W-:-:S03]  /*12cf0*/  LEA R12, P1, R199, R2, 0x2 ;  /* 0x00000002c70c7211 */ /* 0x000fc600078210ff */
[----:B------:R-:W-:Y:S01]  /*12d00*/  STL.64 [R1+0x110], R176 ;  /* 0x000110b001007387 */ /* 0x000fe20000100a00 */
[----:B------:R-:W-:-:S03]  /*12d10*/  LEA.HI.X.SX32 R13, R199, R3, 0x2, P1 ;  /* 0x00000003c70d7211 */ /* 0x000fc600008f16ff */
[----:B------:R-:W-:Y:S04]  /*12d20*/  STL.64 [R1+0x118], R204 ;  /* 0x000118cc01007387 */ /* 0x000fe80000100a00 */
[----:B------:R-:W-:Y:S04]  /*12d30*/  STL.64 [R1+0x120], R194 ;  /* 0x000120c201007387 */ /* 0x000fe80000100a00 */
[----:B------:R-:W-:Y:S04]  /*12d40*/  STL.64 [R1+0x128], R6 ;  /* 0x0001280601007387 */ /* 0x000fe80000100a00 */
[----:B------:R1:W-:Y:S04]  /*12d50*/  STL.64 [R1+0x130], R12 ;  /* 0x0001300c01007387 */ /* 0x0003e80000100a00 */
[----:B-1----:R-:W4:Y:S01]  /*12d60*/  LDL.LU R13, [R1+0xeac] ;  /* 0x000eac00010d7983 */ /* 0x002f220000300800 */
[----:B------:R-:W-:-:S04]  /*12d70*/  LEA R22, P6, R196, R2, 0x2 ;  /* 0x00000002c4167211 */ /* 0x000fc800078c10ff */
[----:B------:R-:W-:Y:S02]  /*12d80*/  LEA.HI.X.SX32 R23, R196, R3, 0x2, P6 ;  /* 0x00000003c4177211 */ /* 0x000fe400030f16ff */
[----:B------:R-:W-:-:S04]  /*12d90*/  LEA R4, P6, R192, R2, 0x2 ;  /* 0x00000002c0047211 */ /* 0x000fc800078c10ff */
[----:B------:R-:W-:Y:S02]  /*12da0*/  LEA.HI.X.SX32 R5, R192, R3, 0x2, P6 ;  /* 0x00000003c0057211 */ /* 0x000fe400030f16ff */
[----:B------:R-:W-:-:S04]  /*12db0*/  LEA R196, P0, R189, R2, 0x2 ;  /* 0x00000002bdc47211 */ /* 0x000fc800078010ff */
[----:B------:R-:W-:Y:S02]  /*12dc0*/  LEA.HI.X.SX32 R197, R189, R3, 0x2, P0 ;  /* 0x00000003bdc57211 */ /* 0x000fe400000f16ff */
[----:B------:R-:W-:-:S03]  /*12dd0*/  LEA R192, P6, R191, R2, 0x2 ;  /* 0x00000002bfc07211 */ /* 0x000fc600078c10ff */
[----:B------:R1:W-:Y:S01]  /*12de0*/  STL.64 [R1+0x138], R196 ;  /* 0x000138c401007387 */ /* 0x0003e20000100a00 */
[----:B------:R-:W-:Y:S01]  /*12df0*/  IMAD.MOV.U32 R189, RZ, RZ, R193 ;  /* 0x000000ffffbd7224 */ /* 0x000fe200078e00c1 */
[-C--:B------:R-:W-:Y:S02]  /*12e00*/  LEA R176, P5, R250, R2.reuse, 0x2 ;  /* 0x00000002fab07211 */ /* 0x080fe400078a10ff */
[-C--:B------:R-:W-:Y:S02]  /*12e10*/  LEA R204, P4, R178, R2.reuse, 0x2 ;  /* 0x00000002b2cc7211 */ /* 0x080fe400078810ff */
[-C--:B------:R-:W-:Y:S01]  /*12e20*/  LEA.HI.X.SX32 R177, R250, R3.reuse, 0x2, P5 ;  /* 0x00000003fab17211 */ /* 0x080fe200028f16ff */
[----:B-1----:R-:W-:Y:S01]  /*12e30*/  IMAD.MOV.U32 R196, RZ, RZ, R188 ;  /* 0x000000ffffc47224 */ /* 0x002fe200078e00bc */
[-C--:B------:R-:W-:Y:S01]  /*12e40*/  LEA R188, P0, R193, R2.reuse, 0x2 ;  /* 0x00000002c1bc7211 */ /* 0x080fe200078010ff */
[----:B------:R-:W4:Y:S01]  /*12e50*/  LDL.LU R197, [R1+0x220] ;  /* 0x0002200001c57983 */ /* 0x000f220000300800 */
[----:B------:R-:W-:Y:S01]  /*12e60*/  LEA.HI.X.SX32 R193, R191, R3, 0x2, P6 ;  /* 0x00000003bfc17211 */ /* 0x000fe200030f16ff */
[----:B------:R-:W-:Y:S01]  /*12e70*/  IMAD.MOV.U32 R191, RZ, RZ, R186 ;  /* 0x000000ffffbf7224 */ /* 0x000fe200078e00ba */
[-C--:B------:R-:W-:Y:S01]  /*12e80*/  LEA R194, P3, R185, R2.reuse, 0x2 ;  /* 0x00000002b9c27211 */ /* 0x080fe200078610ff */
[----:B------:R-:W4:Y:S01]  /*12e90*/  LDL.LU R186, [R1+0x224] ;  /* 0x0002240001ba7983 */ /* 0x000f220000300800 */
[----:B------:R-:W-:-:S02]  /*12ea0*/  LEA R6, P2, R201, R2, 0x2 ;  /* 0x00000002c9067211 */ /* 0x000fc400078410ff */
[-C--:B------:R-:W-:Y:S01]  /*12eb0*/  LEA.HI.X.SX32 R205, R178, R3.reuse, 0x2, P4 ;  /* 0x00000003b2cd7211 */ /* 0x080fe200020f16ff */
[----:B------:R1:W-:Y:S01]  /*12ec0*/  STL.64 [R1+0x140], R192 ;  /* 0x000140c001007387 */ /* 0x0003e20000100a00 */
[-C--:B------:R-:W-:Y:S02]  /*12ed0*/  LEA.HI.X.SX32 R195, R185, R3.reuse, 0x2, P3 ;  /* 0x00000003b9c37211 */ /* 0x080fe400018f16ff */
[----:B------:R-:W-:Y:S01]  /*12ee0*/  LEA R12, P1, R200, R2, 0x2 ;  /* 0x00000002c80c7211 */ /* 0x000fe200078210ff */
[----:B------:R-:W4:Y:S01]  /*12ef0*/  LDL.LU R250, [R1+0x228] ;  /* 0x0002280001fa7983 */ /* 0x000f220000300800 */
[----:B------:R-:W-:-:S03]  /*12f00*/  LEA.HI.X.SX32 R7, R201, R3, 0x2, P2 ;  /* 0x00000003c9077211 */ /* 0x000fc600010f16ff */
[----:B------:R1:W-:Y:S04]  /*12f10*/  STL.64 [R1+0x148], R176 ;  /* 0x000148b001007387 */ /* 0x0003e80000100a00 */
[----:B------:R-:W4:Y:S01]  /*12f20*/  LDL.LU R178, [R1+0x22c] ;  /* 0x00022c0001b27983 */ /* 0x000f220000300800 */
[----:B-1----:R-:W-:-:S03]  /*12f30*/  LEA R192, P6, R198, R2, 0x2 ;  /* 0x00000002c6c07211 */ /* 0x002fc600078c10ff */
[----:B------:R1:W-:Y:S01]  /*12f40*/  STL.64 [R1+0x150], R204 ;  /* 0x000150cc01007387 */ /* 0x0003e20000100a00 */
[----:B------:R-:W-:-:S03]  /*12f50*/  LEA.HI.X.SX32 R189, R189, R3, 0x2, P0 ;  /* 0x00000003bdbd7211 */ /* 0x000fc600000f16ff */
[----:B------:R-:W4:Y:S01]  /*12f60*/  LDL.LU R185, [R1+0x230] ;  /* 0x0002300001b97983 */ /* 0x000f220000300800 */
[----:B------:R-:W-:-:S03]  /*12f70*/  LEA R176, P5, R190, R2, 0x2 ;  /* 0x00000002beb07211 */ /* 0x000fc600078a10ff */
[----:B------:R3:W-:Y:S01]  /*12f80*/  STL.64 [R1+0x158], R194 ;  /* 0x000158c201007387 */ /* 0x0007e20000100a00 */
[-C--:B------:R-:W-:Y:S01]  /*12f90*/  LEA.HI.X.SX32 R193, R198, R3.reuse, 0x2, P6 ;  /* 0x00000003c6c17211 */ /* 0x080fe200030f16ff */
[----:B-1----:R-:W-:Y:S02]  /*12fa0*/  IMAD.MOV.U32 R205, RZ, RZ, R202 ;  /* 0x000000ffffcd7224 */ /* 0x002fe400078e00ca */
[----:B------:R4:W-:Y:S04]  /*12fb0*/  STL.64 [R1+0x160], R6 ;  /* 0x0001600601007387 */ /* 0x0009e80000100a00 */
[----:B------:R-:W4:Y:S04]  /*12fc0*/  LDL.LU R202, [R1+0x238] ;  /* 0x0002380001ca7983 */ /* 0x000f280000300800 */
[----:B------:R-:W4:Y:S01]  /*12fd0*/  LDL.LU R201, [R1+0x23c] ;  /* 0x00023c0001c97983 */ /* 0x000f220000300800 */
[----:B------:R-:W-:Y:S01]  /*12fe0*/  LEA.HI.X.SX32 R177, R190, R3, 0x2, P5 ;  /* 0x00000003beb17211 */ /* 0x000fe200028f16ff */
[----:B------:R-:W-:Y:S01]  /*12ff0*/  IMAD.MOV.U32 R190, RZ, RZ, R191 ;  /* 0x000000ffffbe7224 */ /* 0x000fe200078e00bf */
[----:B--2---:R-:W-:-:S02]  /*13000*/  LEA R204, P4, R0, R2, 0x2 ;  /* 0x0000000200cc7211 */ /* 0x004fc400078810ff */
[----:B---3--:R-:W-:-:S04]  /*13010*/  LEA R194, P3, R180, R2, 0x2 ;  /* 0x00000002b4c27211 */ /* 0x008fc800078610ff */
[----:B------:R-:W-:Y:S01]  /*13020*/  LEA.HI.X.SX32 R195, R180, R3, 0x2, P3 ;  /* 0x00000003b4c37211 */ /* 0x000fe200018f16ff */
[----:B------:R-:W-:Y:S01]  /*13030*/  IMAD.MOV.U32 R180, RZ, RZ, R252 ;  /* 0x000000ffffb47224 */ /* 0x000fe200078e00fc */
[----:B----4-:R-:W-:-:S04]  /*13040*/  LEA R6, P2, R181, R2, 0x2 ;  /* 0x00000002b5067211 */ /* 0x010fc800078410ff */
[-C--:B------:R-:W-:Y:S01]  /*13050*/  LEA.HI.X.SX32 R7, R181, R3.reuse, 0x2, P2 ;  /* 0x00000003b5077211 */ /* 0x080fe200010f16ff */
[----:B------:R-:W-:Y:S01]  /*13060*/  IMAD.MOV.U32 R199, RZ, RZ, R13 ;  /* 0x000000ffffc77224 */ /* 0x000fe200078e000d */
[----:B------:R-:W-:Y:S02]  /*13070*/  LEA.HI.X.SX32 R13, R200, R3, 0x2, P1 ;  /* 0x00000003c80d7211 */ /* 0x000fe400008f16ff */
[----:B------:R-:W2:Y:S04]  /*13080*/  LDL.LU R200, [R1+0x240] ;  /* 0x0002400001c87983 */ /* 0x000ea80000300800 */
[----:B------:R-:W-:Y:S04]  /*13090*/  STL.64 [R1+0x168], R12 ;  /* 0x0001680c01007387 */ /* 0x000fe80000100a00 */
[----:B------:R1:W-:Y:S02]  /*130a0*/  STL.64 [R1+0x170], R188 ;  /* 0x000170bc01007387 */ /* 0x0003e40000100a00 */
[----:B-1----:R-:W-:Y:S01]  /*130b0*/  LEA R188, P0, R199, R2, 0x2 ;  /* 0x00000002c7bc7211 */ /* 0x002fe200078010ff */
[----:B------:R-:W-:-:S02]  /*130c0*/  IMAD.MOV.U32 R189, RZ, RZ, R199 ;  /* 0x000000ffffbd7224 */ /* 0x000fc400078e00c7 */
[----:B------:R-:W3:Y:S04]  /*130d0*/  LDL.LU R199, [R1+0x244] ;  /* 0x0002440001c77983 */ /* 0x000ee80000300800 */
[----:B------:R1:W-:Y:S04]  /*130e0*/  STL.64 [R1+0x178], R192 ;  /* 0x000178c001007387 */ /* 0x0003e80000100a00 */
[----:B------:R-:W4:Y:S01]  /*130f0*/  LDL.LU R198, [R1+0x248] ;  /* 0x0002480001c67983 */ /* 0x000f220000300800 */
[----:B-1----:R-:W-:Y:S01]  /*13100*/  LEA R192, P6, R196, R2, 0x2 ;  /* 0x00000002c4c07211 */ /* 0x002fe200078c10ff */
[----:B------:R-:W-:-:S02]  /*13110*/  IMAD.MOV.U32 R193, RZ, RZ, R196 ;  /* 0x000000ffffc17224 */ /* 0x000fc400078e00c4 */
[----:B------:R-:W2:Y:S04]  /*13120*/  LDL.LU R196, [R1+0x24c] ;  /* 0x00024c0001c47983 */ /* 0x000ea80000300800 */
[----:B------:R1:W-:Y:S04]  /*13130*/  STL.64 [R1+0x180], R176 ;  /* 0x000180b001007387 */ /* 0x0003e80000100a00 */
[----:B------:R-:W2:Y:S01]  /*13140*/  LDL.LU R191, [R1+0x250] ;  /* 0x0002500001bf7983 */ /* 0x000ea20000300800 */
[----:B-1----:R-:W-:Y:S01]  /*13150*/  IMAD.MOV.U32 R177, RZ, RZ, R205 ;  /* 0x000000ffffb17224 */ /* 0x002fe200078e00cd */
[----:B------:R-:W-:-:S02]  /*13160*/  LEA.HI.X.SX32 R205, R0, R3, 0x2, P4 ;  /* 0x0000000300cd7211 */ /* 0x000fc400020f16ff */
[----:B------:R-:W2:Y:S04]  /*13170*/  LDL.LU R0, [R1+0x254] ;  /* 0x0002540001007983 */ /* 0x000ea80000300800 */
[----:B------:R-:W-:Y:S04]  /*13180*/  STL.64 [R1+0x188], R204 ;  /* 0x000188cc01007387 */ /* 0x000fe80000100a00 */
[----:B------:R-:W2:Y:S04]  /*13190*/  LDL.LU R252, [R1+0x25c] ;  /* 0x00025c0001fc7983 */ /* 0x000ea80000300800 */
[----:B------:R-:W-:Y:S04]  /*131a0*/  STL.64 [R1+0x190], R194 ;  /* 0x000190c201007387 */ /* 0x000fe80000100a00 */
[----:B------:R1:W-:Y:S04]  /*131b0*/  STL.64 [R1+0x198], R6 ;  /* 0x0001980601007387 */ /* 0x0003e80000100a00 */
[----:B-1----:R-:W2:Y:S01]  /*131c0*/  LDL.LU R6, [R1+0xea8] ;  /* 0x000ea80001067983 */ /* 0x002ea20000300800 */
[----:B------:R-:W-:-:S02]  /*131d0*/  LEA R12, P1, R183, R2, 0x2 ;  /* 0x00000002b70c7211 */ /* 0x000fc400078210ff */
[-C--:B------:R-:W-:Y:S01]  /*131e0*/  LEA.HI.X.SX32 R189, R189, R3.reuse, 0x2, P0 ;  /* 0x00000003bdbd7211 */ /* 0x080fe200000f16ff */
[----:B------:R-:W3:Y:S01]  /*131f0*/  LDL.LU R181, [R1+0x264] ;  /* 0x0002640001b57983 */ /* 0x000ee20000300800 */
[-C--:B------:R-:W-:Y:S01]  /*13200*/  LEA.HI.X.SX32 R13, R183, R3.reuse, 0x2, P1 ;  /* 0x00000003b70d7211 */ /* 0x080fe200008f16ff */
[----:B------:R-:W-:Y:S02]  /*13210*/  IMAD.MOV.U32 R205, RZ, RZ, R182 ;  /* 0x000000ffffcd7224 */ /* 0x000fe400078e00b6 */
[----:B------:R-:W3:Y:S01]  /*13220*/  LDL.LU R183, [R1+0x26c] ;  /* 0x00026c0001b77983 */ /* 0x000ee20000300800 */
[----:B------:R-:W-:-:S03]  /*13230*/  LEA.HI.X.SX32 R193, R193, R3, 0x2, P6 ;  /* 0x00000003c1c17211 */ /* 0x000fc600030f16ff */
[----:B------:R1:W-:Y:S04]  /*13240*/  STL.64 [R1+0x1a0], R12 ;  /* 0x0001a00c01007387 */ /* 0x0003e80000100a00 */
[----:B------:R1:W-:Y:S04]  /*13250*/  STL.64 [R1+0x1a8], R188 ;  /* 0x0001a8bc01007387 */ /* 0x0003e80000100a00 */
[----:B------:R-:W-:Y:S01]  /*13260*/  STL.64 [R1+0x1b0], R192 ;  /* 0x0001b0c001007387 */ /* 0x000fe20000100a00 */
[----:B-1----:R-:W-:Y:S01]  /*13270*/  IMAD.MOV.U32 R13, RZ, RZ, R205 ;  /* 0x000000ffff0d7224 */ /* 0x002fe200078e00cd */
[-C--:B------:R-:W-:Y:S01]  /*13280*/  LEA R188, P0, R177, R2.reuse, 0x2 ;  /* 0x00000002b1bc7211 */ /* 0x080fe200078010ff */
[----:B------:R-:W-:Y:S01]  /*13290*/  IMAD.MOV.U32 R189, RZ, RZ, R177 ;  /* 0x000000ffffbd7224 */ /* 0x000fe200078e00b1 */
[----:B------:R-:W-:-:S02]  /*132a0*/  LEA R176, P5, R197, R2, 0x2 ;  /* 0x00000002c5b07211 */ /* 0x000fc400078a10ff */
[CC--:B------:R-:W-:Y:S02]  /*132b0*/  LEA R204, P4, R186.reuse, R2.reuse, 0x2 ;  /* 0x00000002bacc7211 */ /* 0x0c0fe400078810ff */
[-C--:B------:R-:W-:Y:S02]  /*132c0*/  LEA.HI.X.SX32 R177, R197, R3.reuse, 0x2, P5 ;  /* 0x00000003c5b17211 */ /* 0x080fe400028f16ff */
[-C--:B------:R-:W-:Y:S02]  /*132d0*/  LEA.HI.X.SX32 R205, R186, R3.reuse, 0x2, P4 ;  /* 0x00000003bacd7211 */ /* 0x080fe400020f16ff */
[CC--:B------:R-:W-:Y:S01]  /*132e0*/  LEA R194, P3, R250.reuse, R2.reuse, 0x2 ;  /* 0x00000002fac27211 */ /* 0x0c0fe200078610ff */
[----:B------:R-:W-:Y:S03]  /*132f0*/  STL.64 [R1+0x1b8], R176 ;  /* 0x0001b8b001007387 */ /* 0x000fe60000100a00 */
[----:B------:R-:W-:Y:S01]  /*13300*/  LEA.HI.X.SX32 R195, R250, R3, 0x2, P3 ;  /* 0x00000003fac37211 */ /* 0x000fe200018f16ff */
[----:B------:R1:W-:Y:S04]  /*13310*/  STL.64 [R1+0x1c0], R204 ;  /* 0x0001c0cc01007387 */ /* 0x0003e80000100a00 */
[----:B-1----:R-:W4:Y:S01]  /*13320*/  LDL.LU.64 R204, [R1+0xea0] ;  /* 0x000ea00001cc7983 */ /* 0x002f220000300a00 */
[----:B------:R-:W-:-:S03]  /*13330*/  LEA R12, P1, R185, R2, 0x2 ;  /* 0x00000002b90c7211 */ /* 0x000fc600078210ff */
[----:B------:R-:W4:Y:S04]  /*13340*/  LDL.LU R250, [R1+0x284] ;  /* 0x0002840001fa7983 */ /* 0x000f280000300800 */
[----:B------:R-:W-:Y:S01]  /*13350*/  STL.64 [R1+0x1c8], R194 ;  /* 0x0001c8c201007387 */ /* 0x000fe20000100a00 */
[----:B--2---:R-:W-:Y:S01]  /*13360*/  IMAD.MOV.U32 R182, RZ, RZ, R6 ;  /* 0x000000ffffb67224 */ /* 0x004fe200078e0006 */
[----:B------:R-:W-:-:S04]  /*13370*/  LEA R6, P2, R178, R2, 0x2 ;  /* 0x00000002b2067211 */ /* 0x000fc800078410ff */
[-C--:B------:R-:W-:Y:S02]  /*13380*/  LEA.HI.X.SX32 R7, R178, R3.reuse, 0x2, P2 ;  /* 0x00000003b2077211 */ /* 0x080fe400010f16ff */
[----:B------:R-:W2:Y:S04]  /*13390*/  LDL.LU R178, [R1+0x28c] ;  /* 0x00028c0001b27983 */ /* 0x000ea80000300800 */
[----:B------:R1:W-:Y:S02]  /*133a0*/  STL.64 [R1+0x1d0], R6 ;  /* 0x0001d00601007387 */ /* 0x0003e40000100a00 */
[----:B-1----:R-:W-:Y:S01]  /*133b0*/  IMAD.MOV.U32 R7, RZ, RZ, R13 ;  /* 0x000000ffff077224 */ /* 0x002fe200078e000d */
[----:B------:R-:W-:-:S05]  /*133c0*/  LEA.HI.X.SX32 R13, R185, R3, 0x2, P1 ;  /* 0x00000003b90d7211 */ /* 0x000fca00008f16ff */
[----:B------:R1:W-:Y:S04]  /*133d0*/  STL.64 [R1+0x1d8], R12 ;  /* 0x0001d80c01007387 */ /* 0x0003e80000100a00 */
[----:B-1----:R-:W2:Y:S01]  /*133e0*/  LDL.LU R12, [R1+0xe9c] ;  /* 0x000e9c00010c7983 */ /* 0x002ea20000300800 */
[CC--:B------:R-:W-:Y:S02]  /*133f0*/  LEA R192, P6, R202.reuse, R2.reuse, 0x2 ;  /* 0x00000002cac07211 */ /* 0x0c0fe400078c10ff */
[----:B------:R-:W-:Y:S02]  /*13400*/  LEA R176, P5, R201, R2, 0x2 ;  /* 0x00000002c9b07211 */ /* 0x000fe400078a10ff */
[-C--:B------:R-:W-:Y:S02]  /*13410*/  LEA.HI.X.SX32 R189, R189, R3.reuse, 0x2, P0 ;  /* 0x00000003bdbd7211 */ /* 0x080fe400000f16ff */
[----:B------:R-:W-:-:S02]  /*13420*/  LEA.HI.X.SX32 R193, R202, R3, 0x2, P6 ;  /* 0x00000003cac17211 */ /* 0x000fc400030f16ff */
[CC--:B------:R-:W-:Y:S02]  /*13430*/  LEA R186, P4, R200.reuse, R2.reuse, 0x2 ;  /* 0x00000002c8ba7211 */ /* 0x0c0fe400078810ff */
[-C--:B------:R-:W-:Y:S01]  /*13440*/  LEA.HI.X.SX32 R177, R201, R3.reuse, 0x2, P5 ;  /* 0x00000003c9b17211 */ /* 0x080fe200028f16ff */
[----:B------:R1:W-:Y:S01]  /*13450*/  STL.64 [R1+0x1e0], R188 ;  /* 0x0001e0bc01007387 */ /* 0x0003e20000100a00 */
[----:B------:R-:W-:Y:S01]  /*13460*/  IMAD.MOV.U32 R197, RZ, RZ, R187 ;  /* 0x000000ffffc57224 */ /* 0x000fe200078e00bb */
[----:B------:R-:W-:Y:S02]  /*13470*/  LEA.HI.X.SX32 R187, R200, R3, 0x2, P4 ;  /* 0x00000003c8bb7211 */ /* 0x000fe400020f16ff */
[----:B------:R-:W-:Y:S01]  /*13480*/  STL.64 [R1+0x1e8], R192 ;  /* 0x0001e8c001007387 */ /* 0x000fe20000100a00 */
[----:B---3--:R-:W-:-:S03]  /*13490*/  LEA R194, P3, R199, R2, 0x2 ;  /* 0x00000002c7c27211 */ /* 0x008fc600078610ff */
[----:B------:R-:W3:Y:S04]  /*134a0*/  LDL.LU R202, [R1+0x29c] ;  /* 0x00029c0001ca7983 */ /* 0x000ee80000300800 */
[----:B------:R-:W-:Y:S01]  /*134b0*/  STL.64 [R1+0x1f0], R176 ;  /* 0x0001f0b001007387 */ /* 0x000fe20000100a00 */
[----:B------:R-:W-:-:S03]  /*134c0*/  LEA.HI.X.SX32 R195, R199, R3, 0x2, P3 ;  /* 0x00000003c7c37211 */ /* 0x000fc600018f16ff */
[----:B------:R-:W3:Y:S04]  /*134d0*/  LDL.LU R201, [R1+0x2a4] ;  /* 0x0002a40001c97983 */ /* 0x000ee80000300800 */
[----:B------:R-:W3:Y:S01]  /*134e0*/  LDL.LU R200, [R1+0x2ac] ;  /* 0x0002ac0001c87983 */ /* 0x000ee20000300800 */
[----:B----4-:R-:W-:-:S03]  /*134f0*/  LEA R6, P2, R198, R2, 0x2 ;  /* 0x00000002c6067211 */ /* 0x010fc600078410ff */
[----:B------:R-:W-:Y:S04]  /*13500*/  STL.64 [R1+0x1f8], R186 ;  /* 0x0001f8ba01007387 */ /* 0x000fe80000100a00 */
[----:B------:R-:W4:Y:S04]  /*13510*/  LDL.LU R199, [R1+0x2b4] ;  /* 0x0002b40001c77983 */ /* 0x000f280000300800 */
[----:B------:R1:W-:Y:S02]  /*13520*/  STL.64 [R1+0x200], R194 ;  /* 0x000200c201007387 */ /* 0x0003e40000100a00 */
[----:B-1----:R-:W-:Y:S01]  /*13530*/  LEA R188, P0, R191, R2, 0x2 ;  /* 0x00000002bfbc7211 */ /* 0x002fe200078010ff */
[----:B------:R-:W-:Y:S01]  /*13540*/  IMAD.MOV.U32 R195, RZ, RZ, R7 ;  /* 0x000000ffffc37224 */ /* 0x000fe200078e0007 */
[----:B------:R-:W-:-:S02]  /*13550*/  LEA.HI.X.SX32 R7, R198, R3, 0x2, P2 ;  /* 0x00000003c6077211 */ /* 0x000fc400010f16ff */
[----:B------:R-:W3:Y:S04]  /*13560*/  LDL.LU R198, [R1+0x2bc] ;  /* 0x0002bc0001c67983 */ /* 0x000ee80000300800 */
[----:B------:R1:W-:Y:S01]  /*13570*/  STL.64 [R1+0x208], R6 ;  /* 0x0002080601007387 */ /* 0x0003e20000100a00 */
[----:B------:R-:W-:Y:S02]  /*13580*/  LEA.HI.X.SX32 R189, R191, R3, 0x2, P0 ;  /* 0x00000003bfbd7211 */ /* 0x000fe400000f16ff */
[-C--:B-1----:R-:W-:Y:S01]  /*13590*/  LEA R6, P2, R197, R2.reuse, 0x2 ;  /* 0x00000002c5067211 */ /* 0x082fe200078410ff */
[----:B------:R-:W-:Y:S02]  /*135a0*/  IMAD.MOV.U32 R7, RZ, RZ, R197 ;  /* 0x000000ffff077224 */ /* 0x000fe400078e00c5 */
[----:B------:R-:W3:Y:S01]  /*135b0*/  LDL.LU R197, [R1+0x2c4] ;  /* 0x0002c40001c57983 */ /* 0x000ee20000300800 */
[----:B------:R-:W-:-:S04]  /*135c0*/  LEA R192, P6, R0, R2, 0x2 ;  /* 0x0000000200c07211 */ /* 0x000fc800078c10ff */
[----:B------:R-:W-:Y:S02]  /*135d0*/  LEA.HI.X.SX32 R193, R0, R3, 0x2, P6 ;  /* 0x0000000300c17211 */ /* 0x000fe400030f16ff */
[----:B------:R-:W-:-:S04]  /*135e0*/  LEA R176, P5, R252, R2, 0x2 ;  /* 0x00000002fcb07211 */ /* 0x000fc800078a10ff */
[----:B------:R-:W-:Y:S01]  /*135f0*/  LEA.HI.X.SX32 R177, R252, R3, 0x2, P5 ;  /* 0x00000003fcb17211 */ /* 0x000fe200028f16ff */
[----:B--2---:R-:W-:Y:S01]  /*13600*/  IMAD.MOV.U32 R185, RZ, RZ, R12 ;  /* 0x000000ffffb97224 */ /* 0x004fe200078e000c */
[----:B------:R-:W-:-:S04]  /*13610*/  LEA R12, P1, R196, R2, 0x2 ;  /* 0x00000002c40c7211 */ /* 0x000fc800078210ff */
[----:B------:R-:W-:Y:S02]  /*13620*/  LEA.HI.X.SX32 R13, R196, R3, 0x2, P1 ;  /* 0x00000003c40d7211 */ /* 0x000fe400008f16ff */
[----:B------:R-:W2:Y:S04]  /*13630*/  LDL.LU R196, [R1+0x2cc] ;  /* 0x0002cc0001c47983 */ /* 0x000ea80000300800 */
[----:B------:R-:W-:Y:S04]  /*13640*/  STL.64 [R1+0x210], R12 ;  /* 0x0002100c01007387 */ /* 0x000fe80000100a00 */
[----:B------:R1:W-:Y:S01]  /*13650*/  STL.64 [R1+0x218], R188 ;  /* 0x000218bc01007387 */ /* 0x0003e20000100a00 */
[----:B------:R-:W-:-:S03]  /*13660*/  IMAD.MOV.U32 R191, RZ, RZ, R185 ;  /* 0x000000ffffbf7224 */ /* 0x000fc600078e00b9 */
[----:B-1----:R-:W2:Y:S04]  /*13670*/  LDL.LU R189, [R1+0x2d4] ;  /* 0x0002d40001bd7983 */ /* 0x002ea80000300800 */
[----:B------:R-:W2:Y:S04]  /*13680*/  LDL.LU R188, [R1+0x2dc] ;  /* 0x0002dc0001bc7983 */ /* 0x000ea80000300800 */
[----:B------:R-:W2:Y:S04]  /*13690*/  LDL.LU R185, [R1+0x2e4] ;  /* 0x0002e40001b97983 */ /* 0x000ea80000300800 */
[----:B------:R-:W2:Y:S04]  /*136a0*/  LDL.LU R0, [R1+0x2ec] ;  /* 0x0002ec0001007983 */ /* 0x000ea80000300800 */
[----:B------:R1:W-:Y:S04]  /*136b0*/  STL.64 [R1+0x220], R192 ;  /* 0x000220c001007387 */ /* 0x0003e80000100a00 */
[----:B------:R-:W2:Y:S01]  /*136c0*/  LDL.LU R252, [R1+0x2f4] ;  /* 0x0002f40001fc7983 */ /* 0x000ea20000300800 */
[----:B------:R-:W-:-:S04]  /*136d0*/  LEA R186, P4, R181, R2, 0x2 ;  /* 0x00000002b5ba7211 */ /* 0x000fc800078810ff */
[----:B------:R-:W-:Y:S01]  /*136e0*/  LEA.HI.X.SX32 R187, R181, R3, 0x2, P4 ;  /* 0x00000003b5bb7211 */ /* 0x000fe200020f16ff */
[----:B-1----:R-:W-:Y:S02]  /*136f0*/  IMAD.MOV.U32 R193, RZ, RZ, R180 ;  /* 0x000000ffffc17224 */ /* 0x002fe400078e00b4 */
[----:B------:R-:W2:Y:S01]  /*13700*/  LDL.LU R180, [R1+0x2fc] ;  /* 0x0002fc0001b47983 */ /* 0x000ea20000300800 */
[----:B------:R-:W-:-:S03]  /*13710*/  LEA R194, P3, R183, R2, 0x2 ;  /* 0x00000002b7c27211 */ /* 0x000fc600078610ff */
[----:B------:R1:W-:Y:S04]  /*13720*/  STL.64 [R1+0x228], R176 ;  /* 0x000228b001007387 */ /* 0x0003e80000100a00 */
[----:B------:R-:W2:Y:S01]  /*13730*/  LDL.LU R181, [R1+0x304] ;  /* 0x0003040001b57983 */ /* 0x000ea20000300800 */
[----:B------:R-:W-:Y:S01]  /*13740*/  IMAD.MOV.U32 R13, RZ, RZ, R190 ;  /* 0x000000ffff0d7224 */ /* 0x000fe200078e00be */
[-C--:B------:R-:W-:Y:S02]  /*13750*/  LEA R12, P1, R190, R2.reuse, 0x2 ;  /* 0x00000002be0c7211 */ /* 0x080fe400078210ff */
[-C--:B-1----:R-:W-:Y:S01]  /*13760*/  LEA R176, P5, R182, R2.reuse, 0x2 ;  /* 0x00000002b6b07211 */ /* 0x082fe200078a10ff */
[----:B------:R-:W-:Y:S02]  /*13770*/  IMAD.MOV.U32 R177, RZ, RZ, R182 ;  /* 0x000000ffffb17224 */ /* 0x000fe400078e00b6 */
[----:B------:R-:W2:Y:S04]  /*13780*/  LDL.LU R182, [R1+0x30c] ;  /* 0x00030c0001b67983 */ /* 0x000ea80000300800 */
[----:B------:R1:W-:Y:S01]  /*13790*/  STL.64 [R1+0x230], R186 ;  /* 0x000230ba01007387 */ /* 0x0003e20000100a00 */
[----:B------:R-:W-:-:S02]  /*137a0*/  LEA R190, P0, R250, R2, 0x2 ;  /* 0x00000002fabe7211 */ /* 0x000fc400078010ff */
[-C--:B------:R-:W-:Y:S02]  /*137b0*/  LEA.HI.X.SX32 R7, R7, R3.reuse, 0x2, P2 ;  /* 0x0000000307077211 */ /* 0x080fe400010f16ff */
[-C--:B------:R-:W-:Y:S01]  /*137c0*/  LEA.HI.X.SX32 R13, R13, R3.reuse, 0x2, P1 ;  /* 0x000000030d0d7211 */ /* 0x080fe200008f16ff */
[----:B-1----:R-:W-:Y:S01]  /*137d0*/  IMAD.MOV.U32 R187, RZ, RZ, R195 ;  /* 0x000000ffffbb7224 */ /* 0x002fe200078e00c3 */
[----:B------:R-:W-:Y:S02]  /*137e0*/  LEA.HI.X.SX32 R195, R183, R3, 0x2, P3 ;  /* 0x00000003b7c37211 */ /* 0x000fe400018f16ff */
[----:B------:R-:W2:Y:S04]  /*137f0*/  LDL.LU R183, [R1+0x314] ;  /* 0x0003140001b77983 */ /* 0x000ea80000300800 */
[----:B------:R1:W-:Y:S01]  /*13800*/  STL.64 [R1+0x238], R194 ;  /* 0x000238c201007387 */ /* 0x0003e20000100a00 */
[----:B------:R-:W-:-:S03]  /*13810*/  LEA R192, P6, R178, R2, 0x2 ;  /* 0x00000002b2c07211 */ /* 0x000fc600078c10ff */
[----:B------:R-:W-:Y:S04]  /*13820*/  STL.64 [R1+0x240], R6 ;  /* 0x0002400601007387 */ /* 0x000fe80000100a00 */
[----:B------:R-:W-:Y:S01]  /*13830*/  STL.64 [R1+0x248], R12 ;  /* 0x0002480c01007387 */ /* 0x000fe20000100a00 */
[----:B-1----:R-:W-:Y:S01]  /*13840*/  IMAD.MOV.U32 R195, RZ, RZ, R191 ;  /* 0x000000ffffc37224 */ /* 0x002fe200078e00bf */
[-C--:B------:R-:W-:Y:S02]  /*13850*/  LEA.HI.X.SX32 R191, R250, R3.reuse, 0x2, P0 ;  /* 0x00000003fabf7211 */ /* 0x080fe400000f16ff */
[----:B------:R-:W2:Y:S01]  /*13860*/  LDL.LU R250, [R1+0x334] ;  /* 0x0003340001fa7983 */ /* 0x000ea20000300800 */
[----:B------:R-:W-:-:S03]  /*13870*/  LEA.HI.X.SX32 R177, R177, R3, 0x2, P5 ;  /* 0x00000003b1b17211 */ /* 0x000fc600028f16ff */
[----:B------:R1:W-:Y:S01]  /*13880*/  STL.64 [R1+0x250], R190 ;  /* 0x000250be01007387 */ /* 0x0003e20000100a00 */
[-C--:B---3--:R-:W-:Y:S02]  /*13890*/  LEA R186, P4, R202, R2.reuse, 0x2 ;  /* 0x00000002caba7211 */ /* 0x088fe400078810ff */
[-C--:B------:R-:W-:Y:S01]  /*138a0*/  LEA R194, P3, R201, R2.reuse, 0x2 ;  /* 0x00000002c9c27211 */ /* 0x080fe200078610ff */
[----:B-1----:R-:W-:Y:S01]  /*138b0*/  IMAD.MOV.U32 R191, RZ, RZ, R193 ;  /* 0x000000ffffbf7224 */ /* 0x002fe200078e00c1 */
[----:B------:R-:W-:Y:S02]  /*138c0*/  LEA.HI.X.SX32 R193, R178, R3, 0x2, P6 ;  /* 0x00000003b2c17211 */ /* 0x000fe400030f16ff */
[----:B------:R-:W3:Y:S01]  /*138d0*/  LDL.LU R178, [R1+0x33c] ;  /* 0x00033c0001b27983 */ /* 0x000ee20000300800 */
[----:B------:R-:W-:-:S03]  /*138e0*/  LEA R6, P2, R200, R2, 0x2 ;  /* 0x00000002c8067211 */ /* 0x000fc600078410ff */
[----:B------:R1:W-:Y:S04]  /*138f0*/  STL.64 [R1+0x258], R192 ;  /* 0x000258c001007387 */ /* 0x0003e80000100a00 */
[----:B------:R1:W-:Y:S01]  /*13900*/  STL.64 [R1+0x260], R176 ;  /* 0x000260b001007387 */ /* 0x0003e20000100a00 */
[----:B----4-:R-:W-:Y:S02]  /*13910*/  LEA R12, P1, R199, R2, 0x2 ;  /* 0x00000002c70c7211 */ /* 0x010fe400078210ff */
[-C--:B------:R-:W-:Y:S01]  /*13920*/  LEA.HI.X.SX32 R7, R200, R3.reuse, 0x2, P2 ;  /* 0x00000003c8077211 */ /* 0x080fe200010f16ff */
[----:B-1----:R-:W-:Y:S01]  /*13930*/  IMAD.MOV.U32 R193, RZ, RZ, R195 ;  /* 0x000000ffffc17224 */ /* 0x002fe200078e00c3 */
[-C--:B------:R-:W-:Y:S01]  /*13940*/  LEA.HI.X.SX32 R195, R201, R3.reuse, 0x2, P3 ;  /* 0x00000003c9c37211 */ /* 0x080fe200018f16ff */
[----:B------:R-:W-:Y:S01]  /*13950*/  IMAD.MOV.U32 R177, RZ, RZ, R187 ;  /* 0x000000ffffb17224 */ /* 0x000fe200078e00bb */
[----:B------:R-:W-:-:S02]  /*13960*/  LEA.HI.X.SX32 R187, R202, R3, 0x2, P4 ;  /* 0x00000003cabb7211 */ /* 0x000fc400020f16ff */
[----:B------:R-:W4:Y:S01]  /*13970*/  LDL.LU R202, [R1+0xe98] ;  /* 0x000e980001ca7983 */ /* 0x000f220000300800 */
[----:B------:R-:W-:-:S03]  /*13980*/  LEA.HI.X.SX32 R13, R199, R3, 0x2, P1 ;  /* 0x00000003c70d7211 */ /* 0x000fc600008f16ff */
[----:B------:R-:W-:Y:S01]  /*13990*/  STL.64 [R1+0x268], R186 ;  /* 0x000268ba01007387 */ /* 0x000fe20000100a00 */
[----:B------:R-:W-:-:S03]  /*139a0*/  LEA R190, P0, R198, R2, 0x2 ;  /* 0x00000002c6be7211 */ /* 0x000fc600078010ff */
[----:B------:R-:W4:Y:S04]  /*139b0*/  LDL.LU R201, [R1+0xe94] ;  /* 0x000e940001c97983 */ /* 0x000f280000300800 */
[----:B------:R-:W-:Y:S04]  /*139c0*/  STL.64 [R1+0x270], R194 ;  /* 0x000270c201007387 */ /* 0x000fe80000100a00 */
[----:B------:R-:W4:Y:S04]  /*139d0*/  LDL.LU R200, [R1+0xe90] ;  /* 0x000e900001c87983 */ /* 0x000f280000300800 */
[----:B------:R-:W-:Y:S04]  /*139e0*/  STL.64 [R1+0x278], R6 ;  /* 0x0002780601007387 */ /* 0x000fe80000100a00 */
[----:B------:R-:W4:Y:S04]  /*139f0*/  LDL.LU R199, [R1+0xe8c] ;  /* 0x000e8c0001c77983 */ /* 0x000f280000300800 */
[----:B------:R1:W-:Y:S01]  /*13a00*/  STL.64 [R1+0x280], R12 ;  /* 0x0002800c01007387 */ /* 0x0003e20000100a00 */
[----:B------:R-:W-:Y:S01]  /*13a10*/  LEA R192, P6, R197, R2, 0x2 ;  /* 0x00000002c5c07211 */ /* 0x000fe200078c10ff */
[----:B-1----:R-:W-:Y:S01]  /*13a20*/  IMAD.MOV.U32 R13, RZ, RZ, R191 ;  /* 0x000000ffff0d7224 */ /* 0x002fe200078e00bf */
[----:B------:R-:W-:-:S02]  /*13a30*/  LEA.HI.X.SX32 R191, R198, R3, 0x2, P0 ;  /* 0x00000003c6bf7211 */ /* 0x000fc400000f16ff */
[----:B------:R-:W4:Y:S04]  /*13a40*/  LDL.LU R198, [R1+0xe88] ;  /* 0x000e880001c67983 */ /* 0x000f280000300800 */
[----:B------:R1:W-:Y:S02]  /*13a50*/  STL.64 [R1+0x288], R190 ;  /* 0x000288be01007387 */ /* 0x0003e40000100a00 */
[----:B-1----:R-:W-:Y:S01]  /*13a60*/  IMAD.MOV.U32 R191, RZ, RZ, R193 ;  /* 0x000000ffffbf7224 */ /* 0x002fe200078e00c1 */
[----:B------:R-:W-:Y:S02]  /*13a70*/  LEA.HI.X.SX32 R193, R197, R3, 0x2, P6 ;  /* 0x00000003c5c17211 */ /* 0x000fe400030f16ff */
[----:B------:R-:W4:Y:S04]  /*13a80*/  LDL.LU R197, [R1+0xe84] ;  /* 0x000e840001c57983 */ /* 0x000f280000300800 */
[----:B------:R1:W-:Y:S02]  /*13a90*/  STL.64 [R1+0x290], R192 ;  /* 0x000290c001007387 */ /* 0x0003e40000100a00 */
[----:B-1----:R-:W-:Y:S01]  /*13aa0*/  IMAD.MOV.U32 R193, RZ, RZ, R177 ;  /* 0x000000ffffc17224 */ /* 0x002fe200078e00b1 */
[----:B--2---:R-:W-:-:S04]  /*13ab0*/  LEA R176, P5, R196, R2, 0x2 ;  /* 0x00000002c4b07211 */ /* 0x004fc800078a10ff */
[-C--:B------:R-:W-:Y:S02]  /*13ac0*/  LEA.HI.X.SX32 R177, R196, R3.reuse, 0x2, P5 ;  /* 0x00000003c4b17211 */ /* 0x080fe400028f16ff */
[----:B------:R-:W2:Y:S04]  /*13ad0*/  LDL.LU R196, [R1+0xe80] ;  /* 0x000e800001c47983 */ /* 0x000ea80000300800 */
[----:B------:R-:W-:Y:S01]  /*13ae0*/  STL.64 [R1+0x298], R176 ;  /* 0x000298b001007387 */ /* 0x000fe20000100a00 */
[CC--:B------:R-:W-:Y:S02]  /*13af0*/  LEA R186, P4, R189.reuse, R2.reuse, 0x2 ;  /* 0x00000002bdba7211 */ /* 0x0c0fe400078810ff */
[----:B------:R-:W-:Y:S02]  /*13b00*/  LEA R194, P3, R188, R2, 0x2 ;  /* 0x00000002bcc27211 */ /* 0x000fe400078610ff */
[----:B------:R-:W-:-:S02]  /*13b10*/  LEA.HI.X.SX32 R187, R189, R3, 0x2, P4 ;  /* 0x00000003bdbb7211 */ /* 0x000fc400020f16ff */
[CC--:B------:R-:W-:Y:S01]  /*13b20*/  LEA R6, P2, R185.reuse, R2.reuse, 0x2 ;  /* 0x00000002b9067211 */ /* 0x0c0fe200078410ff */
[----:B------:R-:W2:Y:S01]  /*13b30*/  LDL.LU R189, [R1+0xe7c] ;  /* 0x000e7c0001bd7983 */ /* 0x000ea20000300800 */
[-C--:B------:R-:W-:Y:S02]  /*13b40*/  LEA.HI.X.SX32 R195, R188, R3.reuse, 0x2, P3 ;  /* 0x00000003bcc37211 */ /* 0x080fe400018f16ff */
[----:B------:R-:W-:Y:S01]  /*13b50*/  LEA.HI.X.SX32 R7, R185, R3, 0x2, P2 ;  /* 0x00000003b9077211 */ /* 0x000fe200010f16ff */
[----:B------:R-:W-:Y:S01]  /*13b60*/  STL.64 [R1+0x2a0], R186 ;  /* 0x0002a0ba01007387 */ /* 0x000fe20000100a00 */
[----:B------:R-:W-:-:S03]  /*13b70*/  LEA R12, P1, R0, R2, 0x2 ;  /* 0x00000002000c7211 */ /* 0x000fc600078210ff */
[----:B------:R-:W2:Y:S04]  /*13b80*/  LDL.LU R188, [R1+0xe78] ;  /* 0x000e780001bc7983 */ /* 0x000ea80000300800 */
[----:B------:R-:W-:Y:S04]  /*13b90*/  STL.64 [R1+0x2a8], R194 ;  /* 0x0002a8c201007387 */ /* 0x000fe80000100a00 */
[----:B------:R-:W2:Y:S04]  /*13ba0*/  LDL.LU R185, [R1+0xe74] ;  /* 0x000e740001b97983 */ /* 0x000ea80000300800 */
[----:B------:R1:W-:Y:S01]  /*13bb0*/  STL.64 [R1+0x2b0], R6 ;  /* 0x0002b00601007387 */ /* 0x0003e20000100a00 */
[----:B------:R-:W-:-:S02]  /*13bc0*/  LEA R190, P0, R252, R2, 0x2 ;  /* 0x00000002fcbe7211 */ /* 0x000fc400078010ff */
[-C--:B-1----:R-:W-:Y:S01]  /*13bd0*/  LEA R6, P2, R13, R2.reuse, 0x2 ;  /* 0x000000020d067211 */ /* 0x082fe200078410ff */
[----:B------:R-:W-:Y:S01]  /*13be0*/  IMAD.MOV.U32 R7, RZ, RZ, R13 ;  /* 0x000000ffff077224 */ /* 0x000fe200078e000d */
[-C--:B------:R-:W-:Y:S02]  /*13bf0*/  LEA.HI.X.SX32 R13, R0, R3.reuse, 0x2, P1 ;  /* 0x00000003000d7211 */ /* 0x080fe400008f16ff */
[----:B------:R-:W2:Y:S04]  /*13c00*/  LDL.LU R0, [R1+0xe70] ;  /* 0x000e700001007983 */ /* 0x000ea80000300800 */
[----:B------:R1:W-:Y:S02]  /*13c10*/  STL.64 [R1+0x2b8], R12 ;  /* 0x0002b80c01007387 */ /* 0x0003e40000100a00 */
[----:B-1----:R-:W-:Y:S01]  /*13c20*/  LEA R12, P1, R191, R2, 0x2 ;  /* 0x00000002bf0c7211 */ /* 0x002fe200078210ff */
[----:B------:R-:W-:Y:S01]  /*13c30*/  IMAD.MOV.U32 R13, RZ, RZ, R191 ;  /* 0x000000ffff0d7224 */ /* 0x000fe200078e00bf */
[----:B------:R-:W-:-:S02]  /*13c40*/  LEA.HI.X.SX32 R191, R252, R3, 0x2, P0 ;  /* 0x00000003fcbf7211 */ /* 0x000fc400000f16ff */
[----:B------:R-:W2:Y:S01]  /*13c50*/  LDL.LU R252, [R1+0xe6c] ;  /* 0x000e6c0001fc7983 */ /* 0x000ea20000300800 */
[-C--:B------:R-:W-:Y:S02]  /*13c60*/  LEA R192, P6, R180, R2.reuse, 0x2 ;  /* 0x00000002b4c07211 */ /* 0x080fe400078c10ff */
[CC--:B------:R-:W-:Y:S01]  /*13c70*/  LEA R176, P5, R181.reuse, R2.reuse, 0x2 ;  /* 0x00000002b5b07211 */ /* 0x0c0fe200078a10ff */
[----:B------:R1:W-:Y:S01]  /*13c80*/  STL.64 [R1+0x2c0], R190 ;  /* 0x0002c0be01007387 */ /* 0x0003e20000100a00 */
[CC--:B------:R-:W-:Y:S02]  /*13c90*/  LEA R186, P4, R182.reuse, R2.reuse, 0x2 ;  /* 0x00000002b6ba7211 */ /* 0x0c0fe400078810ff */
[-C--:B------:R-:W-:Y:S02]  /*13ca0*/  LEA.HI.X.SX32 R177, R181, R3.reuse, 0x2, P5 ;  /* 0x00000003b5b17211 */ /* 0x080fe400028f16ff */
[----:B------:R-:W-:Y:S02]  /*13cb0*/  LEA R194, P3, R183, R2, 0x2 ;  /* 0x00000002b7c27211 */ /* 0x000fe400078610ff */
[----:B------:R-:W-:-:S02]  /*13cc0*/  LEA.HI.X.SX32 R187, R182, R3, 0x2, P4 ;  /* 0x00000003b6bb7211 */ /* 0x000fc400020f16ff */
[----:B-1----:R-:W-:Y:S01]  /*13cd0*/  LEA R190, P0, R193, R2, 0x2 ;  /* 0x00000002c1be7211 */ /* 0x002fe200078010ff */
[----:B------:R-:W-:Y:S01]  /*13ce0*/  IMAD.MOV.U32 R191, RZ, RZ, R193 ;  /* 0x000000ffffbf7224 */ /* 0x000fe200078e00c1 */
[-C--:B------:R-:W-:Y:S02]  /*13cf0*/  LEA.HI.X.SX32 R193, R180, R3.reuse, 0x2, P6 ;  /* 0x00000003b4c17211 */ /* 0x080fe400030f16ff */
[----:B------:R-:W4:Y:S01]  /*13d00*/  LDL.LU R180, [R1+0xe68] ;  /* 0x000e680001b47983 */ /* 0x000f220000300800 */
[----:B------:R-:W-:-:S03]  /*13d10*/  LEA.HI.X.SX32 R195, R183, R3, 0x2, P3 ;  /* 0x00000003b7c37211 */ /* 0x000fc600018f16ff */
[----:B------:R1:W-:Y:S01]  /*13d20*/  STL.64 [R1+0x2c8], R192 ;  /* 0x0002c8c001007387 */ /* 0x0003e20000100a00 */
[----:B------:R-:W-:-:S03]  /*13d30*/  LEA.HI.X.SX32 R7, R7, R3, 0x2, P2 ;  /* 0x0000000307077211 */ /* 0x000fc600010f16ff */
[----:B------:R-:W4:Y:S01]  /*13d40*/  LDL.LU R181, [R1+0xe64] ;  /* 0x000e640001b57983 */ /* 0x000f220000300800 */
[----:B------:R-:W-:-:S03]  /*13d50*/  LEA.HI.X.SX32 R13, R13, R3, 0x2, P1 ;  /* 0x000000030d0d7211 */ /* 0x000fc600008f16ff */
[----:B------:R3:W-:Y:S01]  /*13d60*/  STL.64 [R1+0x2d0], R176 ;  /* 0x0002d0b001007387 */ /* 0x0007e20000100a00 */
[----:B------:R-:W-:Y:S02]  /*13d70*/  LEA.HI.X.SX32 R191, R191, R3, 0x2, P0 ;  /* 0x00000003bfbf7211 */ /* 0x000fe400000f16ff */
[-C--:B-1----:R-:W-:Y:S01]  /*13d80*/  LEA R192, P6, R250, R2.reuse, 0x2 ;  /* 0x00000002fac07211 */ /* 0x082fe200078c10ff */
[----:B------:R-:W4:Y:S04]  /*13d90*/  LDL.LU R182, [R1+0xe60] ;  /* 0x000e600001b67983 */ /* 0x000f280000300800 */
[----:B------:R2:W-:Y:S01]  /*13da0*/  STL.64 [R1+0x2d8], R186 ;  /* 0x0002d8ba01007387 */ /* 0x0005e20000100a00 */
[----:B---3--:R-:W-:-:S03]  /*13db0*/  LEA R176, P5, R178, R2, 0x2 ;  /* 0x00000002b2b07211 */ /* 0x008fc600078a10ff */
[----:B------:R-:W3:Y:S01]  /*13dc0*/  LDL.LU R183, [R1+0xe5c] ;  /* 0x000e5c0001b77983 */ /* 0x000ee20000300800 */
[-C--:B------:R-:W-:Y:S02]  /*13dd0*/  LEA.HI.X.SX32 R193, R250, R3.reuse, 0x2, P6 ;  /* 0x00000003fac17211 */ /* 0x080fe400030f16ff */
[----:B------:R-:W-:Y:S01]  /*13de0*/  LEA.HI.X.SX32 R177, R178, R3, 0x2, P5 ;  /* 0x00000003b2b17211 */ /* 0x000fe200028f16ff */
[----:B------:R-:W-:Y:S04]  /*13df0*/  STL.64 [R1+0x2e0], R194 ;  /* 0x0002e0c201007387 */ /* 0x000fe80000100a00 */
[----:B------:R-:W-:Y:S04]  /*13e00*/  STL.64 [R1+0x2e8], R6 ;  /* 0x0002e80601007387 */ /* 0x000fe80000100a00 */
[----:B------:R-:W-:Y:S04]  /*13e10*/  STL.64 [R1+0x2f0], R12 ;  /* 0x0002f00c01007387 */ /* 0x000fe80000100a00 */
[----:B------:R-:W-:Y:S04]  /*13e20*/  STL.64 [R1+0x2f8], R190 ;  /* 0x0002f8be01007387 */ /* 0x000fe80000100a00 */
[----:B------:R-:W-:Y:S04]  /*13e30*/  STL.64 [R1+0x300], R192 ;  /* 0x000300c001007387 */ /* 0x000fe80000100a00 */
[----:B------:R-:W-:Y:S01]  /*13e40*/  STL.64 [R1+0x308], R176 ;  /* 0x000308b001007387 */ /* 0x000fe20000100a00 */
[----:B--2---:R-:W-:-:S04]  /*13e50*/  LEA R186, P4, R252, R2, 0x2 ;  /* 0x00000002fcba7211 */ /* 0x004fc800078810ff */
[----:B------:R-:W-:Y:S02]  /*13e60*/  LEA.HI.X.SX32 R187, R252, R3, 0x2, P4 ;  /* 0x00000003fcbb7211 */ /* 0x000fe400020f16ff */
[----:B------:R-:W2:Y:S04]  /*13e70*/  LDL.LU R252, [R1+0xe58] ;  /* 0x000e580001fc7983 */ /* 0x000ea80000300800 */
[----:B------:R1:W-:Y:S04]  /*13e80*/  STL.64 [R1+0x310], R186 ;  /* 0x000310ba01007387 */ /* 0x0003e80000100a00 */
[----:B-1----:R-:W2:Y:S01]  /*13e90*/  LDL.LU.64 R186, [R1+0xe50] ;  /* 0x000e500001ba7983 */ /* 0x002ea20000300a00 */
[----:B----4-:R-:W-:-:S02]  /*13ea0*/  LEA R194, P3, R180, R2, 0x2 ;  /* 0x00000002b4c27211 */ /* 0x010fc400078610ff */
[CC--:B------:R-:W-:Y:S02]  /*13eb0*/  LEA R6, P2, R181.reuse, R2.reuse, 0x2 ;  /* 0x00000002b5067211 */ /* 0x0c0fe400078410ff */
[-C--:B------:R-:W-:Y:S02]  /*13ec0*/  LEA.HI.X.SX32 R195, R180, R3.reuse, 0x2, P3 ;  /* 0x00000003b4c37211 */ /* 0x080fe400018f16ff */
[-C--:B------:R-:W-:Y:S02]  /*13ed0*/  LEA.HI.X.SX32 R7, R181, R3.reuse, 0x2, P2 ;  /* 0x00000003b5077211 */ /* 0x080fe400010f16ff */
[C---:B------:R-:W-:Y:S01]  /*13ee0*/  LEA R12, P1, R182.reuse, R2, 0x2 ;  /* 0x00000002b60c7211 */ /* 0x040fe200078210ff */
[----:B------:R-:W-:Y:S03]  /*13ef0*/  STL.64 [R1+0x318], R194 ;  /* 0x000318c201007387 */ /* 0x000fe60000100a00 */
[----:B------:R-:W-:-:S02]  /*13f00*/  LEA.HI.X.SX32 R13, R182, R3, 0x2, P1 ;  /* 0x00000003b60d7211 */ /* 0x000fc400008f16ff */
[----:B---3--:R-:W-:-:S04]  /*13f10*/  LEA R190, P0, R183, R2, 0x2 ;  /* 0x00000002b7be7211 */ /* 0x008fc800078010ff */
[----:B------:R-:W-:Y:S02]  /*13f20*/  LEA.HI.X.SX32 R191, R183, R3, 0x2, P0 ;  /* 0x00000003b7bf7211 */ /* 0x000fe400000f16ff */
[----:B--2---:R-:W-:-:S05]  /*13f30*/  LEA R178, P4, R186, R2, 0x2 ;  /* 0x00000002bab27211 */ /* 0x004fca00078810ff */
[----:B------:R-:W-:Y:S04]  /*13f40*/  STL [R1+0x348], R178 ;  /* 0x000348b201007387 */ /* 0x000fe80000100800 */
[----:B------:R-:W-:Y:S04]  /*13f50*/  STL.64 [R1+0x320], R6 ;  /* 0x0003200601007387 */ /* 0x000fe80000100a00 */
[----:B------:R-:W-:Y:S04]  /*13f60*/  STL.64 [R1+0x328], R12 ;  /* 0x0003280c01007387 */ /* 0x000fe80000100a00 */
[----:B------:R1:W-:Y:S04]  /*13f70*/  STL.64 [R1+0x330], R190 ;  /* 0x000330be01007387 */ /* 0x0003e80000100a00 */
[----:B-1----:R-:W2:Y:S01]  /*13f80*/  LDL.LU.64 R190, [R1+0xe48] ;  /* 0x000e480001be7983 */ /* 0x002ea20000300a00 */
[----:B------:R-:W-:-:S02]  /*13f90*/  LEA R192, P6, R0, R2, 0x2 ;  /* 0x0000000200c07211 */ /* 0x000fc400078c10ff */
[-C--:B------:R-:W-:Y:S02]  /*13fa0*/  LEA R176, P5, R185, R2.reuse, 0x2 ;  /* 0x00000002b9b07211 */ /* 0x080fe400078a10ff */
[-C--:B------:R-:W-:Y:S02]  /*13fb0*/  LEA.HI.X.SX32 R193, R0, R3.reuse, 0x2, P6 ;  /* 0x0000000300c17211 */ /* 0x080fe400030f16ff */
[-C--:B------:R-:W-:Y:S01]  /*13fc0*/  LEA R194, P3, R187, R2.reuse, 0x2 ;  /* 0x00000002bbc27211 */ /* 0x080fe200078610ff */
[----:B------:R-:W-:Y:S01]  /*13fd0*/  IMAD.MOV.U32 R183, RZ, RZ, R179 ;  /* 0x000000ffffb77224 */ /* 0x000fe200078e00b3 */
[-C--:B------:R-:W-:Y:S01]  /*13fe0*/  LEA.HI.X.SX32 R177, R185, R3.reuse, 0x2, P5 ;  /* 0x00000003b9b17211 */ /* 0x080fe200028f16ff */
[----:B------:R-:W3:Y:S01]  /*13ff0*/  LDL.LU R0, [R1+0xe40] ;  /* 0x000e400001007983 */ /* 0x000ee20000300800 */
[-C--:B------:R-:W-:Y:S02]  /*14000*/  LEA.HI.X.SX32 R183, R186, R3.reuse, 0x2, P4 ;  /* 0x00000003bab77211 */ /* 0x080fe400020f16ff */
[----:B------:R-:W-:Y:S01]  /*14010*/  LEA.HI.X.SX32 R195, R187, R3, 0x2, P3 ;  /* 0x00000003bbc37211 */ /* 0x000fe200018f16ff */
[----:B------:R1:W-:Y:S04]  /*14020*/  STL.64 [R1+0x338], R192 ;  /* 0x000338c001007387 */ /* 0x0003e80000100a00 */
[----:B-1----:R-:W4:Y:S04]  /*14030*/  LDL.LU.64 R192, [R1+0xe38] ;  /* 0x000e380001c07983 */ /* 0x002f280000300a00 */
[----:B------:R-:W-:Y:S01]  /*14040*/  STL.64 [R1+0x340], R176 ;  /* 0x000340b001007387 */ /* 0x000fe20000100a00 */
[----:B--2---:R-:W-:-:S05]  /*14050*/  LEA R180, P6, R191, R2, 0x2 ;  /* 0x00000002bfb47211 */ /* 0x004fca00078c10ff */
[----:B------:R-:W-:Y:S04]  /*14060*/  STL [R1+0x370], R180 ;  /* 0x000370b401007387 */ /* 0x000fe80000100800 */
[----:B------:R-:W-:Y:S04]  /*14070*/  STL [R1+0x34c], R183 ;  /* 0x00034cb701007387 */ /* 0x000fe80000100800 */
[----:B------:R1:W-:Y:S04]  /*14080*/  STL.64 [R1+0x350], R194 ;  /* 0x000350c201007387 */ /* 0x0003e80000100a00 */
[----:B-1----:R-:W2:Y:S01]  /*14090*/  LDL.LU.64 R194, [R1+0xe30] ;  /* 0x000e300001c27983 */ /* 0x002ea20000300a00 */
[----:B------:R-:W-:-:S02]  /*140a0*/  LEA R6, P2, R188, R2, 0x2 ;  /* 0x00000002bc067211 */ /* 0x000fc400078410ff */
[CC--:B------:R-:W-:Y:S01]  /*140b0*/  LEA R12, P1, R189.reuse, R2.reuse, 0x2 ;  /* 0x00000002bd0c7211 */ /* 0x0c0fe200078210ff */
[----:B------:R-:W-:Y:S01]  /*140c0*/  IMAD.MOV.U32 R182, RZ, RZ, R178 ;  /* 0x000000ffffb67224 */ /* 0x000fe200078e00b2 */
[-C--:B------:R-:W-:Y:S02]  /*140d0*/  LEA.HI.X.SX32 R7, R188, R3.reuse, 0x2, P2 ;  /* 0x00000003bc077211 */ /* 0x080fe400010f16ff */
[-C--:B------:R-:W-:Y:S02]  /*140e0*/  LEA R178, P0, R190, R2.reuse, 0x2 ;  /* 0x00000002beb27211 */ /* 0x080fe400078010ff */
[-C--:B------:R-:W-:Y:S01]  /*140f0*/  LEA.HI.X.SX32 R13, R189, R3.reuse, 0x2, P1 ;  /* 0x00000003bd0d7211 */ /* 0x080fe200008f16ff */
[----:B------:R1:W-:Y:S01]  /*14100*/  STL.64 [R1+0x358], R6 ;  /* 0x0003580601007387 */ /* 0x0003e20000100a00 */
[-C--:B----4-:R-:W-:Y:S02]  /*14110*/  LEA R176, P5, R192, R2.reuse, 0x2 ;  /* 0x00000002c0b07211 */ /* 0x090fe400078a10ff */
[-C--:B------:R-:W-:Y:S01]  /*14120*/  LEA.HI.X.SX32 R179, R190, R3.reuse, 0x2, P0 ;  /* 0x00000003beb37211 */ /* 0x080fe200000f16ff */
[----:B------:R-:W-:Y:S01]  /*14130*/  IMAD.MOV.U32 R186, RZ, RZ, R180 ;  /* 0x000000ffffba7224 */ /* 0x000fe200078e00b4 */
[----:B------:R-:W-:Y:S01]  /*14140*/  LEA R182, P4, R193, R2, 0x2 ;  /* 0x00000002c1b67211 */ /* 0x000fe200078810ff */
[----:B------:R-:W-:Y:S01]  /*14150*/  IMAD.MOV.U32 R187, RZ, RZ, R181 ;  /* 0x000000ffffbb7224 */ /* 0x000fe200078e00b5 */
[----:B------:R-:W-:-:S02]  /*14160*/  LEA.HI.X.SX32 R187, R191, R3, 0x2, P6 ;  /* 0x00000003bfbb7211 */ /* 0x000fc400030f16ff */
[-C--:B------:R-:W-:Y:S01]  /*14170*/  LEA.HI.X.SX32 R177, R192, R3.reuse, 0x2, P5 ;  /* 0x00000003c0b17211 */ /* 0x080fe200028f16ff */
[----:B-1----:R-:W4:Y:S04]  /*14180*/  LDL.LU.64 R6, [R1+0xe28] ;  /* 0x000e280001067983 */ /* 0x002f280000300a00 */
[----:B------:R1:W-:Y:S01]  /*14190*/  STL.64 [R1+0x360], R12 ;  /* 0x0003600c01007387 */ /* 0x0003e20000100a00 */
[----:B------:R-:W-:Y:S01]  /*141a0*/  LEA.HI.X.SX32 R183, R193, R3, 0x2, P4 ;  /* 0x00000003c1b77211 */ /* 0x000fe200020f16ff */
[----:B------:R-:W-:Y:S01]  /*141b0*/  IMAD.MOV.U32 R189, RZ, RZ, R251 ;  /* 0x000000ffffbd7224 */ /* 0x000fe200078e00fb */
[----:B------:R-:W-:Y:S01]  /*141c0*/  LEA R186, P6, R198, R2, 0x2 ;  /* 0x00000002c6ba7211 */ /* 0x000fe200078c10ff */
[----:B------:R-:W-:Y:S01]  /*141d0*/  IMAD R203, R203, UR9, RZ ;  /* 0x00000009cbcb7c24 */ /* 0x000fe2000f8e02ff */
[----:B-1----:R-:W3:Y:S01]  /*141e0*/  LDL.LU.64 R12, [R1+0xe20] ;  /* 0x000e2000010c7983 */ /* 0x002ee20000300a00 */
        /* <DEDUP_REMOVED lines=35> */
[----:B------:R-:W-:Y:S01]  /*14420*/  IMAD R241, R241, UR25, RZ ;  /* 0x00000019f1f17c24 */ /* 0x000fe2000f8e02ff */
[-C--:B--2---:R-:W-:Y:S02]  /*14430*/  LEA R250, P2, R195, R2.reuse, 0x2 ;  /* 0x00000002c3fa7211 */ /* 0x084fe400078410ff */
[----:B------:R-:W-:-:S03]  /*14440*/  LEA R180, P3, R194, R2, 0x2 ;  /* 0x00000002c2b47211 */ /* 0x000fc600078610ff */
[----:B------:R1:W-:Y:S01]  /*14450*/  STL [R1+0x390], R250 ;  /* 0x000390fa01007387 */ /* 0x0003e20000100800 */
[----:B------:R-:W-:Y:S01]  /*14460*/  IMAD.MOV.U32 R188, RZ, RZ, R250 ;  /* 0x000000ffffbc7224 */ /* 0x000fe200078e00fa */
[-C--:B------:R-:W-:Y:S02]  /*14470*/  LEA.HI.X.SX32 R181, R194, R3.reuse, 0x2, P3 ;  /* 0x00000003c2b57211 */ /* 0x080fe400018f16ff */
[----:B------:R2:W-:Y:S01]  /*14480*/  STL.64 [R1+0x368], R178 ;  /* 0x000368b201007387 */ /* 0x0005e20000100a00 */
[----:B------:R-:W-:-:S03]  /*14490*/  LEA.HI.X.SX32 R189, R195, R3, 0x2, P2 ;  /* 0x00000003c3bd7211 */ /* 0x000fc600010f16ff */
[----:B------:R-:W-:Y:S01]  /*144a0*/  STL [R1+0x374], R187 ;  /* 0x000374bb01007387 */ /* 0x000fe20000100800 */
[----:B-1----:R-:W-:-:S03]  /*144b0*/  LEA R250, P1, R196, R2, 0x2 ;  /* 0x00000002c4fa7211 */ /* 0x002fc600078210ff */
[----:B------:R1:W-:Y:S01]  /*144c0*/  STL.64 [R1+0x378], R176 ;  /* 0x000378b001007387 */ /* 0x0003e20000100a00 */
[----:B--2---:R-:W-:-:S03]  /*144d0*/  LEA R178, P0, R197, R2, 0x2 ;  /* 0x00000002c5b27211 */ /* 0x004fc600078010ff */
[----:B------:R2:W-:Y:S01]  /*144e0*/  STL.64 [R1+0x380], R182 ;  /* 0x000380b601007387 */ /* 0x0005e20000100a00 */
[-C--:B------:R-:W-:Y:S02]  /*144f0*/  LEA.HI.X.SX32 R251, R196, R3.reuse, 0x2, P1 ;  /* 0x00000003c4fb7211 */ /* 0x080fe400008f16ff */
[----:B------:R-:W-:Y:S01]  /*14500*/  LEA.HI.X.SX32 R179, R197, R3, 0x2, P0 ;  /* 0x00000003c5b37211 */ /* 0x000fe200000f16ff */
[----:B------:R3:W-:Y:S01]  /*14510*/  STL.64 [R1+0x388], R180 ;  /* 0x000388b401007387 */ /* 0x0007e20000100a00 */
[----:B-1----:R-:W-:-:S03]  /*14520*/  LEA R176, P5, R199, R2, 0x2 ;  /* 0x00000002c7b07211 */ /* 0x002fc600078a10ff */
[----:B------:R-:W-:Y:S01]  /*14530*/  STL [R1+0x394], R189 ;  /* 0x000394bd01007387 */ /* 0x000fe20000100800 */
[-C--:B------:R-:W-:Y:S02]  /*14540*/  LEA.HI.X.SX32 R187, R198, R3.reuse, 0x2, P6 ;  /* 0x00000003c6bb7211 */ /* 0x080fe400030f16ff */
[-C--:B--2---:R-:W-:Y:S01]  /*14550*/  LEA R182, P4, R200, R2.reuse, 0x2 ;  /* 0x00000002c8b67211 */ /* 0x084fe200078810ff */
[----:B------:R1:W-:Y:S01]  /*14560*/  STL.64 [R1+0x3a0], R178 ;  /* 0x0003a0b201007387 */ /* 0x0003e20000100a00 */
[-C--:B------:R-:W-:Y:S02]  /*14570*/  LEA R190, P2, R202, R2.reuse, 0x2 ;  /* 0x00000002cabe7211 */ /* 0x080fe400078410ff */
[-C--:B---3--:R-:W-:Y:S02]  /*14580*/  LEA R180, P3, R201, R2.reuse, 0x2 ;  /* 0x00000002c9b47211 */ /* 0x088fe400078610ff */
[-C--:B------:R-:W-:Y:S02]  /*14590*/  LEA.HI.X.SX32 R177, R199, R3.reuse, 0x2, P5 ;  /* 0x00000003c7b17211 */ /* 0x080fe400028f16ff */
[----:B------:R-:W-:Y:S01]  /*145a0*/  LEA R188, P1, R203, R2, 0x2 ;  /* 0x00000002cbbc7211 */ /* 0x000fe200078210ff */
[----:B------:R-:W-:Y:S01]  /*145b0*/  STL.64 [R1+0x398], R250 ;  /* 0x000398fa01007387 */ /* 0x000fe20000100a00 */
[----:B------:R-:W-:-:S02]  /*145c0*/  LEA.HI.X.SX32 R183, R200, R3, 0x2, P4 ;  /* 0x00000003c8b77211 */ /* 0x000fc400020f16ff */
[-C--:B------:R-:W-:Y:S02]  /*145d0*/  LEA.HI.X.SX32 R181, R201, R3.reuse, 0x2, P3 ;  /* 0x00000003c9b57211 */ /* 0x080fe400018f16ff */
[----:B-1----:R-:W-:Y:S01]  /*145e0*/  LEA R178, P0, R204, R2, 0x2 ;  /* 0x00000002ccb27211 */ /* 0x002fe200078010ff */
[----:B------:R1:W-:Y:S01]  /*145f0*/  STL.64 [R1+0x3a8], R186 ;  /* 0x0003a8ba01007387 */ /* 0x0003e20000100a00 */
[-C--:B------:R-:W-:Y:S02]  /*14600*/  LEA.HI.X.SX32 R191, R202, R3.reuse, 0x2, P2 ;  /* 0x00000003cabf7211 */ /* 0x080fe400010f16ff */
[-C--:B------:R-:W-:Y:S01]  /*14610*/  LEA.HI.X.SX32 R189, R203, R3.reuse, 0x2, P1 ;  /* 0x00000003cbbd7211 */ /* 0x080fe200008f16ff */
[----:B------:R2:W-:Y:S01]  /*14620*/  STL.64 [R1+0x3b0], R176 ;  /* 0x0003b0b001007387 */ /* 0x0005e20000100a00 */
[----:B------:R-:W-:-:S03]  /*14630*/  LEA.HI.X.SX32 R179, R204, R3, 0x2, P0 ;  /* 0x00000003ccb37211 */ /* 0x000fc600000f16ff */
[----:B------:R3:W-:Y:S01]  /*14640*/  STL.64 [R1+0x3b8], R182 ;  /* 0x0003b8b601007387 */ /* 0x0007e20000100a00 */
[----:B-1----:R-:W-:-:S03]  /*14650*/  LEA R186, P6, R205, R2, 0x2 ;  /* 0x00000002cdba7211 */ /* 0x002fc600078c10ff */
[----:B------:R1:W-:Y:S01]  /*14660*/  STL.64 [R1+0x3c0], R180 ;  /* 0x0003c0b401007387 */ /* 0x0003e20000100a00 */
[----:B--2---:R-:W-:-:S03]  /*14670*/  LEA R176, P5, R206, R2, 0x2 ;  /* 0x00000002ceb07211 */ /* 0x004fc600078a10ff */
[----:B------:R2:W-:Y:S01]  /*14680*/  STL.64 [R1+0x3c8], R190 ;  /* 0x0003c8be01007387 */ /* 0x0005e20000100a00 */
[-C--:B------:R-:W-:Y:S02]  /*14690*/  LEA.HI.X.SX32 R187, R205, R3.reuse, 0x2, P6 ;  /* 0x00000003cdbb7211 */ /* 0x080fe400030f16ff */
[CC--:B---3--:R-:W-:Y:S01]  /*146a0*/  LEA R182, P4, R207.reuse, R2.reuse, 0x2 ;  /* 0x00000002cfb67211 */ /* 0x0c8fe200078810ff */
[----:B------:R3:W-:Y:S01]  /*146b0*/  STL.64 [R1+0x3d0], R188 ;  /* 0x0003d0bc01007387 */ /* 0x0007e20000100a00 */
[-C--:B------:R-:W-:Y:S02]  /*146c0*/  LEA.HI.X.SX32 R177, R206, R3.reuse, 0x2, P5 ;  /* 0x00000003ceb17211 */ /* 0x080fe400028f16ff */
[CC--:B-1----:R-:W-:Y:S01]  /*146d0*/  LEA R180, P3, R208.reuse, R2.reuse, 0x2 ;  /* 0x00000002d0b47211 */ /* 0x0c2fe200078610ff */
[----:B------:R1:W-:Y:S01]  /*146e0*/  STL.64 [R1+0x3d8], R178 ;  /* 0x0003d8b201007387 */ /* 0x0003e20000100a00 */
[-C--:B------:R-:W-:Y:S02]  /*146f0*/  LEA.HI.X.SX32 R183, R207, R3.reuse, 0x2, P4 ;  /* 0x00000003cfb77211 */ /* 0x080fe400020f16ff */
[----:B--2---:R-:W-:Y:S01]  /*14700*/  LEA R190, P2, R209, R2, 0x2 ;  /* 0x00000002d1be7211 */ /* 0x004fe200078410ff */
[----:B------:R2:W-:Y:S01]  /*14710*/  STL.64 [R1+0x3e0], R186 ;  /* 0x0003e0ba01007387 */ /* 0x0005e20000100a00 */
[----:B------:R-:W-:-:S02]  /*14720*/  LEA.HI.X.SX32 R181, R208, R3, 0x2, P3 ;  /* 0x00000003d0b57211 */ /* 0x000fc400018f16ff */
[CC--:B---3--:R-:W-:Y:S01]  /*14730*/  LEA R188, P1, R210.reuse, R2.reuse, 0x2 ;  /* 0x00000002d2bc7211 */ /* 0x0c8fe200078210ff */
[----:B------:R3:W-:Y:S01]  /*14740*/  STL.64 [R1+0x3e8], R176 ;  /* 0x0003e8b001007387 */ /* 0x0007e20000100a00 */
[-C--:B------:R-:W-:Y:S02]  /*14750*/  LEA.HI.X.SX32 R191, R209, R3.reuse, 0x2, P2 ;  /* 0x00000003d1bf7211 */ /* 0x080fe400010f16ff */
[CC--:B-1----:R-:W-:Y:S02]  /*14760*/  LEA R178, P0, R211.reuse, R2.reuse, 0x2 ;  /* 0x00000002d3b27211 */ /* 0x0c2fe400078010ff */
[-C--:B------:R-:W-:Y:S02]  /*14770*/  LEA.HI.X.SX32 R189, R210, R3.reuse, 0x2, P1 ;  /* 0x00000003d2bd7211 */ /* 0x080fe400008f16ff */
[----:B--2---:R-:W-:Y:S01]  /*14780*/  LEA R186, P6, R212, R2, 0x2 ;  /* 0x00000002d4ba7211 */ /* 0x004fe200078c10ff */
[----:B------:R1:W-:Y:S01]  /*14790*/  STL.64 [R1+0x3f0], R182 ;  /* 0x0003f0b601007387 */ /* 0x0003e20000100a00 */
[----:B------:R-:W-:-:S02]  /*147a0*/  LEA.HI.X.SX32 R179, R211, R3, 0x2, P0 ;  /* 0x00000003d3b37211 */ /* 0x000fc400000f16ff */
[CC--:B---3--:R-:W-:Y:S01]  /*147b0*/  LEA R176, P5, R213.reuse, R2.reuse, 0x2 ;  /* 0x00000002d5b07211 */ /* 0x0c8fe200078a10ff */
[----:B------:R2:W-:Y:S01]  /*147c0*/  STL.64 [R1+0x3f8], R180 ;  /* 0x0003f8b401007387 */ /* 0x0005e20000100a00 */
[-C--:B------:R-:W-:Y:S02]  /*147d0*/  LEA.HI.X.SX32 R187, R212, R3.reuse, 0x2, P6 ;  /* 0x00000003d4bb7211 */ /* 0x080fe400030f16ff */
[----:B------:R-:W-:Y:S01]  /*147e0*/  LEA.HI.X.SX32 R177, R213, R3, 0x2, P5 ;  /* 0x00000003d5b17211 */ /* 0x000fe200028f16ff */
        /* <DEDUP_REMOVED lines=9> */
[-C--:B-1----:R-:W-:Y:S01]  /*14880*/  LEA R188, P1, R217, R2.reuse, 0x2 ;  /* 0x00000002d9bc7211 */ /* 0x082fe200078210ff */
[----:B------:R1:W-:Y:S01]  /*14890*/  STL.64 [R1+0x420], R176 ;  /* 0x000420b001007387 */ /* 0x0003e20000100a00 */
[----:B------:R-:W-:Y:S02]  /*148a0*/  LEA.HI.X.SX32 R191, R216, R3, 0x2, P2 ;  /* 0x00000003d8bf7211 */ /* 0x000fe400010f16ff */
[----:B--2---:R-:W-:-:S02]  /*148b0*/  LEA R178, P0, R218, R2, 0x2 ;  /* 0x00000002dab27211 */ /* 0x004fc400078010ff */
[-C--:B------:R-:W-:Y:S02]  /*148c0*/  LEA.HI.X.SX32 R189, R217, R3.reuse, 0x2, P1 ;  /* 0x00000003d9bd7211 */ /* 0x080fe400008f16ff */
[CC--:B---3--:R-:W-:Y:S01]  /*148d0*/  LEA R186, P6, R219.reuse, R2.reuse, 0x2 ;  /* 0x00000002dbba7211 */ /* 0x0c8fe200078c10ff */
[----:B------:R2:W-:Y:S01]  /*148e0*/  STL.64 [R1+0x428], R182 ;  /* 0x000428b601007387 */ /* 0x0005e20000100a00 */
[-C--:B------:R-:W-:Y:S02]  /*148f0*/  LEA.HI.X.SX32 R179, R218, R3.reuse, 0x2, P0 ;  /* 0x00000003dab37211 */ /* 0x080fe400000f16ff */
[CC--:B-1----:R-:W-:Y:S01]  /*14900*/  LEA R176, P5, R220.reuse, R2.reuse, 0x2 ;  /* 0x00000002dcb07211 */ /* 0x0c2fe200078a10ff */
[----:B------:R1:W-:Y:S01]  /*14910*/  STL.64 [R1+0x430], R180 ;  /* 0x000430b401007387 */ /* 0x0003e20000100a00 */
[-C--:B------:R-:W-:Y:S02]  /*14920*/  LEA.HI.X.SX32 R187, R219, R3.reuse, 0x2, P6 ;  /* 0x00000003dbbb7211 */ /* 0x080fe400030f16ff */
[----:B------:R-:W-:Y:S01]  /*14930*/  LEA.HI.X.SX32 R177, R220, R3, 0x2, P5 ;  /* 0x00000003dcb17211 */ /* 0x000fe200028f16ff */
[----:B------:R3:W-:Y:S01]  /*14940*/  STL.64 [R1+0x438], R190 ;  /* 0x000438be01007387 */ /* 0x0007e20000100a00 */
[----:B--2---:R-:W-:-:S03]  /*14950*/  LEA R182, P4, R221, R2, 0x2 ;  /* 0x00000002ddb67211 */ /* 0x004fc600078810ff */
[----:B------:R2:W-:Y:S01]  /*14960*/  STL.64 [R1+0x440], R188 ;  /* 0x000440bc01007387 */ /* 0x0005e20000100a00 */
[----:B-1----:R-:W-:-:S03]  /*14970*/  LEA R180, P3, R222, R2, 0x2 ;  /* 0x00000002deb47211 */ /* 0x002fc600078610ff */
[----:B------:R1:W-:Y:S01]  /*14980*/  STL.64 [R1+0x448], R178 ;  /* 0x000448b201007387 */ /* 0x0003e20000100a00 */
[-C--:B------:R-:W-:Y:S02]  /*14990*/  LEA.HI.X.SX32 R183, R221, R3.reuse, 0x2, P4 ;  /* 0x00000003ddb77211 */ /* 0x080fe400020f16ff */
[CC--:B---3--:R-:W-:Y:S01]  /*149a0*/  LEA R190, P2, R223.reuse, R2.reuse, 0x2 ;  /* 0x00000002dfbe7211 */ /* 0x0c8fe200078410ff */
[----:B------:R3:W-:Y:S01]  /*149b0*/  STL.64 [R1+0x450], R186 ;  /* 0x000450ba01007387 */ /* 0x0007e20000100a00 */
[-C--:B------:R-:W-:Y:S02]  /*149c0*/  LEA.HI.X.SX32 R181, R222, R3.reuse, 0x2, P3 ;  /* 0x00000003deb57211 */ /* 0x080fe400018f16ff */
[-C--:B--2---:R-:W-:Y:S01]  /*149d0*/  LEA R188, P1, R224, R2.reuse, 0x2 ;  /* 0x00000002e0bc7211 */ /* 0x084fe200078210ff */
[----:B------:R2:W-:Y:S01]  /*149e0*/  STL.64 [R1+0x458], R176 ;  /* 0x000458b001007387 */ /* 0x0005e20000100a00 */
[----:B------:R-:W-:Y:S02]  /*149f0*/  LEA.HI.X.SX32 R191, R223, R3, 0x2, P2 ;  /* 0x00000003dfbf7211 */ /* 0x000fe400010f16ff */
[----:B-1----:R-:W-:-:S02]  /*14a00*/  LEA R178, P0, R225, R2, 0x2 ;  /* 0x00000002e1b27211 */ /* 0x002fc400078010ff */
[-C--:B------:R-:W-:Y:S02]  /*14a10*/  LEA.HI.X.SX32 R189, R224, R3.reuse, 0x2, P1 ;  /* 0x00000003e0bd7211 */ /* 0x080fe400008f16ff */
[CC--:B---3--:R-:W-:Y:S01]  /*14a20*/  LEA R186, P6, R226.reuse, R2.reuse, 0x2 ;  /* 0x00000002e2ba7211 */ /* 0x0c8fe200078c10ff */
[----:B------:R1:W-:Y:S01]  /*14a30*/  STL.64 [R1+0x460], R182 ;  /* 0x000460b601007387 */ /* 0x0003e20000100a00 */
[-C--:B------:R-:W-:Y:S02]  /*14a40*/  LEA.HI.X.SX32 R179, R225, R3.reuse, 0x2, P0 ;  /* 0x00000003e1b37211 */ /* 0x080fe400000f16ff */
[CC--:B--2---:R-:W-:Y:S01]  /*14a50*/  LEA R176, P5, R227.reuse, R2.reuse, 0x2 ;  /* 0x00000002e3b07211 */ /* 0x0c4fe200078a10ff */
        /* <DEDUP_REMOVED lines=33> */
[CC--:B--2---:R-:W-:Y:S01]  /*14c70*/  LEA R188, P1, R238.reuse, R2.reuse, 0x2 ;  /* 0x00000002eebc7211 */ /* 0x0c4fe200078210ff */
[----:B------:R2:W-:Y:S01]  /*14c80*/  STL.64 [R1+0x4d8], R176 ;  /* 0x0004d8b001007387 */ /* 0x0005e20000100a00 */
[-C--:B------:R-:W-:Y:S02]  /*14c90*/  LEA.HI.X.SX32 R191, R237, R3.reuse, 0x2, P2 ;  /* 0x00000003edbf7211 */ /* 0x080fe400010f16ff */
[----:B-1----:R-:W-:Y:S01]  /*14ca0*/  LEA R178, P0, R239, R2, 0x2 ;  /* 0x00000002efb27211 */ /* 0x002fe200078010ff */
[----:B------:R-:W-:Y:S01]  /*14cb0*/  STL.64 [R1+0x4e0], R182 ;  /* 0x0004e0b601007387 */ /* 0x000fe20000100a00 */
[----:B------:R-:W-:-:S02]  /*14cc0*/  LEA.HI.X.SX32 R189, R238, R3, 0x2, P1 ;  /* 0x00000003eebd7211 */ /* 0x000fc400008f16ff */
[CC--:B---3--:R-:W-:Y:S02]  /*14cd0*/  LEA R186, P6, R240.reuse, R2.reuse, 0x2 ;  /* 0x00000002f0ba7211 */ /* 0x0c8fe400078c10ff */
[-C--:B------:R-:W-:Y:S02]  /*14ce0*/  LEA.HI.X.SX32 R179, R239, R3.reuse, 0x2, P0 ;  /* 0x00000003efb37211 */ /* 0x080fe400000f16ff */
[C---:B--2---:R-:W-:Y:S01]  /*14cf0*/  LEA R176, P5, R241.reuse, R2, 0x2 ;  /* 0x00000002f1b07211 */ /* 0x044fe200078a10ff */
[----:B------:R-:W-:Y:S01]  /*14d00*/  STL.64 [R1+0x4f0], R180 ;  /* 0x0004f0b401007387 */ /* 0x000fe20000100a00 */
[-C--:B------:R-:W-:Y:S02]  /*14d10*/  LEA.HI.X.SX32 R187, R240, R3.reuse, 0x2, P6 ;  /* 0x00000003f0bb7211 */ /* 0x080fe400030f16ff */
[----:B------:R-:W-:Y:S01]  /*14d20*/  LEA.HI.X.SX32 R177, R241, R3, 0x2, P5 ;  /* 0x00000003f1b17211 */ /* 0x000fe200028f16ff */
[----:B------:R-:W-:Y:S04]  /*14d30*/  STL.64 [R1+0x4f8], R190 ;  /* 0x0004f8be01007387 */ /* 0x000fe80000100a00 */
[----:B------:R-:W-:Y:S04]  /*14d40*/  STL.64 [R1+0x510], R178 ;  /* 0x000510b201007387 */ /* 0x000fe80000100a00 */
[----:B------:R-:W-:Y:S04]  /*14d50*/  STL.64 [R1+0x508], R188 ;  /* 0x000508bc01007387 */ /* 0x000fe80000100a00 */
[----:B------:R-:W2:Y:S04]  /*14d60*/  LDL.LU R250, [R1+0x5b4] ;  /* 0x0005b40001fa7983 */ /* 0x000ea80000300800 */
[----:B------:R-:W-:Y:S04]  /*14d70*/  STL.64 [R1+0x520], R186 ;  /* 0x000520ba01007387 */ /* 0x000fe80000100a00 */
[----:B------:R1:W-:Y:S04]  /*14d80*/  STL.64 [R1+0x530], R176 ;  /* 0x000530b001007387 */ /* 0x0003e80000100a00 */
[----:B-1----:R-:W3:Y:S01]  /*14d90*/  LDL.LU R177, [R1+0x5c0] ;  /* 0x0005c00001b17983 */ /* 0x002ee20000300800 */
[----:B------:R-:W-:-:S02]  /*14da0*/  IMAD R242, R242, UR26, RZ ;  /* 0x0000001af2f27c24 */ /* 0x000fc4000f8e02ff */
[----:B------:R-:W-:Y:S01]  /*14db0*/  IMAD R243, R243, UR27, RZ ;  /* 0x0000001bf3f37c24 */ /* 0x000fe2000f8e02ff */
[----:B------:R-:W4:Y:S01]  /*14dc0*/  LDL.LU R176, [R1+0x4c0] ;  /* 0x0004c00001b07983 */ /* 0x000f220000300800 */
[----:B------:R-:W-:Y:S01]  /*14dd0*/  IMAD R244, R244, UR28, RZ ;  /* 0x0000001cf4f47c24 */ /* 0x000fe2000f8e02ff */
[-C--:B------:R-:W-:Y:S01]  /*14de0*/  LEA R182, P4, R242, R2.reuse, 0x2 ;  /* 0x00000002f2b67211 */ /* 0x080fe200078810ff */
[----:B------:R-:W-:Y:S01]  /*14df0*/  IMAD R246, R246, UR30, RZ ;  /* 0x0000001ef6f67c24 */ /* 0x000fe2000f8e02ff */
[-C--:B------:R-:W-:Y:S01]  /*14e00*/  LEA R180, P3, R243, R2.reuse, 0x2 ;  /* 0x00000002f3b47211 */ /* 0x080fe200078610ff */
[----:B------:R-:W4:Y:S01]  /*14e10*/  LDL.LU R198, [R1+0x4c4] ;  /* 0x0004c40001c67983 */ /* 0x000f220000300800 */
[-C--:B------:R-:W-:Y:S02]  /*14e20*/  LEA R192, P2, R244, R2.reuse, 0x2 ;  /* 0x00000002f4c07211 */ /* 0x080fe400078410ff */
[----:B------:R-:W-:Y:S01]  /*14e30*/  LEA.HI.X.SX32 R183, R242, R3, 0x2, P4 ;  /* 0x00000003f2b77211 */ /* 0x000fe200020f16ff */
[----:B------:R-:W4:Y:S01]  /*14e40*/  LDL.LU R197, [R1+0x4e8] ;  /* 0x0004e80001c57983 */ /* 0x000f220000300800 */
[----:B------:R-:W-:-:S02]  /*14e50*/  LEA R178, P0, R246, R2, 0x2 ;  /* 0x00000002f6b27211 */ /* 0x000fc400078010ff */
[-C--:B------:R-:W-:Y:S01]  /*14e60*/  LEA.HI.X.SX32 R181, R243, R3.reuse, 0x2, P3 ;  /* 0x00000003f3b57211 */ /* 0x080fe200018f16ff */
[----:B------:R-:W-:Y:S01]  /*14e70*/  STL.64 [R1+0x540], R182 ;  /* 0x000540b601007387 */ /* 0x000fe20000100a00 */
[-C--:B------:R-:W-:Y:S02]  /*14e80*/  LEA.HI.X.SX32 R193, R244, R3.reuse, 0x2, P2 ;  /* 0x00000003f4c17211 */ /* 0x080fe400010f16ff */
[----:B------:R-:W-:Y:S01]  /*14e90*/  LEA.HI.X.SX32 R179, R246, R3, 0x2, P0 ;  /* 0x00000003f6b37211 */ /* 0x000fe200000f16ff */
[----:B------:R-:W4:Y:S04]  /*14ea0*/  LDL.LU R196, [R1+0x4ec] ;  /* 0x0004ec0001c47983 */ /* 0x000f280000300800 */
[----:B------:R-:W-:Y:S04]  /*14eb0*/  STL.64 [R1+0x548], R180 ;  /* 0x000548b401007387 */ /* 0x000fe80000100a00 */
[----:B------:R-:W4:Y:S04]  /*14ec0*/  LDL.LU R195, [R1+0x500] ;  /* 0x0005000001c37983 */ /* 0x000f280000300800 */
[----:B------:R-:W-:Y:S04]  /*14ed0*/  STL.64 [R1+0x550], R192 ;  /* 0x000550c001007387 */ /* 0x000fe80000100a00 */
[----:B------:R1:W-:Y:S01]  /*14ee0*/  STL.64 [R1+0x568], R178 ;  /* 0x000568b201007387 */ /* 0x0003e20000100a00 */
[----:B------:R-:W-:-:S02]  /*14ef0*/  IMAD R245, R245, UR29, RZ ;  /* 0x0000001df5f57c24 */ /* 0x000fc4000f8e02ff */
[----:B------:R-:W-:Y:S02]  /*14f00*/  IMAD R247, R247, UR31, RZ ;  /* 0x0000001ff7f77c24 */ /* 0x000fe4000f8e02ff */
[----:B------:R-:W-:Y:S02]  /*14f10*/  IMAD R248, R248, UR32, RZ ;  /* 0x00000020f8f87c24 */ /* 0x000fe4000f8e02ff */
[----:B-1----:R-:W-:-:S04]  /*14f20*/  IMAD R178, R252, 0x2, R12 ;  /* 0x00000002fcb27824 */ /* 0x002fc800078e020c */
[----:B------:R-:W-:Y:S01]  /*14f30*/  IMAD R178, R252, 0x2, R178 ;  /* 0x00000002fcb27824 */ /* 0x000fe200078e02b2 */
[-C--:B------:R-:W-:Y:S01]  /*14f40*/  LEA R190, P1, R245, R2.reuse, 0x2 ;  /* 0x00000002f5be7211 */ /* 0x080fe200078210ff */
[----:B------:R-:W-:Y:S01]  /*14f50*/  IMAD R249, R249, UR11, RZ ;  /* 0x0000000bf9f97c24 */ /* 0x000fe2000f8e02ff */
[-C--:B------:R-:W-:Y:S01]  /*14f60*/  LEA R188, P6, R247, R2.reuse, 0x2 ;  /* 0x00000002f7bc7211 */ /* 0x080fe200078c10ff */
[----:B------:R-:W-:Y:S02]  /*14f70*/  IMAD.MOV.U32 R179, RZ, RZ, R178 ;  /* 0x000000ffffb37224 */ /* 0x000fe400078e00b2 */
[----:B------:R-:W1:Y:S01]  /*14f80*/  S2R R178, SR_TID.X ;  /* 0x0000000000b27919 */ /* 0x000e620000002100 */
[-C--:B------:R-:W-:Y:S02]  /*14f90*/  LEA R186, P5, R248, R2.reuse, 0x2 ;  /* 0x00000002f8ba7211 */ /* 0x080fe400078a10ff */
[----:B------:R-:W-:Y:S02]  /*14fa0*/  LEA.HI.X.SX32 R191, R245, R3, 0x2, P1 ;  /* 0x00000003f5bf7211 */ /* 0x000fe400008f16ff */
[----:B------:R-:W-:-:S02]  /*14fb0*/  LEA R182, P4, R249, R2, 0x2 ;  /* 0x00000002f9b67211 */ /* 0x000fc400078810ff */
[-C--:B------:R-:W-:Y:S02]  /*14fc0*/  LEA.HI.X.SX32 R189, R247, R3.reuse, 0x2, P6 ;  /* 0x00000003f7bd7211 */ /* 0x080fe400030f16ff */
[-C--:B------:R-:W-:Y:S01]  /*14fd0*/  LEA.HI.X.SX32 R187, R248, R3.reuse, 0x2, P5 ;  /* 0x00000003f8bb7211 */ /* 0x080fe200028f16ff */
[----:B------:R1:W-:Y:S01]  /*14fe0*/  STL.64 [R1+0x558], R190 ;  /* 0x000558be01007387 */ /* 0x0003e20000100a00 */
[----:B------:R-:W-:-:S03]  /*14ff0*/  LEA.HI.X.SX32 R183, R249, R3, 0x2, P4 ;  /* 0x00000003f9b77211 */ /* 0x000fc600020f16ff */
[----:B------:R1:W-:Y:S04]  /*15000*/  STL.64 [R1+0x570], R188 ;  /* 0x000570bc01007387 */ /* 0x0003e80000100a00 */
[----:B------:R-:W4:Y:S04]  /*15010*/  LDL.LU R194, [R1+0x504] ;  /* 0x0005040001c27983 */ /* 0x000f280000300800 */
[----:B------:R1:W-:Y:S04]  /*15020*/  STL.64 [R1+0x580], R186 ;  /* 0x000580ba01007387 */ /* 0x0003e80000100a00 */
[----:B------:R-:W4:Y:S04]  /*15030*/  LDL.LU R193, [R1+0x518] ;  /* 0x0005180001c17983 */ /* 0x000f280000300800 */
[----:B------:R1:W-:Y:S04]  /*15040*/  STL.64 [R1+0x578], R182 ;  /* 0x000578b601007387 */ /* 0x0003e80000100a00 */
[----:B------:R-:W4:Y:S04]  /*15050*/  LDL.LU R192, [R1+0x51c] ;  /* 0x00051c0001c07983 */ /* 0x000f280000300800 */
[----:B-1----:R-:W4:Y:S04]  /*15060*/  LDL.LU R191, [R1+0x528] ;  /* 0x0005280001bf7983 */ /* 0x002f280000300800 */
[----:B------:R-:W4:Y:S04]  /*15070*/  LDL.LU R190, [R1+0x52c] ;  /* 0x00052c0001be7983 */ /* 0x000f280000300800 */
[----:B------:R-:W4:Y:S04]  /*15080*/  LDL.LU R189, [R1+0x538] ;  /* 0x0005380001bd7983 */ /* 0x000f280000300800 */
[----:B------:R-:W4:Y:S04]  /*15090*/  LDL.LU R188, [R1+0x53c] ;  /* 0x00053c0001bc7983 */ /* 0x000f280000300800 */
[----:B------:R-:W4:Y:S04]  /*150a0*/  LDL.LU R187, [R1+0x560] ;  /* 0x0005600001bb7983 */ /* 0x000f280000300800 */
[----:B------:R-:W4:Y:S04]  /*150b0*/  LDL.LU R186, [R1+0x564] ;  /* 0x0005640001ba7983 */ /* 0x000f280000300800 */
[----:B------:R-:W4:Y:S04]  /*150c0*/  LDL.LU R185, [R1+0x588] ;  /* 0x0005880001b97983 */ /* 0x000f280000300800 */
[----:B------:R-:W4:Y:S01]  /*150d0*/  LDL.LU R183, [R1+0x58c] ;  /* 0x00058c0001b77983 */ /* 0x000f220000300800 */
[----:B------:R-:W-:-:S02]  /*150e0*/  SHF.R.U32.HI R251, RZ, 0x6, R178 ;  /* 0x00000006fffb7819 */ /* 0x000fc400000116b2 */
[----:B------:R-:W-:Y:S01]  /*150f0*/  SHF.R.U32.HI R181, RZ, 0x6, R178 ;  /* 0x00000006ffb57819 */ /* 0x000fe200000116b2 */
[----:B------:R-:W-:Y:S01]  /*15100*/  IMAD R184, R184, UR6, RZ ;  /* 0x00000006b8b87c24 */ /* 0x000fe2000f8e02ff */
[----:B------:R-:W-:Y:S01]  /*15110*/  SGXT.U32 R251, R251, 0x1 ;  /* 0x00000001fbfb781a */ /* 0x000fe20000000000 */
[----:B------:R-:W4:Y:S01]  /*15120*/  LDL.LU R182, [R1+0x590] ;  /* 0x0005900001b67983 */ /* 0x000f220000300800 */
[----:B------:R-:W-:Y:S01]  /*15130*/  SGXT.U32 R181, R181, 0x1 ;  /* 0x00000001b5b5781a */ /* 0x000fe20000000000 */
[----:B------:R-:W1:Y:S02]  /*15140*/  LDC R178, c[0x0][0x3a0] ;  /* 0x0000e800ffb27b82 */ /* 0x000e640000000800 */
[----:B------:R-:W-:Y:S01]  /*15150*/  IMAD R251, R251, UR4, RZ ;  /* 0x00000004fbfb7c24 */ /* 0x000fe2000f8e02ff */
[----:B------:R-:W-:Y:S01]  /*15160*/  LEA R180, P3, R184, UR12, 0x2 ;  /* 0x0000000cb8b47c11 */ /* 0x000fe2000f8610ff */
[----:B------:R-:W-:Y:S02]  /*15170*/  IMAD R181, R181, UR4, RZ ;  /* 0x00000004b5b57c24 */ /* 0x000fe4000f8e02ff */
[----:B------:R-:W-:Y:S01]  /*15180*/  IMAD R251, R252, 0x2, R251 ;  /* 0x00000002fcfb7824 */ /* 0x000fe200078e02fb */
[----:B------:R-:W-:-:S02]  /*15190*/  LEA.HI.X.SX32 R2, R184, UR13, 0x2, P3 ;  /* 0x0000000db8027c11 */ /* 0x000fc400098f16ff */
[-C--:B------:R-:W-:Y:S02]  /*151a0*/  LEA R242, P4, R181, R180.reuse, 0x2 ;  /* 0x000000b4b5f27211 */ /* 0x080fe400078810ff */
[----:B------:R-:W-:Y:S02]  /*151b0*/  LEA R240, P6, R251, R180, 0x2 ;  /* 0x000000b4fbf07211 */ /* 0x000fe400078c10ff */
[-C--:B------:R-:W-:Y:S02]  /*151c0*/  LEA.HI.X.SX32 R243, R181, R2.reuse, 0x2, P4 ;  /* 0x00000002b5f37211 */ /* 0x080fe400020f16ff */
[----:B------:R-:W-:Y:S01]  /*151d0*/  LEA.HI.X.SX32 R241, R251, R2, 0x2, P6 ;  /* 0x00000002fbf17211 */ /* 0x000fe200030f16ff */
[----:B------:R-:W4:Y:S04]  /*151e0*/  LDL.LU R181, [R1+0x594] ;  /* 0x0005940001b57983 */ /* 0x000f280000300800 */
[----:B------:R-:W4:Y:S01]  /*151f0*/  LDL.LU R251, [R1+0x5a0] ;  /* 0x0005a00001fb7983 */ /* 0x000f220000300800 */
[----:B--2---:R-:W-:-:S04]  /*15200*/  LEA R238, P3, R250, R180, 0x2 ;  /* 0x000000b4faee7211 */ /* 0x004fc800078610ff */
[----:B------:R-:W-:Y:S02]  /*15210*/  LEA.HI.X.SX32 R239, R250, R2, 0x2, P3 ;  /* 0x00000002faef7211 */ /* 0x000fe400018f16ff */
[----:B------:R-:W2:Y:S01]  /*15220*/  LDL.LU R250, [R1+0x5a4] ;  /* 0x0005a40001fa7983 */ /* 0x000ea20000300800 */
[----:B---3--:R-:W-:-:S04]  /*15230*/  LEA R236, P1, R177, R180, 0x2 ;  /* 0x000000b4b1ec7211 */ /* 0x008fc800078210ff */
[----:B------:R-:W-:Y:S02]  /*15240*/  LEA.HI.X.SX32 R237, R177, R2, 0x2, P1 ;  /* 0x00000002b1ed7211 */ /* 0x000fe400008f16ff */
[----:B------:R-:W3:Y:S01]  /*15250*/  LDL.LU R177, [R1+0x5a8] ;  /* 0x0005a80001b17983 */ /* 0x000ee20000300800 */
[-C--:B----4-:R-:W-:Y:S02]  /*15260*/  LEA R232, P2, R198, R180.reuse, 0x2 ;  /* 0x000000b4c6e87211 */ /* 0x090fe400078410ff */
[-C--:B------:R-:W-:Y:S02]  /*15270*/  LEA R234, P0, R176, R180.reuse, 0x2 ;  /* 0x000000b4b0ea7211 */ /* 0x080fe400078010ff */
[----:B------:R-:W-:-:S04]  /*15280*/  LEA R228, P4, R196, R180, 0x2 ;  /* 0x000000b4c4e47211 */ /* 0x000fc800078810ff */
[-C--:B------:R-:W-:Y:S02]  /*15290*/  LEA.HI.X.SX32 R229, R196, R2.reuse, 0x2, P4 ;  /* 0x00000002c4e57211 */ /* 0x080fe400020f16ff */
[-C--:B------:R-:W-:Y:S02]  /*152a0*/  LEA.HI.X.SX32 R233, R198, R2.reuse, 0x2, P2 ;  /* 0x00000002c6e97211 */ /* 0x080fe400010f16ff */
[----:B------:R-:W-:Y:S01]  /*152b0*/  LEA.HI.X.SX32 R235, R176, R2, 0x2, P0 ;  /* 0x00000002b0eb7211 */ /* 0x000fe200000f16ff */
[----:B------:R-:W-:-:S04]  /*152c0*/  IMAD.U32 R176, RZ, RZ, UR4 ;  /* 0x00000004ffb07e24 */ /* 0x000fc8000f8e00ff */
[----:B------:R-:W-:Y:S01]  /*152d0*/  IMAD R176, R176, 0x2, R12 ;  /* 0x00000002b0b07824 */ /* 0x000fe200078e020c */
[-C--:B------:R-:W-:Y:S02]  /*152e0*/  LEA R230, P5, R197, R180.reuse, 0x2 ;  /* 0x000000b4c5e67211 */ /* 0x080fe400078a10ff */
[----:B------:R-:W-:Y:S02]  /*152f0*/  LEA R226, P3, R195, R180, 0x2 ;  /* 0x000000b4c3e27211 */ /* 0x000fe400078610ff */
[-C--:B------:R-:W-:Y:S02]  /*15300*/  LEA.HI.X.SX32 R231, R197, R2.reuse, 0x2, P5 ;  /* 0x00000002c5e77211 */ /* 0x080fe400028f16ff */
[----:B------:R-:W-:Y:S01]  /*15310*/  LEA.HI.X.SX32 R227, R195, R2, 0x2, P3 ;  /* 0x00000002c3e37211 */ /* 0x000fe200018f16ff */
[----:B------:R-:W-:Y:S01]  /*15320*/  IMAD R252, R252, 0x2, R6 ;  /* 0x00000002fcfc7824 */ /* 0x000fe200078e0206 */
[-C--:B------:R-:W-:Y:S02]  /*15330*/  LEA R222, P0, R193, R180.reuse, 0x2 ;  /* 0x000000b4c1de7211 */ /* 0x080fe400078010ff */
[----:B------:R-:W-:-:S02]  /*15340*/  LEA R220, P2, R192, R180, 0x2 ;  /* 0x000000b4c0dc7211 */ /* 0x000fc400078410ff */
[----:B------:R-:W-:-:S04]  /*15350*/  LEA R216, P4, R190, R180, 0x2 ;  /* 0x000000b4bed87211 */ /* 0x000fc800078810ff */
[-C--:B------:R-:W-:Y:S02]  /*15360*/  LEA.HI.X.SX32 R217, R190, R2.reuse, 0x2, P4 ;  /* 0x00000002bed97211 */ /* 0x080fe400020f16ff */
[-C--:B------:R-:W-:Y:S02]  /*15370*/  LEA.HI.X.SX32 R221, R192, R2.reuse, 0x2, P2 ;  /* 0x00000002c0dd7211 */ /* 0x080fe400010f16ff */
[----:B------:R-:W-:Y:S02]  /*15380*/  LEA.HI.X.SX32 R223, R193, R2, 0x2, P0 ;  /* 0x00000002c1df7211 */ /* 0x000fe400000f16ff */
[----:B------:R-:W-:-:S04]  /*15390*/  LEA R204, P4, R183, R180, 0x2 ;  /* 0x000000b4b7cc7211 */ /* 0x000fc800078810ff */
[----:B------:R-:W-:Y:S02]  /*153a0*/  LEA.HI.X.SX32 R205, R183, R2, 0x2, P4 ;  /* 0x00000002b7cd7211 */ /* 0x000fe400020f16ff */
[----:B------:R-:W-:-:S04]  /*153b0*/  LEA R192, P4, R12, R180, 0x2 ;  /* 0x000000b40cc07211 */ /* 0x000fc800078810ff */
[----:B------:R-:W-:Y:S02]  /*153c0*/  LEA.HI.X.SX32 R193, R12, R2, 0x2, P4 ;  /* 0x000000020cc17211 */ /* 0x000fe400020f16ff */
[----:B------:R-:W4:Y:S01]  /*153d0*/  S2R R12, SR_TID.X ;  /* 0x00000000000c7919 */ /* 0x000f220000002100 */
[CC--:B------:R-:W-:Y:S02]  /*153e0*/  LEA R218, P5, R191.reuse, R180.reuse, 0x2 ;  /* 0x000000b4bfda7211 */ /* 0x0c0fe400078a10ff */
[----:B------:R-:W-:Y:S02]  /*153f0*/  LEA R224, P1, R194, R180, 0x2 ;  /* 0x000000b4c2e07211 */ /* 0x000fe400078210ff */
[----:B------:R-:W-:Y:S02]  /*15400*/  LEA.HI.X.SX32 R219, R191, R2, 0x2, P5 ;  /* 0x00000002bfdb7211 */ /* 0x000fe400028f16ff */
[-C--:B------:R-:W-:Y:S02]  /*15410*/  LEA R214, P3, R189, R180.reuse, 0x2 ;  /* 0x000000b4bdd67211 */ /* 0x080fe400078610ff */
[----:B------:R-:W-:-:S02]  /*15420*/  LEA R206, P5, R185, R180, 0x2 ;  /* 0x000000b4b9ce7211 */ /* 0x000fc400078a10ff */
[----:B------:R-:W-:Y:S02]  /*15430*/  LEA.HI.X.SX32 R225, R194, R2, 0x2, P1 ;  /* 0x00000002c2e17211 */ /* 0x000fe400008f16ff */
[-C--:B------:R-:W-:Y:S02]  /*15440*/  LEA R212, P1, R188, R180.reuse, 0x2 ;  /* 0x000000b4bcd47211 */ /* 0x080fe400078210ff */
[-C--:B------:R-:W-:Y:S02]  /*15450*/  LEA R210, P0, R187, R180.reuse, 0x2 ;  /* 0x000000b4bbd27211 */ /* 0x080fe400078010ff */
[----:B------:R-:W-:Y:S02]  /*15460*/  LEA R208, P2, R186, R180, 0x2 ;  /* 0x000000b4bad07211 */ /* 0x000fe400078410ff */
[-C--:B------:R-:W-:Y:S02]  /*15470*/  LEA.HI.X.SX32 R215, R189, R2.reuse, 0x2, P3 ;  /* 0x00000002bdd77211 */ /* 0x080fe400018f16ff */
[----:B------:R-:W-:-:S02]  /*15480*/  LEA.HI.X.SX32 R207, R185, R2, 0x2, P5 ;  /* 0x00000002b9cf7211 */ /* 0x000fc400028f16ff */
[----:B------:R-:W-:Y:S02]  /*15490*/  LEA R202, P3, R182, R180, 0x2 ;  /* 0x000000b4b6ca7211 */ /* 0x000fe400078610ff */
[-C--:B------:R-:W-:Y:S02]  /*154a0*/  LEA.HI.X.SX32 R213, R188, R2.reuse, 0x2, P1 ;  /* 0x00000002bcd57211 */ /* 0x080fe400008f16ff */
[-C--:B------:R-:W-:Y:S02]  /*154b0*/  LEA.HI.X.SX32 R211, R187, R2.reuse, 0x2, P0 ;  /* 0x00000002bbd37211 */ /* 0x080fe400000f16ff */
[----:B------:R-:W-:Y:S02]  /*154c0*/  LEA.HI.X.SX32 R209, R186, R2, 0x2, P2 ;  /* 0x00000002bad17211 */ /* 0x000fe400010f16ff */
[-C--:B------:R-:W-:Y:S02]  /*154d0*/  LEA R200, P1, R181, R180.reuse, 0x2 ;  /* 0x000000b4b5c87211 */ /* 0x080fe400078210ff */
[----:B------:R-:W-:-:S02]  /*154e0*/  LEA R198, P0, R251, R180, 0x2 ;  /* 0x000000b4fbc67211 */ /* 0x000fc400078010ff */
[-C--:B------:R-:W-:Y:S02]  /*154f0*/  LEA.HI.X.SX32 R203, R182, R2.reuse, 0x2, P3 ;  /* 0x00000002b6cb7211 */ /* 0x080fe400018f16ff */
[----:B----4-:R-:W-:Y:S02]  /*15500*/  SHF.R.U32.HI R12, RZ, 0x6, R12 ;  /* 0x00000006ff0c7819 */ /* 0x010fe4000001160c */
[-C--:B------:R-:W-:Y:S02]  /*15510*/  LEA.HI.X.SX32 R201, R181, R2.reuse, 0x2, P1 ;  /* 0x00000002b5c97211 */ /* 0x080fe400008f16ff */
[----:B------:R-:W-:Y:S02]  /*15520*/  LEA.HI.X.SX32 R199, R251, R2, 0x2, P0 ;  /* 0x00000002fbc77211 */ /* 0x000fe400000f16ff */
[-C--:B------:R-:W-:Y:S02]  /*15530*/  LEA R190, P3, R176, R180.reuse, 0x2 ;  /* 0x000000b4b0be7211 */ /* 0x080fe400078610ff */
[----:B------:R-:W-:-:S02]  /*15540*/  LEA R188, P1, R179, R180, 0x2 ;  /* 0x000000b4b3bc7211 */ /* 0x000fc400078210ff */
[----:B------:R-:W-:Y:S02]  /*15550*/  LEA R186, P0, R13, R180, 0x2 ;  /* 0x000000b40dba7211 */ /* 0x000fe400078010ff */
[----:B------:R-:W-:Y:S02]  /*15560*/  SGXT.U32 R12, R12, 0x1 ;  /* 0x000000010c0c781a */ /* 0x000fe40000000000 */
[-C--:B------:R-:W-:Y:S02]  /*15570*/  LEA.HI.X.SX32 R191, R176, R2.reuse, 0x2, P3 ;  /* 0x00000002b0bf7211 */ /* 0x080fe400018f16ff */
[-C--:B------:R-:W-:Y:S02]  /*15580*/  LEA.HI.X.SX32 R189, R179, R2.reuse, 0x2, P1 ;  /* 0x00000002b3bd7211 */ /* 0x080fe400008f16ff */
[----:B------:R-:W-:Y:S02]  /*15590*/  LEA.HI.X.SX32 R187, R13, R2, 0x2, P0 ;  /* 0x000000020dbb7211 */ /* 0x000fe400000f16ff */
[----:B------:R-:W-:-:S02]  /*155a0*/  LOP3.LUT R176, R12, 0x20, RZ, 0xfc, !PT ;  /* 0x000000200cb07812 */ /* 0x000fc400078efcff */
[C---:B------:R-:W-:Y:S02]  /*155b0*/  LOP3.LUT R3, R12.reuse, 0x4, RZ, 0xfc, !PT ;  /* 0x000000040c037812 */ /* 0x040fe400078efcff */
[----:B------:R-:W-:Y:S02]  /*155c0*/  LOP3.LUT R13, R12, 0x22, RZ, 0xfc, !PT ;  /* 0x000000220c0d7812 */ /* 0x000fe400078efcff */
[----:B-1----:R-:W-:Y:S02]  /*155d0*/  ISETP.GE.AND P3, PT, R3, R178, PT ;  /* 0x000000b20300720c */ /* 0x002fe40003f66270 */
[----:B--2---:R-:W-:-:S04]  /*155e0*/  LEA R196, P2, R250, R180, 0x2 ;  /* 0x000000b4fac47211 */ /* 0x004fc800078410ff */
[----:B------:R-:W-:Y:S02]  /*155f0*/  LEA.HI.X.SX32 R197, R250, R2, 0x2, P2 ;  /* 0x00000002fac57211 */ /* 0x000fe400010f16ff */
[-C--:B------:R-:W-:Y:S02]  /*15600*/  LEA R184, P2, R7, R180.reuse, 0x2 ;  /* 0x000000b407b87211 */ /* 0x080fe400078410ff */
[----:B---3--:R-:W-:-:S04]  /*15610*/  LEA R194, P5, R177, R180, 0x2 ;  /* 0x000000b4b1c27211 */ /* 0x008fc800078a10ff */
[----:B------:R-:W-:Y:S02]  /*15620*/  LEA.HI.X.SX32 R195, R177, R2, 0x2, P5 ;  /* 0x00000002b1c37211 */ /* 0x000fe400028f16ff */
[-C--:B------:R-:W-:Y:S02]  /*15630*/  LEA R182, P5, R6, R180.reuse, 0x2 ;  /* 0x000000b406b67211 */ /* 0x080fe400078a10ff */
[----:B------:R-:W-:Y:S02]  /*15640*/  LEA R180, P4, R252, R180, 0x2 ;  /* 0x000000b4fcb47211 */ /* 0x000fe400078810ff */
[----:B------:R-:W-:Y:S02]  /*15650*/  LEA.HI.X.SX32 R183, R6, R2, 0x2, P5 ;  /* 0x0000000206b77211 */ /* 0x000fe400028f16ff */
[----:B------:R-:W-:Y:S01]  /*15660*/  ISETP.GE.AND P5, PT, R0, R178, PT ;  /* 0x000000b20000720c */ /* 0x000fe20003fa6270 */
[----:B------:R-:W-:Y:S01]  /*15670*/  VIADD R0, R178, 0x3f ;  /* 0x0000003fb2007836 */ /* 0x000fe20000000000 */
[----:B------:R-:W-:-:S02]  /*15680*/  LEA.HI.X.SX32 R185, R7, R2, 0x2, P2 ;  /* 0x0000000207b97211 */ /* 0x000fc400010f16ff */
[----:B------:R-:W-:Y:S02]  /*15690*/  LEA.HI.X.SX32 R181, R252, R2, 0x2, P4 ;  /* 0x00000002fcb57211 */ /* 0x000fe400020f16ff */
[----:B------:R-:W-:Y:S02]  /*156a0*/  LOP3.LUT R2, R12, 0x2, RZ, 0xfc, !PT ;  /* 0x000000020c027812 */ /* 0x000fe400078efcff */
[----:B------:R-:W-:Y:S02]  /*156b0*/  ISETP.GT.AND P1, PT, R0, 0x3f, PT ;  /* 0x0000003f0000780c */ /* 0x000fe40003f24270 */
[----:B------:R-:W-:Y:S02]  /*156c0*/  ISETP.GE.AND P0, PT, R2, R178, PT ;  /* 0x000000b20200720c */ /* 0x000fe40003f06270 */
[----:B------:R-:W-:Y:S02]  /*156d0*/  SEL R2, RZ, 0x4, !P1 ;  /* 0x00000004ff027807 */ /* 0x000fe40004800000 */
[----:B------:R-:W-:-:S02]  /*156e0*/  LOP3.LUT R6, R12, 0x24, RZ, 0xfc, !PT ;  /* 0x000000240c067812 */ /* 0x000fc400078efcff */
[CC--:B------:R-:W-:Y:S02]  /*156f0*/  ISETP.GE.AND P4, PT, R12.reuse, R178.reuse, PT ;  /* 0x000000b20c00720c */ /* 0x0c0fe40003f86270 */
[----:B------:R-:W-:Y:S02]  /*15700*/  LOP3.LUT R7, R12, 0x6, RZ, 0xfc, !PT ;  /* 0x000000060c077812 */ /* 0x000fe400078efcff */
[-C--:B------:R-:W-:Y:S02]  /*15710*/  ISETP.GE.AND P2, PT, R176, R178.reuse, PT ;  /* 0x000000b2b000720c */ /* 0x080fe40003f46270 */
[----:B------:R-:W-:Y:S02]  /*15720*/  LOP3.LUT R0, R12, 0x26, RZ, 0xfc, !PT ;  /* 0x000000260c007812 */ /* 0x000fe400078efcff */
[----:B------:R-:W-:Y:S02]  /*15730*/  SEL R248, R2, RZ, !P0 ;  /* 0x000000ff02f87207 */ /* 0x000fe40004000000 */
[----:B------:R-:W-:-:S02]  /*15740*/  ISETP.GE.AND P1, PT, R13, R178, PT ;  /* 0x000000b20d00720c */ /* 0x000fc40003f26270 */
[-C--:B------:R-:W-:Y:S02]  /*15750*/  ISETP.GE.AND P0, PT, R6, R178.reuse, PT ;  /* 0x000000b20600720c */ /* 0x080fe40003f06270 */
[----:B------:R-:W-:Y:S02]  /*15760*/  SEL R3, R2, RZ, !P4 ;  /* 0x000000ff02037207 */ /* 0x000fe40006000000 */
[----:B------:R-:W-:Y:S02]  /*15770*/  LOP3.LUT R6, R12, 0x8, RZ, 0xfc, !PT ;  /* 0x000000080c067812 */ /* 0x000fe400078efcff */
[-C--:B------:R-:W-:Y:S02]  /*15780*/  ISETP.GE.AND P4, PT, R7, R178.reuse, PT ;  /* 0x000000b20700720c */ /* 0x080fe40003f86270 */
[----:B------:R-:W-:Y:S02]  /*15790*/  SEL R179, R2, RZ, !P2 ;  /* 0x000000ff02b37207 */ /* 0x000fe40005000000 */
[----:B------:R-:W-:-:S02]  /*157a0*/  ISETP.GE.AND P2, PT, R0, R178, PT ;  /* 0x000000b20000720c */ /* 0x000fc40003f46270 */
[----:B------:R-:W-:Y:S02]  /*157b0*/  LOP3.LUT R7, R12, 0xa, RZ, 0xfc, !PT ;  /* 0x0000000a0c077812 */ /* 0x000fe400078efcff */
[----:B------:R-:W-:Y:S02]  /*157c0*/  SEL R0, R2, RZ, !P1 ;  /* 0x000000ff02007207 */ /* 0x000fe40004800000 */
[-C--:B------:R-:W-:Y:S02]  /*157d0*/  ISETP.GE.AND P1, PT, R6, R178.reuse, PT ;  /* 0x000000b20600720c */ /* 0x080fe40003f26270 */
[----:B------:R-:W-:Y:S02]  /*157e0*/  SEL R6, R2, RZ, !P3 ;  /* 0x000000ff02067207 */ /* 0x000fe40005800000 */
[----:B------:R-:W-:Y:S02]  /*157f0*/  ISETP.GE.AND P3, PT, R7, R178, PT ;  /* 0x000000b20700720c */ /* 0x000fe40003f66270 */
[----:B------:R-:W-:-:S02]  /*15800*/  LOP3.LUT R7, R12, 0x2a, RZ, 0xfc, !PT ;  /* 0x0000002a0c077812 */ /* 0x000fc400078efcff */
[----:B------:R-:W-:Y:S02]  /*15810*/  LOP3.LUT R13, R12, 0x28, RZ, 0xfc, !PT ;  /* 0x000000280c0d7812 */ /* 0x000fe400078efcff */
[----:B------:R-:W-:Y:S02]  /*15820*/  SEL R244, R2, RZ, !P0 ;  /* 0x000000ff02f47207 */ /* 0x000fe40004000000 */
[----:B------:R-:W-:Y:S02]  /*15830*/  ISETP.GE.AND P0, PT, R7, R178, PT ;  /* 0x000000b20700720c */ /* 0x000fe40003f06270 */
[----:B------:R-:W-:Y:S02]  /*15840*/  LOP3.LUT R7, R12, 0xc, RZ, 0xfc, !PT ;  /* 0x0000000c0c077812 */ /* 0x000fe400078efcff */
[----:B------:R-:W-:Y:S02]  /*15850*/  SEL R245, R2, RZ, !P4 ;  /* 0x000000ff02f57207 */ /* 0x000fe40006000000 */
[----:B------:R-:W-:-:S02]  /*15860*/  LOP3.LUT R177, R12, 0x2c, RZ, 0xfc, !PT ;  /* 0x0000002c0cb17812 */ /* 0x000fc400078efcff */
[-C--:B------:R-:W-:Y:S02]  /*15870*/  ISETP.GE.AND P4, PT, R13, R178.reuse, PT ;  /* 0x000000b20d00720c */ /* 0x080fe40003f86270 */
[----:B------:R-:W-:Y:S02]  /*15880*/  LOP3.LUT R176, R12, 0xe, RZ, 0xfc, !PT ;  /* 0x0000000e0cb07812 */ /* 0x000fe400078efcff */
[C---:B------:R-:W-:Y:S02]  /*15890*/  SEL R13, R2.reuse, RZ, !P2 ;  /* 0x000000ff020d7207 */ /* 0x040fe40005000000 */
[----:B------:R-:W-:Y:S02]  /*158a0*/  ISETP.GE.AND P2, PT, R7, R178, PT ;  /* 0x000000b20700720c */ /* 0x000fe40003f46270 */
[C---:B------:R-:W-:Y:S02]  /*158b0*/  SEL R250, R2.reuse, RZ, !P3 ;  /* 0x000000ff02fa7207 */ /* 0x040fe40005800000 */
[----:B------:R-:W-:-:S02]  /*158c0*/  SEL R7, R2, RZ, !P1 ;  /* 0x000000ff02077207 */ /* 0x000fc40004800000 */
[-C--:B------:R-:W-:Y:S02]  /*158d0*/  ISETP.GE.AND P3, PT, R177, R178.reuse, PT ;  /* 0x000000b2b100720c */ /* 0x080fe40003f66270 */
[----:B------:R-:W-:Y:S02]  /*158e0*/  ISETP.GE.AND P1, PT, R176, R178, PT ;  /* 0x000000b2b000720c */ /* 0x000fe40003f26270 */
[C---:B------:R-:W-:Y:S02]  /*158f0*/  LOP3.LUT R177, R12.reuse, 0x10, RZ, 0xfc, !PT ;  /* 0x000000100cb17812 */ /* 0x040fe400078efcff */
[----:B------:R-:W-:Y:S02]  /*15900*/  LOP3.LUT R176, R12, 0x2e, RZ, 0xfc, !PT ;  /* 0x0000002e0cb07812 */ /* 0x000fe400078efcff */
        /* <DEDUP_REMOVED lines=9> */
[-C--:B------:R-:W-:Y:S02]  /*159a0*/  ISETP.GE.AND P2, PT, R176, R178.reuse, PT ;  /* 0x000000b2b000720c */ /* 0x080fe40003f46270 */
[----:B------:R-:W-:Y:S02]  /*159b0*/  SEL R177, R2, RZ, !P3 ;  /* 0x000000ff02b17207 */ /* 0x000fe40005800000 */
[----:B------:R-:W-:Y:S01]  /*159c0*/  LOP3.LUT R176, R12, 0x32, RZ, 0xfc, !PT ;  /* 0x000000320cb07812 */ /* 0x000fe200078efcff */
[----:B------:R1:W-:Y:S03]  /*159d0*/  STL [R1+0x4ac], R251 ;  /* 0x0004acfb01007387 */ /* 0x0003e60000100800 */
[----:B------:R-:W-:Y:S01]  /*159e0*/  ISETP.GE.AND P3, PT, R176, R178, PT ;  /* 0x000000b2b000720c */ /* 0x000fe20003f66270 */
[----:B------:R2:W-:Y:S01]  /*159f0*/  STL [R1+0x4a8], R177 ;  /* 0x0004a8b101007387 */ /* 0x0005e20000100800 */
[----:B------:R-:W-:-:S02]  /*15a00*/  LOP3.LUT R176, R12, 0x16, RZ, 0xfc, !PT ;  /* 0x000000160cb07812 */ /* 0x000fc400078efcff */
[C---:B------:R-:W-:Y:S02]  /*15a10*/  SEL R252, R2.reuse, RZ, !P4 ;  /* 0x000000ff02fc7207 */ /* 0x040fe40006000000 */
[----:B-1----:R-:W-:Y:S02]  /*15a20*/  SEL R251, R2, RZ, !P0 ;  /* 0x000000ff02fb7207 */ /* 0x002fe40004000000 */
[----:B--2---:R-:W-:Y:S02]  /*15a30*/  LOP3.LUT R177, R12, 0x14, RZ, 0xfc, !PT ;  /* 0x000000140cb17812 */ /* 0x004fe400078efcff */
[-C--:B------:R-:W-:Y:S02]  /*15a40*/  ISETP.GE.AND P0, PT, R176, R178.reuse, PT ;  /* 0x000000b2b000720c */ /* 0x080fe40003f06270 */
[----:B------:R-:W-:Y:S02]  /*15a50*/  ISETP.GE.AND P4, PT, R177, R178, PT ;  /* 0x000000b2b100720c */ /* 0x000fe40003f86270 */
[----:B------:R-:W-:-:S02]  /*15a60*/  LOP3.LUT R177, R12, 0x34, RZ, 0xfc, !PT ;  /* 0x000000340cb17812 */ /* 0x000fc400078efcff */
[----:B------:R-:W-:Y:S02]  /*15a70*/  LOP3.LUT R176, R12, 0x36, RZ, 0xfc, !PT ;  /* 0x000000360cb07812 */ /* 0x000fe400078efcff */
[----:B------:R-:W-:-:S05]  /*15a80*/  SEL R12, R2, RZ, !P2 ;  /* 0x000000ff020c7207 */ /* 0x000fca0005000000 */
[----:B------:R1:W-:Y:S02]  /*15a90*/  STL [R1+0x4ec], R12 ;  /* 0x0004ec0c01007387 */ /* 0x0003e40000100800 */
[----:B-1----:R-:W1:Y:S01]  /*15aa0*/  S2R R12, SR_TID.X ;  /* 0x00000000000c7919 */ /* 0x002e620000002100 */
[-C--:B------:R-:W-:Y:S02]  /*15ab0*/  ISETP.GE.AND P2, PT, R177, R178.reuse, PT ;  /* 0x000000b2b100720c */ /* 0x080fe40003f46270 */
[----:B------:R-:W-:Y:S02]  /*15ac0*/  SEL R177, R2, RZ, !P1 ;  /* 0x000000ff02b17207 */ /* 0x000fe40004800000 */
[----:B------:R-:W-:-:S03]  /*15ad0*/  ISETP.GE.AND P1, PT, R176, R178, PT ;  /* 0x000000b2b000720c */ /* 0x000fc60003f26270 */
[----:B------:R2:W-:Y:S01]  /*15ae0*/  STL [R1+0x4e8], R177 ;  /* 0x0004e8b101007387 */ /* 0x0005e20000100800 */
[----:B-1----:R-:W-:-:S04]  /*15af0*/  SHF.R.U32.HI R12, RZ, 0x6, R12 ;  /* 0x00000006ff0c7819 */ /* 0x002fc8000001160c */
[----:B------:R-:W-:-:S04]  /*15b00*/  SGXT.U32 R12, R12, 0x1 ;  /* 0x000000010c0c781a */ /* 0x000fc80000000000 */
[C---:B--2---:R-:W-:Y:S02]  /*15b10*/  LOP3.LUT R177, R12.reuse, 0x18, RZ, 0xfc, !PT ;  /* 0x000000180cb17812 */ /* 0x044fe400078efcff */
        /* <DEDUP_REMOVED lines=29> */
[----:B------:R-:W-:Y:S01]  /*15cf0*/  STL [R1+0x500], R177 ;  /* 0x000500b101007387 */ /* 0x000fe20000100800 */
[----:B------:R-:W-:-:S05]  /*15d00*/  SEL R176, R2, RZ, !P4 ;  /* 0x000000ff02b07207 */ /* 0x000fca0006000000 */
[----:B------:R2:W-:Y:S04]  /*15d10*/  STL [R1+0x560], R176 ;  /* 0x000560b001007387 */ /* 0x0005e80000100800 */
[----:B--2---:R2:W5:Y:S01]  /*15d20*/  LDL.LU R176, [R1+0xe18] ;  /* 0x000e180001b07983 */ /* 0x0045620000300800 */
[----:B-1----:R-:W-:-:S04]  /*15d30*/  SHF.R.U32.HI R12, RZ, 0x6, R12 ;  /* 0x00000006ff0c7819 */ /* 0x002fc8000001160c */
[----:B------:R-:W-:-:S04]  /*15d40*/  SGXT.U32 R12, R12, 0x1 ;  /* 0x000000010c0c781a */ /* 0x000fc80000000000 */
[C---:B------:R-:W-:Y:S02]  /*15d50*/  LOP3.LUT R177, R12.reuse, 0x3c, RZ, 0xfc, !PT ;  /* 0x0000003c0cb17812 */ /* 0x040fe400078efcff */
[----:B------:R-:W-:Y:S02]  /*15d60*/  LOP3.LUT R12, R12, 0x3e, RZ, 0xfc, !PT ;  /* 0x0000003e0c0c7812 */ /* 0x000fe400078efcff */
[-C--:B------:R-:W-:Y:S02]  /*15d70*/  ISETP.GE.AND P4, PT, R177, R178.reuse, PT ;  /* 0x000000b2b100720c */ /* 0x080fe40003f86270 */
[----:B------:R-:W-:Y:S02]  /*15d80*/  SEL R177, R2, RZ, !P0 ;  /* 0x000000ff02b17207 */ /* 0x000fe40004000000 */
[----:B------:R-:W-:Y:S02]  /*15d90*/  ISETP.GE.AND P0, PT, R12, R178, PT ;  /* 0x000000b20c00720c */ /* 0x000fe40003f06270 */
[----:B------:R-:W-:Y:S01]  /*15da0*/  SEL R12, R2, RZ, !P2 ;  /* 0x000000ff020c7207 */ /* 0x000fe20005000000 */
[----:B------:R1:W-:Y:S01]  /*15db0*/  STL [R1+0x53c], R177 ;  /* 0x00053cb101007387 */ /* 0x0003e20000100800 */
[----:B------:R-:W-:-:S02]  /*15dc0*/  ISETP.NE.U32.AND P2, PT, R3, RZ, PT ;  /* 0x000000ff0300720c */ /* 0x000fc40003f45070 */
[----:B------:R-:W-:Y:S01]  /*15dd0*/  SEL R3, R2, RZ, !P3 ;  /* 0x000000ff02037207 */ /* 0x000fe20005800000 */
[----:B-1----:R2:W5:Y:S04]  /*15de0*/  LDL.LU R177, [R1+0xe14] ;  /* 0x000e140001b17983 */ /* 0x0025680000300800 */
[----:B------:R2:W5:Y:S04]  /*15df0*/  LDL.LU R178, [R1+0xe10] ;  /* 0x000e100001b27983 */ /* 0x0005680000300800 */
[----:B------:R1:W-:Y:S01]  /*15e00*/  STL [R1+0x538], R12 ;  /* 0x0005380c01007387 */ /* 0x0003e20000100800 */
[----:B------:R-:W-:-:S02]  /*15e10*/  ISETP.NE.U32.AND P3, PT, R179, RZ, PT ;  /* 0x000000ffb300720c */ /* 0x000fc40003f65070 */
[----:B-1----:R-:W-:-:S05]  /*15e20*/  SEL R12, R2, RZ, !P1 ;  /* 0x000000ff020c7207 */ /* 0x002fca0004800000 */
[----:B------:R1:W-:Y:S01]  /*15e30*/  STL [R1+0x52c], R12 ;  /* 0x00052c0c01007387 */ /* 0x0003e20000100800 */
[----:B------:R-:W-:-:S03]  /*15e40*/  ISETP.NE.U32.AND P1, PT, R248, RZ, PT ;  /* 0x000000fff800720c */ /* 0x000fc60003f25070 */
[----:B------:R2:W5:Y:S04]  /*15e50*/  LDL.LU R179, [R1+0xe0c] ;  /* 0x000e0c0001b37983 */ /* 0x0005680000300800 */
[----:B------:R3:W-:Y:S01]  /*15e60*/  STL [R1+0x58c], R3 ;  /* 0x00058c0301007387 */ /* 0x0007e20000100800 */
[C---:B-1----:R-:W-:Y:S01]  /*15e70*/  SEL R12, R2.reuse, RZ, !P0 ;  /* 0x000000ff020c7207 */ /* 0x042fe20004000000 */
[----:B------:R-:W1:Y:S01]  /*15e80*/  S2R R248, SR_TID.X ;  /* 0x0000000000f87919 */ /* 0x000e620000002100 */
[----:B---3--:R-:W-:Y:S02]  /*15e90*/  SEL R3, R2, RZ, !P4 ;  /* 0x000000ff02037207 */ /* 0x008fe40006000000 */
[----:B------:R-:W-:Y:S02]  /*15ea0*/  ISETP.NE.U32.AND P4, PT, R0, RZ, PT ;  /* 0x000000ff0000720c */ /* 0x000fe40003f85070 */
[----:B------:R2:W5:Y:S04]  /*15eb0*/  LDL.LU R0, [R1+0xe08] ;  /* 0x000e080001007983 */ /* 0x0005680000300800 */
[----:B------:R-:W-:Y:S04]  /*15ec0*/  STL [R1+0x588], R3 ;  /* 0x0005880301007387 */ /* 0x000fe80000100800 */
[----:B------:R3:W-:Y:S02]  /*15ed0*/  STL [R1+0x564], R12 ;  /* 0x0005640c01007387 */ /* 0x0007e40000100800 */
[----:B---3--:R-:W3:Y:S01]  /*15ee0*/  S2R R12, SR_TID.X ;  /* 0x00000000000c7919 */ /* 0x008ee20000002100 */
[C---:B-1----:R-:W-:Y:S01]  /*15ef0*/  IMAD.SHL.U32 R3, R248.reuse, 0x10, RZ ;  /* 0x00000010f8037824 */ /* 0x042fe200078e00ff */
[----:B------:R-:W-:Y:S01]  /*15f00*/  USHF.L.U32 UR6, UR17, 0x15, URZ ;  /* 0x0000001511067899 */ /* 0x000fe200080006ff */
[----:B------:R-:W-:-:S02]  /*15f10*/  LOP3.LUT P0, RZ, R248, 0x7f, RZ, 0xc0, !PT ;  /* 0x0000007ff8ff7812 */ /* 0x000fc4000780c0ff */
[----:B------:R-:W-:Y:S02]  /*15f20*/  LOP3.LUT R248, R248, 0x40, RZ, 0xc0, !PT ;  /* 0x00000040f8f87812 */ /* 0x000fe400078ec0ff */
[----:B------:R-:W-:Y:S01]  /*15f30*/  LOP3.LUT R3, R3, 0x70, RZ, 0xc0, !PT ;  /* 0x0000007003037812 */ /* 0x000fe200078ec0ff */
[----:B------:R-:W-:-:S03]  /*15f40*/  ULOP3.LUT UR6, UR6, 0x600000, URZ, 0xc0, !UPT ;  /* 0x0060000006067892 */ /* 0x000fc6000f8ec0ff */
[----:B------:R-:W-:Y:S01]  /*15f50*/  LEA.HI R3, R248, R3, RZ, 0x1c ;  /* 0x00000003f8037211 */ /* 0x000fe200078fe0ff */
[----:B------:R-:W-:Y:S02]  /*15f60*/  UIADD3 UR16, UPT, UPT, UR7, 0x120000, URZ ;  /* 0x0012000007107890 */ /* 0x000fe4000fffe0ff */
[----:B------:R-:W-:Y:S01]  /*15f70*/  UIADD3 UR9, UPT, UPT, UR8, UR6, URZ ;  /* 0x0000000608097290 */ /* 0x000fe2000fffe0ff */
[----:B------:R-:W-:Y:S01]  /*15f80*/  UMOV UR12, 0x1 ;  /* 0x00000001000c7882 */ /* 0x000fe20000000000 */
[----:B---3--:R-:W-:-:S04]  /*15f90*/  SHF.R.U32.HI R12, RZ, 0x6, R12 ;  /* 0x00000006ff0c7819 */ /* 0x008fc8000001160c */
[----:B------:R-:W-:Y:S01]  /*15fa0*/  SGXT.U32 R12, R12, 0x1 ;  /* 0x000000010c0c781a */ /* 0x000fe20000000000 */
[----:B--2---:R-:W-:Y:S06]  /*15fb0*/  BRA.U UP0, `(.L_x_5) ;  /* 0x0000000100187547 */ /* 0x004fec000b800000 */
[----:B------:R-:W-:Y:S01]  /*15fc0*/  ELECT P6, URZ, PT ;  /* 0x0000000000ff782f */ /* 0x000fe200038c0000 */
[----:B------:R-:W-:Y:S01]  /*15fd0*/  IMAD.MOV.U32 R248, RZ, RZ, 0x1 ;  /* 0x00000001fff87424 */ /* 0x000fe200078e00ff */
[----:B------:R-:W-:Y:S01]  /*15fe0*/  UMOV UR6, 0x40 ;  /* 0x0000004000067882 */ /* 0x000fe20000000000 */
[----:B------:R-:W-:Y:S01]  /*15ff0*/  UVIRTCOUNT.DEALLOC.SMPOOL 0x80 ;  /* 0x000000800000784c */ /* 0x000fe20000000000 */
[----:B------:R-:W-:-:S09]  /*16000*/  ULEA UR6, UR10, UR6, 0x18 ;  /* 0x000000060a067291 */ /* 0x000fd2000f8ec0ff */
[----:B------:R1:W-:Y:S03]  /*16010*/  @P6 STS.U8 [UR6], R248 ;  /* 0x000000f8ff006988 */ /* 0x0003e60008000006 */
.L_x_5:
[----:B------:R-:W-:Y:S01]  /*16020*/  STTM.x64 tmem[UR9], RZ ;  /* 0x000000ff000079ed */ /* 0x000fe20008340009 */
[----:B------:R-:W-:Y:S01]  /*16030*/  STTM.x64 tmem[UR9+0x40], RZ ;  /* 0x000040ff000079ed */ /* 0x000fe20008340009 */
[----:B------:R-:W-:Y:S01]  /*16040*/  STTM.x64 tmem[UR9+0x80], RZ ;  /* 0x000080ff000079ed */ /* 0x000fe20008340009 */
[----:B------:R-:W-:Y:S01]  /*16050*/  STTM.x64 tmem[UR9+0xc0], RZ ;  /* 0x0000c0ff000079ed */ /* 0x000fe20008340009 */
[----:B------:R-:W2:Y:S01]  /*16060*/  FENCE.VIEW.ASYNC.T ;  /* 0x00000000000073c6 */ /* 0x000ea20000000200 */
[----:B-1----:R-:W1:Y:S01]  /*16070*/  S2R R248, SR_TID.X ;  /* 0x0000000000f87919 */ /* 0x002e620000002100 */
[----:B--2---:R-:W-:Y:S01]  /*16080*/  VOTEU.ALL UP1, P0 ;  /* 0x0000000000ff7886 */ /* 0x004fe20000020000 */
[----:B------:R-:W-:Y:S01]  /*16090*/  UMOV UR10, UR16 ;  /* 0x00000010000a7c82 */ /* 0x000fe20008000000 */
[----:B------:R-:W-:Y:S01]  /*160a0*/  VOTEU.ALL UP2, P0 ;  /* 0x0000000000ff7886 */ /* 0x000fe20000040000 */
[----:B------:R-:W2:Y:S01]  /*160b0*/  LDCU.64 UR22, c[0x0][0x358] ;  /* 0x00006b00ff1677ac */ /* 0x000ea20008000a00 */
[----:B-----5:R1:W-:Y:S01]  /*160c0*/  STL [R1+0xe10], R0 ;  /* 0x000e100001007387 */ /* 0x0203e20000100800 */
[----:B------:R-:W-:-:S04]  /*160d0*/  @!UP1 UIADD3 UR14, UPT, UPT, -UR12, 0x100000, URZ ;  /* 0x001000000c0e9890 */ /* 0x000fc8000fffe1ff */
[----:B------:R-:W-:Y:S02]  /*160e0*/  @!UP1 USHF.L.U32 UR15, UR14, 0xb, URZ ;  /* 0x0000000b0e0f9899 */ /* 0x000fe400080006ff */
[----:B------:R-:W-:Y:S02]  /*160f0*/  @!UP1 USHF.L.U32 UR14, UR14, 0x1, URZ ;  /* 0x000000010e0e9899 */ /* 0x000fe400080006ff */
[----:B------:R-:W-:-:S04]  /*16100*/  @!UP1 UIADD3 UR12, UPT, UPT, -UR12, 0x100000, URZ ;  /* 0x001000000c0c9890 */ /* 0x000fc8000fffe1ff */
[----:B------:R-:W-:Y:S02]  /*16110*/  @!UP1 USHF.L.U32 UR13, UR12, 0xb, URZ ;  /* 0x0000000b0c0d9899 */ /* 0x000fe400080006ff */
[----:B------:R-:W-:Y:S01]  /*16120*/  @!UP1 USHF.L.U32 UR12, UR12, 0x1, URZ ;  /* 0x000000010c0c9899 */ /* 0x000fe200080006ff */
[----:B------:R-:W-:Y:S01]  /*16130*/  BAR.SYNC.DEFER_BLOCKING 0x0 ;  /* 0x0000000000007b1d */ /* 0x000fe20000010000 */
[----:B------:R-:W-:Y:S02]  /*16140*/  SEL R2, R2, RZ, !P5 ;  /* 0x000000ff02027207 */ /* 0x000fe40006800000 */
[----:B------:R-:W-:-:S03]  /*16150*/  ISETP.NE.U32.AND P5, PT, R6, RZ, PT ;  /* 0x000000ff0600720c */ /* 0x000fc60003fa5070 */
[----:B------:R-:W-:Y:S01]  /*16160*/  VOTEU.ALL UP3, P0 ;  /* 0x0000000000ff7886 */ /* 0x000fe20000060000 */
[----:B------:R-:W3:Y:S01]  /*16170*/  LDCU UR6, c[0x0][0x3a0] ;  /* 0x00007400ff0677ac */ /* 0x000ee20008000800 */
[----:B------:R4:W-:Y:S01]  /*16180*/  STL.64 [R1+0x17f8], R242 ;  /* 0x0017f8f201007387 */ /* 0x0009e20000100a00 */
[----:B-1----:R-:W-:-:S03]  /*16190*/  LOP3.LUT R0, R248, 0x3f, RZ, 0xc0, !PT ;  /* 0x0000003ff8007812 */ /* 0x002fc600078ec0ff */
[----:B------:R-:W1:Y:S02]  /*161a0*/  FENCE.VIEW.ASYNC.S ;  /* 0x00000000000073c6 */ /* 0x000e640000000000 */
[----:B-1----:R1:W1:Y:S02]  /*161b0*/  @!UP2 SYNCS.EXCH.64 URZ, [UR10], UR14 ;  /* 0x0000000e0affa5b2 */ /* 0x0022640008000100 */
[----:B-1----:R-:W-:Y:S01]  /*161c0*/  BAR.SYNC.DEFER_BLOCKING 0x0 ;  /* 0x0000000000007b1d */ /* 0x002fe20000010000 */
[----:B------:R-:W-:Y:S02]  /*161d0*/  IMAD.U32 R248, RZ, RZ, UR7 ;  /* 0x00000007fff87e24 */ /* 0x000fe4000f8e00ff */
[----:B------:R-:W-:-:S05]  /*161e0*/  IMAD R12, R0, 0x80, R3 ;  /* 0x00000080000c7824 */ /* 0x000fca00078e0203 */
[----:B------:R-:W-:Y:S01]  /*161f0*/  IADD3 R3, PT, PT, R248, 0x100000, R12 ;  /* 0x00100000f8037810 */ /* 0x000fe20007ffe00c */
[----:B---3--:R-:W-:Y:S01]  /*16200*/  UIADD3 UR6, UPT, UPT, UR6, -0x40, URZ ;  /* 0xffffffc006067890 */ /* 0x008fe2000fffe0ff */
[----:B------:R-:W1:Y:S01]  /*16210*/  LDCU UR15, c[0x0][0x3a0] ;  /* 0x00007400ff0f77ac */ /* 0x000e620008000800 */
[----:B------:R3:W2:Y:S02]  /*16220*/  @!UP3 SYNCS.EXCH.64 URZ, [UR7+0x120008], UR12 ;  /* 0x1200080c07ffb5b2 */ /* 0x0006a40008000100 */
[----:B------:R-:W-:Y:S01]  /*16230*/  @!PT LDS RZ, [RZ] ;  /* 0x00000000fffff984 */ /* 0x000fe20000000800 */
[----:B------:R-:W-:Y:S01]  /*16240*/  @!PT LDS RZ, [RZ] ;  /* 0x00000000fffff984 */ /* 0x000fe20000000800 */
[----:B------:R-:W-:Y:S01]  /*16250*/  @!PT LDS RZ, [RZ] ;  /* 0x00000000fffff984 */ /* 0x000fe20000000800 */
[----:B--2---:R-:W-:Y:S04]  /*16260*/  LDGSTS.E [R3], desc[UR22][R242.64], P2 ;  /* 0x00000000f2037fae */ /* 0x004fe800091a1016 */
[----:B----4-:R-:W2:Y:S04]  /*16270*/  LDL.LU R242, [R1+0x4ac] ;  /* 0x0004ac0001f27983 */ /* 0x010ea80000300800 */
[----:B------:R-:W4:Y:S01]  /*16280*/  LDL.LU R243, [R1+0x4a8] ;  /* 0x0004a80001f37983 */ /* 0x000f220000300800 */
[----:B------:R-:W-:-:S02]  /*16290*/  LOP3.LUT R6, R12, 0x10, RZ, 0x3c, !PT ;  /* 0x000000100c067812 */ /* 0x000fc400078e3cff */
[----:B------:R-:W-:Y:S01]  /*162a0*/  ISETP.NE.U32.AND P2, PT, R245, RZ, PT ;  /* 0x000000fff500720c */ /* 0x000fe20003f45070 */
[----:B------:R-:W-:Y:S04]  /*162b0*/  STL.64 [R1+0x17f0], R240 ;  /* 0x0017f0f001007387 */ /* 0x000fe80000100a00 */
[----:B------:R-:W-:Y:S04]  /*162c0*/  STL.64 [R1+0x1800], R210 ;  /* 0x001800d201007387 */ /* 0x000fe80000100a00 */
[----:B------:R-:W-:Y:S04]  /*162d0*/  STL.64 [R1+0x17e8], R208 ;  /* 0x0017e8d001007387 */ /* 0x000fe80000100a00 */
[----:B------:R1:W-:Y:S04]  /*162e0*/  STL [R1+0xe04], R6 ;  /* 0x000e040601007387 */ /* 0x0003e80000100800 */
[----:B------:R-:W-:Y:S01]  /*162f0*/  LDGSTS.E [R3+0x8], desc[UR22][R240.64], P1 ;  /* 0x00008000f0037fae */ /* 0x000fe200089a1016 */
[----:B------:R-:W-:-:S03]  /*16300*/  ISETP.NE.U32.AND P1, PT, R244, RZ, PT ;  /* 0x000000fff400720c */ /* 0x000fc60003f25070 */
[----:B------:R-:W-:Y:S01]  /*16310*/  LDGSTS.E [R3+0x2000], desc[UR22][R210.64], P3 ;  /* 0x02000000d2037fae */ /* 0x000fe200099a1016 */
[----:B------:R-:W-:Y:S02]  /*16320*/  ISETP.NE.U32.AND P3, PT, R13, RZ, PT ;  /* 0x000000ff0d00720c */ /* 0x000fe40003f65070 */
[----:B-1----:R-:W-:Y:S01]  /*16330*/  IADD3 R6, PT, PT, R248, 0x100000, R6 ;  /* 0x00100000f8067810 */ /* 0x002fe20007ffe006 */
[----:B------:R-:W-:Y:S01]  /*16340*/  LDGSTS.E [R3+0x2008], desc[UR22][R208.64], P4 ;  /* 0x02008000d0037fae */ /* 0x000fe2000a1a1016 */
[----:B------:R-:W-:Y:S02]  /*16350*/  ISETP.NE.U32.AND P4, PT, R7, RZ, PT ;  /* 0x000000ff0700720c */ /* 0x000fe40003f85070 */
[----:B------:R-:W-:Y:S01]  /*16360*/  LOP3.LUT R7, R12, 0x20, RZ, 0x3c, !PT ;  /* 0x000000200c077812 */ /* 0x000fe200078e3cff */
[----:B------:R-:W-:Y:S01]  /*16370*/  LDGSTS.E [R6], desc[UR22][R238.64], P5 ;  /* 0x00000000ee067fae */ /* 0x000fe2000a9a1016 */
[----:B------:R-:W-:-:S03]  /*16380*/  ISETP.NE.U32.AND P5, PT, R250, RZ, PT ;  /* 0x000000fffa00720c */ /* 0x000fc60003fa5070 */
[----:B------:R-:W3:Y:S04]  /*16390*/  LDL.LU R211, [R1+0x4ec] ;  /* 0x0004ec0001d37983 */ /* 0x000ee80000300800 */
[----:B------:R-:W3:Y:S04]  /*163a0*/  LDL.LU R240, [R1+0x4e8] ;  /* 0x0004e80001f07983 */ /* 0x000ee80000300800 */
[----:B------:R-:W3:Y:S04]  /*163b0*/  LDL.LU R241, [R1+0x4c4] ;  /* 0x0004c40001f17983 */ /* 0x000ee80000300800 */
[----:B------:R-:W-:Y:S04]  /*163c0*/  STL.64 [R1+0x1808], R238 ;  /* 0x001808ee01007387 */ /* 0x000fe80000100a00 */
[----:B------:R-:W-:Y:S04]  /*163d0*/  STL.64 [R1+0x1810], R236 ;  /* 0x001810ec01007387 */ /* 0x000fe80000100a00 */
[----:B------:R-:W-:Y:S04]  /*163e0*/  STL.64 [R1+0x1818], R206 ;  /* 0x001818ce01007387 */ /* 0x000fe80000100a00 */
[----:B------:R-:W-:Y:S04]  /*163f0*/  STL.64 [R1+0x1820], R204 ;  /* 0x001820cc01007387 */ /* 0x000fe80000100a00 */
[----:B------:R1:W-:Y:S04]  /*16400*/  STL [R1+0xe00], R7 ;  /* 0x000e000701007387 */ /* 0x0003e80000100800 */
[----:B------:R-:W-:Y:S04]  /*16410*/  STL.64 [R1+0x1828], R234 ;  /* 0x001828ea01007387 */ /* 0x000fe80000100a00 */
[----:B------:R-:W3:Y:S01]  /*16420*/  LDL.LU R245, [R1+0x4c0] ;  /* 0x0004c00001f57983 */ /* 0x000ee20000300800 */
[----:B-1----:R-:W-:-:S03]  /*16430*/  IADD3 R7, PT, PT, R248, 0x100000, R7 ;  /* 0x00100000f8077810 */ /* 0x002fc60007ffe007 */
[----:B------:R-:W-:Y:S01]  /*16440*/  LDGSTS.E [R6+0x8], desc[UR22][R236.64], P2 ;  /* 0x00008000ec067fae */ /* 0x000fe200091a1016 */
[----:B------:R-:W-:-:S03]  /*16450*/  ISETP.NE.U32.AND P2, PT, R249, RZ, PT ;  /* 0x000000fff900720c */ /* 0x000fc60003f45070 */
[----:B------:R-:W-:Y:S01]  /*16460*/  LDGSTS.E [R6+0x2000], desc[UR22][R206.64], P1 ;  /* 0x02000000ce067fae */ /* 0x000fe200089a1016 */
[----:B------:R-:W-:-:S03]  /*16470*/  ISETP.NE.U32.AND P1, PT, R247, RZ, PT ;  /* 0x000000fff700720c */ /* 0x000fc60003f25070 */
[----:B------:R1:W-:Y:S01]  /*16480*/  LDGSTS.E [R6+0x2008], desc[UR22][R204.64], P3 ;  /* 0x02008000cc067fae */ /* 0x0003e200099a1016 */
[----:B------:R-:W-:-:S03]  /*16490*/  ISETP.NE.U32.AND P3, PT, R246, RZ, PT ;  /* 0x000000fff600720c */ /* 0x000fc60003f65070 */
[----:B------:R-:W-:Y:S04]  /*164a0*/  LDGSTS.E [R7], desc[UR22][R234.64], P4 ;  /* 0x00000000ea077fae */ /* 0x000fe8000a1a1016 */
[----:B------:R-:W-:Y:S04]  /*164b0*/  LDGSTS.E [R7+0x8], desc[UR22][R232.64], P5 ;  /* 0x00008000e8077fae */ /* 0x000fe8000a9a1016 */
[----:B------:R-:W-:Y:S01]  /*164c0*/  STL.64 [R1+0x1830], R232 ;  /* 0x001830e801007387 */ /* 0x000fe20000100a00 */
[----:B------:R-:W-:-:S03]  /*164d0*/  LOP3.LUT R13, R12, 0x30, RZ, 0x3c, !PT ;  /* 0x000000300c0d7812 */ /* 0x000fc600078e3cff */
[----:B------:R-:W-:Y:S01]  /*164e0*/  LDGSTS.E [R7+0x2000], desc[UR22][R202.64], P2 ;  /* 0x02000000ca077fae */ /* 0x000fe200091a1016 */
[----:B--2---:R-:W-:-:S03]  /*164f0*/  ISETP.NE.U32.AND P4, PT, R242, RZ, PT ;  /* 0x000000fff200720c */ /* 0x004fc60003f85070 */
[----:B------:R-:W-:Y:S01]  /*16500*/  LDGSTS.E [R7+0x2008], desc[UR22][R200.64], P1 ;  /* 0x02008000c8077fae */ /* 0x000fe200089a1016 */
[----:B----4-:R-:W-:-:S03]  /*16510*/  ISETP.NE.U32.AND P5, PT, R243, RZ, PT ;  /* 0x000000fff300720c */ /* 0x010fc60003fa5070 */
[----:B------:R-:W2:Y:S04]  /*16520*/  LDL.LU R242, [R1+0x51c] ;  /* 0x00051c0001f27983 */ /* 0x000ea80000300800 */
[----:B------:R-:W4:Y:S01]  /*16530*/  LDL.LU R243, [R1+0x518] ;  /* 0x0005180001f37983 */ /* 0x000f220000300800 */
[----:B------:R-:W-:-:S03]  /*16540*/  ISETP.NE.U32.AND P2, PT, R252, RZ, PT ;  /* 0x000000fffc00720c */ /* 0x000fc60003f45070 */
[----:B------:R-:W-:Y:S01]  /*16550*/  STL.64 [R1+0x1838], R202 ;  /* 0x001838ca01007387 */ /* 0x000fe20000100a00 */
[----:B------:R-:W-:-:S03]  /*16560*/  IADD3 R244, PT, PT, R248, 0x100000, R13 ;  /* 0x00100000f8f47810 */ /* 0x000fc60007ffe00d */
[----:B------:R-:W-:Y:S04]  /*16570*/  STL.64 [R1+0x1848], R6 ;  /* 0x0018480601007387 */ /* 0x000fe80000100a00 */
[----:B------:R-:W-:Y:S04]  /*16580*/  STL.64 [R1+0x1840], R200 ;  /* 0x001840c801007387 */ /* 0x000fe80000100a00 */
[----:B------:R1:W-:Y:S04]  /*16590*/  STL [R1+0xdfc], R13 ;  /* 0x000dfc0d01007387 */ /* 0x0003e80000100800 */
[----:B------:R-:W4:Y:S01]  /*165a0*/  LDL.LU R208, [R1+0x504] ;  /* 0x0005040001d07983 */ /* 0x000f220000300800 */
[----:B------:R-:W-:-:S03]  /*165b0*/  ISETP.NE.U32.AND P1, PT, R251, RZ, PT ;  /* 0x000000fffb00720c */ /* 0x000fc60003f25070 */
[----:B------:R-:W-:Y:S04]  /*165c0*/  STL.64 [R1+0x1850], R230 ;  /* 0x001850e601007387 */ /* 0x000fe80000100a00 */
[----:B------:R-:W4:Y:S04]  /*165d0*/  LDL.LU R209, [R1+0x500] ;  /* 0x0005000001d17983 */ /* 0x000f280000300800 */
[----:B------:R-:W-:Y:S04]  /*165e0*/  STL.64 [R1+0x1858], R228 ;  /* 0x001858e401007387 */ /* 0x000fe80000100a00 */
[----:B------:R-:W-:Y:S01]  /*165f0*/  LDGSTS.E [R244], desc[UR22][R230.64], P3 ;  /* 0x00000000e6f47fae */ /* 0x000fe200099a1016 */
[----:B---3--:R-:W-:-:S03]  /*16600*/  ISETP.NE.U32.AND P3, PT, R211, RZ, PT ;  /* 0x000000ffd300720c */ /* 0x008fc60003f65070 */
[----:B-1----:R-:W3:Y:S01]  /*16610*/  LDL.LU R13, [R1+0x560] ;  /* 0x00056000010d7983 */ /* 0x002ee20000300800 */
[----:B------:R-:W-:-:S03]  /*16620*/  LOP3.LUT R6, R12, 0x40, RZ, 0x3c, !PT ;  /* 0x000000400c067812 */ /* 0x000fc600078e3cff */
[----:B------:R-:W-:Y:S04]  /*16630*/  STL.64 [R1+0x1860], R198 ;  /* 0x001860c601007387 */ /* 0x000fe80000100a00 */
[----:B------:R-:W3:Y:S04]  /*16640*/  LDL.LU R210, [R1+0x53c] ;  /* 0x00053c0001d27983 */ /* 0x000ee80000300800 */
[----:B------:R-:W-:Y:S04]  /*16650*/  LDGSTS.E [R244+0x8], desc[UR22][R228.64], P4 ;  /* 0x00008000e4f47fae */ /* 0x000fe8000a1a1016 */
[----:B------:R-:W-:Y:S01]  /*16660*/  LDGSTS.E [R244+0x2000], desc[UR22][R198.64], P5 ;  /* 0x02000000c6f47fae */ /* 0x000fe2000a9a1016 */
[----:B------:R-:W-:-:S03]  /*16670*/  ISETP.NE.U32.AND P4, PT, R240, RZ, PT ;  /* 0x000000fff000720c */ /* 0x000fc60003f85070 */
[----:B------:R-:W-:Y:S04]  /*16680*/  LDGSTS.E [R244+0x2008], desc[UR22][R196.64], P2 ;  /* 0x02008000c4f47fae */ /* 0x000fe800091a1016 */
[----:B------:R-:W3:Y:S01]  /*16690*/  LDL.LU R211, [R1+0x538] ;  /* 0x0005380001d37983 */ /* 0x000ee20000300800 */
[----:B------:R-:W-:-:S03]  /*166a0*/  ISETP.NE.U32.AND P2, PT, R245, RZ, PT ;  /* 0x000000fff500720c */ /* 0x000fc60003f45070 */
[----:B------:R-:W-:Y:S01]  /*166b0*/  STL.64 [R1+0x1868], R196 ;  /* 0x001868c401007387 */ /* 0x000fe20000100a00 */
[----:B------:R-:W-:-:S03]  /*166c0*/  IADD3 R245, PT, PT, R248, 0x100000, R6 ;  /* 0x00100000f8f57810 */ /* 0x000fc60007ffe006 */
[----:B------:R-:W3:Y:S01]  /*166d0*/  LDL.LU R240, [R1+0x52c] ;  /* 0x00052c0001f07983 */ /* 0x000ee20000300800 */
[----:B------:R-:W-:-:S03]  /*166e0*/  ISETP.NE.U32.AND P5, PT, R241, RZ, PT ;  /* 0x000000fff100720c */ /* 0x000fc60003fa5070 */
[----:B------:R1:W-:Y:S04]  /*166f0*/  STL [R1+0xdf8], R6 ;  /* 0x000df80601007387 */ /* 0x0003e80000100800 */
[----:B------:R-:W-:Y:S04]  /*16700*/  STL.64 [R1+0x1870], R226 ;  /* 0x001870e201007387 */ /* 0x000fe80000100a00 */
[----:B------:R-:W-:Y:S04]  /*16710*/  LDGSTS.E [R245], desc[UR22][R226.64], P1 ;  /* 0x00000000e2f57fae */ /* 0x000fe800089a1016 */
[----:B------:R-:W3:Y:S04]  /*16720*/  LDL.LU R241, [R1+0x58c] ;  /* 0x00058c0001f17983 */ /* 0x000ee80000300800 */
[----:B------:R-:W-:Y:S04]  /*16730*/  LDGSTS.E [R245+0x8], desc[UR22][R224.64], P3 ;  /* 0x00008000e0f57fae */ /* 0x000fe800099a1016 */
[----:B------:R-:W-:Y:S01]  /*16740*/  STL.64 [R1+0x1878], R224 ;  /* 0x001878e001007387 */ /* 0x000fe20000100a00 */
[----:B-1----:R-:W-:-:S03]  /*16750*/  LOP3.LUT R6, R12, 0x50, RZ, 0x3c, !PT ;  /* 0x000000500c067812 */ /* 0x002fc600078e3cff */
[----:B------:R-:W-:Y:S01]  /*16760*/  LDGSTS.E [R245+0x2000], desc[UR22][R194.64], P4 ;  /* 0x02000000c2f57fae */ /* 0x000fe2000a1a1016 */
[----:B--2---:R-:W-:-:S03]  /*16770*/  ISETP.NE.U32.AND P1, PT, R242, RZ, PT ;  /* 0x000000fff200720c */ /* 0x004fc60003f25070 */
[----:B------:R-:W-:Y:S01]  /*16780*/  LDGSTS.E [R245+0x2008], desc[UR22][R192.64], P5 ;  /* 0x02008000c0f57fae */ /* 0x000fe2000a9a1016 */
[----:B----4-:R-:W-:-:S03]  /*16790*/  ISETP.NE.U32.AND P3, PT, R243, RZ, PT ;  /* 0x000000fff300720c */ /* 0x010fc60003f65070 */
[----:B------:R-:W2:Y:S04]  /*167a0*/  LDL.LU R242, [R1+0x588] ;  /* 0x0005880001f27983 */ /* 0x000ea80000300800 */
[----:B------:R-:W4:Y:S01]  /*167b0*/  LDL.LU R243, [R1+0x564] ;  /* 0x0005640001f37983 */ /* 0x000f220000300800 */
[----:B------:R-:W-:-:S03]  /*167c0*/  IADD3 R246, PT, PT, R248, 0x100000, R6 ;  /* 0x00100000f8f67810 */ /* 0x000fc60007ffe006 */
[----:B------:R-:W-:Y:S04]  /*167d0*/  STL.64 [R1+0x1880], R194 ;  /* 0x001880c201007387 */ /* 0x000fe80000100a00 */
[----:B------:R-:W-:Y:S04]  /*167e0*/  LDGSTS.E [R246], desc[UR22][R222.64], P2 ;  /* 0x00000000def67fae */ /* 0x000fe800091a1016 */
[----:B------:R-:W-:Y:S01]  /*167f0*/  STL.64 [R1+0x1890], R244 ;  /* 0x001890f401007387 */ /* 0x000fe20000100a00 */
[----:B------:R-:W-:-:S03]  /*16800*/  ISETP.NE.U32.AND P4, PT, R208, RZ, PT ;  /* 0x000000ffd000720c */ /* 0x000fc60003f85070 */
[----:B------:R-:W-:Y:S04]  /*16810*/  LDGSTS.E [R246+0x8], desc[UR22][R220.64], P1 ;  /* 0x00008000dcf67fae */ /* 0x000fe800089a1016 */
[----:B------:R-:W-:Y:S01]  /*16820*/  STL.64 [R1+0x1888], R192 ;  /* 0x001888c001007387 */ /* 0x000fe20000100a00 */
[----:B------:R-:W-:-:S03]  /*16830*/  ISETP.NE.U32.AND P5, PT, R209, RZ, PT ;  /* 0x000000ffd100720c */ /* 0x000fc60003fa5070 */
[----:B------:R1:W-:Y:S04]  /*16840*/  STL [R1+0xdf4], R6 ;  /* 0x000df40601007387 */ /* 0x0003e80000100800 */
[----:B------:R-:W-:Y:S04]  /*16850*/  LDGSTS.E [R246+0x2000], desc[UR22][R190.64], P3 ;  /* 0x02000000bef67fae */ /* 0x000fe800099a1016 */
[----:B------:R-:W-:Y:S01]  /*16860*/  LDGSTS.E [R246+0x2008], desc[UR22][R188.64], P4 ;  /* 0x02008000bcf67fae */ /* 0x000fe2000a1a1016 */
[----:B---3--:R-:W-:Y:S02]  /*16870*/  ISETP.NE.U32.AND P2, PT, R13, RZ, PT ;  /* 0x000000ff0d00720c */ /* 0x008fe40003f45070 */
[----:B-1----:R-:W-:-:S02]  /*16880*/  LOP3.LUT R6, R12, 0x60, RZ, 0x3c, !PT ;  /* 0x000000600c067812 */ /* 0x002fc400078e3cff */
[----:B------:R-:W-:Y:S02]  /*16890*/  ISETP.NE.U32.AND P1, PT, R210, RZ, PT ;  /* 0x000000ffd200720c */ /* 0x000fe40003f25070 */
[----:B------:R-:W-:-:S05]  /*168a0*/  IADD3 R247, PT, PT, R248, 0x100000, R6 ;  /* 0x00100000f8f77810 */ /* 0x000fca0007ffe006 */
[----:B------:R-:W-:Y:S04]  /*168b0*/  LDGSTS.E [R247], desc[UR22][R218.64], P5 ;  /* 0x00000000daf77fae */ /* 0x000fe8000a9a1016 */
[----:B------:R-:W-:Y:S04]  /*168c0*/  LDGSTS.E [R247+0x8], desc[UR22][R216.64], P2 ;  /* 0x00008000d8f77fae */ /* 0x000fe800091a1016 */
[----:B------:R-:W-:Y:S01]  /*168d0*/  LDGSTS.E [R247+0x2000], desc[UR22][R186.64], P1 ;  /* 0x02000000baf77fae */ /* 0x000fe200089a1016 */
[----:B------:R-:W-:-:S03]  /*168e0*/  ISETP.NE.U32.AND P3, PT, R211, RZ, PT ;  /* 0x000000ffd300720c */ /* 0x000fc60003f65070 */
[----:B------:R-:W-:Y:S04]  /*168f0*/  STL.64 [R1+0x1898], R222 ;  /* 0x001898de01007387 */ /* 0x000fe80000100a00 */
[----:B------:R-:W-:Y:S01]  /*16900*/  STL.64 [R1+0x18a0], R220 ;  /* 0x0018a0dc01007387 */ /* 0x000fe20000100a00 */
[----:B------:R-:W-:-:S03]  /*16910*/  ISETP.NE.U32.AND P4, PT, R240, RZ, PT ;  /* 0x000000fff000720c */ /* 0x000fc60003f85070 */
[----:B------:R-:W-:Y:S04]  /*16920*/  STL.64 [R1+0x18a8], R190 ;  /* 0x0018a8be01007387 */ /* 0x000fe80000100a00 */
[----:B------:R-:W-:Y:S04]  /*16930*/  STL.64 [R1+0x18b0], R188 ;  /* 0x0018b0bc01007387 */ /* 0x000fe80000100a00 */
[----:B------:R1:W-:Y:S04]  /*16940*/  STL [R1+0xdf0], R6 ;  /* 0x000df00601007387 */ /* 0x0003e80000100800 */
[----:B------:R-:W-:Y:S01]  /*16950*/  STL.64 [R1+0x18b8], R218 ;  /* 0x0018b8da01007387 */ /* 0x000fe20000100a00 */
[----:B------:R-:W-:-:S03]  /*16960*/  ISETP.NE.U32.AND P5, PT, R241, RZ, PT ;  /* 0x000000fff100720c */ /* 0x000fc60003fa5070 */
[----:B------:R-:W-:Y:S01]  /*16970*/  LDGSTS.E [R247+0x2008], desc[UR22][R184.64], P3 ;  /* 0x02008000b8f77fae */ /* 0x000fe200099a1016 */
[----:B-1----:R-:W-:-:S03]  /*16980*/  LOP3.LUT R6, R12, 0x70, RZ, 0x3c, !PT ;  /* 0x000000700c067812 */ /* 0x002fc600078e3cff */
[----:B------:R-:W-:Y:S04]  /*16990*/  STL.64 [R1+0x18c0], R216 ;  /* 0x0018c0d801007387 */ /* 0x000fe80000100a00 */
[----:B------:R-:W-:Y:S01]  /*169a0*/  STL.64 [R1+0x18c8], R186 ;  /* 0x0018c8ba01007387 */ /* 0x000fe20000100a00 */
[----:B------:R-:W-:-:S03]  /*169b0*/  IADD3 R248, PT, PT, R248, 0x100000, R6 ;  /* 0x00100000f8f87810 */ /* 0x000fc60007ffe006 */
[----:B------:R1:W-:Y:S04]  /*169c0*/  STL [R1+0xde4], R6 ;  /* 0x000de40601007387 */ /* 0x0003e80000100800 */
[----:B------:R-:W3:Y:S04]  /*169d0*/  LDL.64 R234, [R1+0x108] ;  /* 0x0001080001ea7983 */ /* 0x000ee80000100a00 */
[----:B------:R-:W3:Y:S04]  /*169e0*/  LDL.64 R204, [R1+0xe8] ;  /* 0x0000e80001cc7983 */ /* 0x000ee80000100a00 */
[----:B------:R-:W3:Y:S04]  /*169f0*/  LDL.64 R206, [R1+0xc8] ;  /* 0x0000c80001ce7983 */ /* 0x000ee80000100a00 */
[----:B------:R-:W3:Y:S04]  /*16a00*/  LDL.64 R236, [R1+0xa8] ;  /* 0x0000a80001ec7983 */ /* 0x000ee80000100a00 */
[----:B------:R-:W3:Y:S04]  /*16a10*/  LDL.64 R238, [R1+0x88] ;  /* 0x0000880001ee7983 */ /* 0x000ee80000100a00 */
[----:B------:R-:W3:Y:S04]  /*16a20*/  LDL.64 R208, [R1+0x68] ;  /* 0x0000680001d07983 */ /* 0x000ee80000100a00 */
[----:B------:R-:W-:Y:S04]  /*16a30*/  LDGSTS.E [R248], desc[UR22][R214.64], P4 ;  /* 0x00000000d6f87fae */ /* 0x000fe8000a1a1016 */
[----:B------:R-:W3:Y:S04]  /*16a40*/  LDL.64 R210, [R1+0x48] ;  /* 0x0000480001d27983 */ /* 0x000ee80000100a00 */
[----:B------:R-:W3:Y:S01]  /*16a50*/  LDL.64 R240, [R1+0x28] ;  /* 0x0000280001f07983 */ /* 0x000ee20000100a00 */
[----:B----4-:R-:W-:-:S02]  /*16a60*/  ISETP.NE.U32.AND P1, PT, R243, RZ, PT ;  /* 0x000000fff300720c */ /* 0x010fc40003f25070 */
[----:B--2---:R-:W-:Y:S01]  /*16a70*/  ISETP.NE.U32.AND P2, PT, R242, RZ, PT ;  /* 0x000000fff200720c */ /* 0x004fe20003f45070 */
[----:B------:R-:W2:Y:S01]  /*16a80*/  LDC R243, c[0x0][0x3a0] ;  /* 0x0000e800fff37b82 */ /* 0x000ea20000000800 */
[----:B------:R-:W4:Y:S01]  /*16a90*/  S2R R12, SR_TID.X ;  /* 0x00000000000c7919 */ /* 0x000f220000002100 */
[----:B------:R-:W-:Y:S01]  /*16aa0*/  ISETP.NE.U32.AND P3, PT, R2, RZ, PT ;  /* 0x000000ff0200720c */ /* 0x000fe20003f65070 */
[----:B------:R-:W-:Y:S04]  /*16ab0*/  LDGSTS.E [R248+0x8], desc[UR22][R212.64], P5 ;  /* 0x00008000d4f87fae */ /* 0x000fe8000a9a1016 */
[----:B------:R-:W3:Y:S04]  /*16ac0*/  LDL.64 R250, [R1+0x110] ;  /* 0x0001100001fa7983 */ /* 0x000ee80000100a00 */
[----:B------:R-:W3:Y:S04]  /*16ad0*/  LDL.64 R200, [R1+0x130] ;  /* 0x0001300001c87983 */ /* 0x000ee80000100a00 */
[----:B-1----:R-:W3:Y:S04]  /*16ae0*/  LDL.64 R6, [R1+0x150] ;  /* 0x0001500001067983 */ /* 0x002ee80000100a00 */
[----:B------:R-:W3:Y:S01]  /*16af0*/  LDL.64 R202, [R1+0x170] ;  /* 0x0001700001ca7983 */ /* 0x000ee20000100a00 */
[----:B--2---:R-:W-:-:S03]  /*16b00*/  VIADD R243, R243, 0x3f ;  /* 0x0000003ff3f37836 */ /* 0x004fc60000000000 */
[----:B------:R-:W2:Y:S02]  /*16b10*/  LDL.64 R232, [R1+0x190] ;  /* 0x0001900001e87983 */ /* 0x000ea40000100a00 */
[----:B------:R-:W-:Y:S02]  /*16b20*/  ISETP.GT.AND P4, PT, R243, 0x7f, PT ;  /* 0x0000007ff300780c */ /* 0x000fe40003f84270 */
[----:B------:R-:W-:Y:S04]  /*16b30*/  LDGSTS.E [R248+0x2000], desc[UR22][R182.64], P2 ;  /* 0x02000000b6f87fae */ /* 0x000fe800091a1016 */
[----:B------:R-:W2:Y:S01]  /*16b40*/  LDL.64 R242, [R1+0x8] ;  /* 0x0000080001f27983 */ /* 0x000ea20000100a00 */
[----:B----4-:R-:W-:Y:S02]  /*16b50*/  SHF.R.U32.HI R12, RZ, 0x6, R12 ;  /* 0x00000006ff0c7819 */ /* 0x010fe4000001160c */
[----:B------:R-:W-:Y:S01]  /*16b60*/  ISETP.GE.AND P5, PT, R0, UR6, PT ;  /* 0x0000000600007c0c */ /* 0x000fe2000bfa6270 */
[----:B------:R-:W-:Y:S01]  /*16b70*/  LDGSTS.E [R248+0x2008], desc[UR22][R180.64], P1 ;  /* 0x02008000b4f87fae */ /* 0x000fe200089a1016 */
[----:B------:R-:W-:-:S03]  /*16b80*/  SGXT.U32 R12, R12, 0x1 ;  /* 0x000000010c0c781a */ /* 0x000fc60000000000 */
[----:B------:R-:W0:Y:S01]  /*16b90*/  LDGDEPBAR ;  /* 0x00000000000079af */ /* 0x000e220000000000 */
[----:B------:R-:W-:-:S04]  /*16ba0*/  ISETP.GE.AND P6, PT, R12, UR6, PT ;  /* 0x000000060c007c0c */ /* 0x000fc8000bfc6270 */
[----:B------:R-:W-:Y:S02]  /*16bb0*/  SEL R2, RZ, 0x4, P6 ;  /* 0x00000004ff027807 */ /* 0x000fe40003000000 */
[----:B------:R-:W-:Y:S02]  /*16bc0*/  LOP3.LUT R0, R12, 0x2, RZ, 0xfc, !PT ;  /* 0x000000020c007812 */ /* 0x000fe400078efcff */
[----:B------:R-:W-:-:S04]  /*16bd0*/  SEL R2, R2, RZ, P4 ;  /* 0x000000ff02027207 */ /* 0x000fc80002000000 */
[----:B------:R-:W-:Y:S02]  /*16be0*/  ISETP.NE.U32.AND P6, PT, R2, RZ, PT ;  /* 0x000000ff0200720c */ /* 0x000fe40003fc5070 */
[----:B------:R-:W-:Y:S02]  /*16bf0*/  SEL R2, RZ, 0x4, P5 ;  /* 0x00000004ff027807 */ /* 0x000fe40002800000 */
[----:B------:R-:W-:Y:S02]  /*16c00*/  ISETP.GE.AND P5, PT, R0, UR6, PT ;  /* 0x0000000600007c0c */ /* 0x000fe4000bfa6270 */
[----:B------:R-:W1:Y:S01]  /*16c10*/  S2R R0, SR_TID.X ;  /* 0x0000000000007919 */ /* 0x000e620000002100 */
[----:B------:R-:W-:Y:S02]  /*16c20*/  SEL R2, R2, RZ, P4 ;  /* 0x000000ff02027207 */ /* 0x000fe40002000000 */
[----:B------:R-:W-:Y:S02]  /*16c30*/  LOP3.LUT R13, R12, 0x20, RZ, 0xfc, !PT ;  /* 0x000000200c0d7812 */ /* 0x000fe400078efcff */
[----:B------:R-:W-:-:S02]  /*16c40*/  ISETP.NE.U32.AND P2, PT, R2, RZ, PT ;  /* 0x000000ff0200720c */ /* 0x000fc40003f45070 */
[----:B------:R-:W-:Y:S02]  /*16c50*/  SEL R2, RZ, 0x4, P5 ;  /* 0x00000004ff027807 */ /* 0x000fe40002800000 */
[----:B------:R-:W-:Y:S02]  /*16c60*/  ISETP.GE.AND P5, PT, R13, UR6, PT ;  /* 0x000000060d007c0c */ /* 0x000fe4000bfa6270 */
[----:B------:R-:W-:-:S04]  /*16c70*/  SEL R2, R2, RZ, P4 ;  /* 0x000000ff02027207 */ /* 0x000fc80002000000 */
[----:B------:R-:W-:Y:S02]  /*16c80*/  ISETP.NE.U32.AND P1, PT, R2, RZ, PT ;  /* 0x000000ff0200720c */ /* 0x000fe40003f25070 */
[----:B------:R-:W-:-:S04]  /*16c90*/  SEL R2, RZ, 0x4, P5 ;  /* 0x00000004ff027807 */ /* 0x000fc80002800000 */
[----:B------:R-:W-:-:S04]  /*16ca0*/  SEL R2, R2, RZ, P4 ;  /* 0x000000ff02027207 */ /* 0x000fc80002000000 */
[----:B------:R-:W-:Y:S02]  /*16cb0*/  ISETP.NE.U32.AND P5, PT, R2, RZ, PT ;  /* 0x000000ff0200720c */ /* 0x000fe40003fa5070 */
[----:B-1----:R-:W-:Y:S01]  /*16cc0*/  SHF.R.S32.HI R13, RZ, 0x6, R0 ;  /* 0x00000006ff0d7819 */ /* 0x002fe20000011400 */
[----:B------:R-:W-:-:S03]  /*16cd0*/  IMAD.SHL.U32 R2, R0, 0x4, RZ ;  /* 0x0000000400027824 */ /* 0x000fc600078e00ff */
[----:B------:R-:W-:-:S04]  /*16ce0*/  SGXT R13, R13, 0x1 ;  /* 0x000000010d0d781a */ /* 0x000fc80000000200 */
[----:B------:R-:W-:-:S04]  /*16cf0*/  LOP3.LUT R13, R13, 0x90, RZ, 0xc0, !PT ;  /* 0x000000900d0d7812 */ /* 0x000fc800078ec0ff */
[----:B------:R-:W-:Y:S01]  /*16d00*/  LOP3.LUT R13, R13, 0x7c, R2, 0x78, !PT ;  /* 0x0000007c0d0d7812 */ /* 0x000fe200078e7802 */
[----:B------:R-:W-:-:S05]  /*16d10*/  IMAD.SHL.U32 R2, R0, 0x400, RZ ;  /* 0x0000040000027824 */ /* 0x000fca00078e00ff */
[----:B------:R-:W-:-:S05]  /*16d20*/  LOP3.LUT R13, R13, 0x8000, R2, 0xf8, !PT ;  /* 0x000080000d0d7812 */ /* 0x000fca00078ef802 */
[----:B------:R-:W-:-:S05]  /*16d30*/  VIADD R249, R13, UR7 ;  /* 0x000000070df97c36 */ /* 0x000fca0008000000 */
[----:B---3--:R-:W-:Y:S04]  /*16d40*/  LDGSTS.E [R249], desc[UR22][R234.64], P3 ;  /* 0x00000000eaf97fae */ /* 0x008fe800099a1016 */
[----:B------:R-:W-:Y:S04]  /*16d50*/  LDGSTS.E [R249+0x400], desc[UR22][R204.64], P3 ;  /* 0x00400000ccf97fae */ /* 0x000fe800099a1016 */
[----:B------:R-:W-:Y:S04]  /*16d60*/  LDGSTS.E [R249+0x800], desc[UR22][R206.64], P3 ;  /* 0x00800000cef97fae */ /* 0x000fe800099a1016 */
[----:B------:R-:W3:Y:S04]  /*16d70*/  LDL.64 R234, [R1+0x1b0] ;  /* 0x0001b00001ea7983 */ /* 0x000ee80000100a00 */
[----:B------:R-:W4:Y:S04]  /*16d80*/  LDL.64 R204, [R1+0x1d0] ;  /* 0x0001d00001cc7983 */ /* 0x000f280000100a00 */
[----:B------:R-:W-:Y:S04]  /*16d90*/  LDGSTS.E [R249+0xc00], desc[UR22][R236.64], P3 ;  /* 0x00c00000ecf97fae */ /* 0x000fe800099a1016 */
[----:B------:R-:W3:Y:S04]  /*16da0*/  LDL.64 R206, [R1+0x1f0] ;  /* 0x0001f00001ce7983 */ /* 0x000ee80000100a00 */
        /* <DEDUP_REMOVED lines=8> */
[----:B------:R-:W3:Y:S04]  /*16e30*/  LDL.64 R240, [R1+0x290] ;  /* 0x0002900001f07983 */ /* 0x000ee80000100a00 */
[----:B--2---:R-:W-:Y:S04]  /*16e40*/  LDGSTS.E [R249+0x2000], desc[UR22][R242.64], P3 ;  /* 0x02000000f2f97fae */ /* 0x004fe800099a1016 */
[----:B------:R-:W-:Y:S04]  /*16e50*/  LDGSTS.E [R249+0x2400], desc[UR22][R174.64], P3 ;  /* 0x02400000aef97fae */ /* 0x000fe800099a1016 */
[----:B------:R-:W-:Y:S04]  /*16e60*/  LDGSTS.E [R249+0x2800], desc[UR22][R166.64], P3 ;  /* 0x02800000a6f97fae */ /* 0x000fe800099a1016 */
[----:B------:R-:W2:Y:S04]  /*16e70*/  LDL.64 R242, [R1+0x2b0] ;  /* 0x0002b00001f27983 */ /* 0x000ea80000100a00 */
[----:B------:R-:W-:Y:S04]  /*16e80*/  STL.64 [R1+0x1740], R174 ;  /* 0x001740ae01007387 */ /* 0x000fe80000100a00 */
        /* <DEDUP_REMOVED lines=8> */
[----:B------:R-:W-:Y:S04]  /*16f10*/  LDGSTS.E [R249+0x2c00], desc[UR22][R158.64], P3 ;  /* 0x02c000009ef97fae */ /* 0x000fe800099a1016 */
        /* <DEDUP_REMOVED lines=18> */
[----:B------:R1:W-:Y:S04]  /*17040*/  STL.64 [R1+0x17c0], R30 ;  /* 0x0017c01e01007387 */ /* 0x0003e80000100a00 */
[----:B------:R-:W-:Y:S04]  /*17050*/  LDGSTS.E [R249+0x5400], desc[UR22][R78.64], P3 ;  /* 0x054000004ef97fae */ /* 0x000fe800099a1016 */
[----:B------:R-:W-:Y:S04]  /*17060*/  STL.64 [R1+0x17c8], R22 ;  /* 0x0017c81601007387 */ /* 0x000fe80000100a00 */
[----:B------:R-:W-:Y:S04]  /*17070*/  LDGSTS.E [R249+0x5800], desc[UR22][R70.64], P3 ;  /* 0x0580000046f97fae */ /* 0x000fe800099a1016 */
[----:B------:R-:W-:Y:S04]  /*17080*/  STL.64 [R1+0x17d0], R14 ;  /* 0x0017d00e01007387 */ /* 0x000fe80000100a00 */
[----:B------:R-:W-:Y:S04]  /*17090*/  LDGSTS.E [R249+0x5c00], desc[UR22][R62.64], P3 ;  /* 0x05c000003ef97fae */ /* 0x000fe800099a1016 */
[----:B------:R-:W2:Y:S04]  /*170a0*/  LDL.64 R244, [R1+0x2d0] ;  /* 0x0002d00001f47983 */ /* 0x000ea80000100a00 */
        /* <DEDUP_REMOVED lines=22> */
[----:B---3--:R-:W-:Y:S04]  /*17210*/  LDGSTS.E [R249+0x10c00], desc[UR22][R234.64], P3 ;  /* 0x10c00000eaf97fae */ /* 0x008fe800099a1016 */
[----:B------:R-:W3:Y:S04]  /*17220*/  LDL.64 R232, [R1+0x450] ;  /* 0x0004500001e87983 */ /* 0x000ee80000100a00 */
[----:B----4-:R-:W-:Y:S04]  /*17230*/  LDGSTS.E [R249+0x11000], desc[UR22][R204.64], P3 ;  /* 0x11000000ccf97fae */ /* 0x010fe800099a1016 */
[----:B------:R-:W4:Y:S04]  /*17240*/  LDL.64 R234, [R1+0x470] ;  /* 0x0004700001ea7983 */ /* 0x000f280000100a00 */
[----:B------:R-:W-:Y:S04]  /*17250*/  LDGSTS.E [R249+0x11400], desc[UR22][R206.64], P3 ;  /* 0x11400000cef97fae */ /* 0x000fe800099a1016 */
        /* <DEDUP_REMOVED lines=11> */
[----:B--2---:R-:W-:Y:S04]  /*17310*/  LDGSTS.E [R249+0x12c00], desc[UR22][R242.64], P3 ;  /* 0x12c00000f2f97fae */ /* 0x004fe800099a1016 */
[----:B------:R-:W2:Y:S04]  /*17320*/  LDL.64 R240, [R1+0x100] ;  /* 0x0001000001f07983 */ /* 0x000ea80000100a00 */
[----:B------:R-:W2:Y:S04]  /*17330*/  LDL.64 R242, [R1+0xe0] ;  /* 0x0000e00001f27983 */ /* 0x000ea80000100a00 */
[----:B-1----:R-:W2:Y:S04]  /*17340*/  LDL.LU.64 R30, [R1+0xc0] ;  /* 0x0000c000011e7983 */ /* 0x002ea80000300a00 */
[----:B------:R-:W2:Y:S04]  /*17350*/  LDL.LU.64 R54, [R1+0xa0] ;  /* 0x0000a00001367983 */ /* 0x000ea80000300a00 */
[----:B------:R-:W2:Y:S04]  /*17360*/  LDL.LU.64 R78, [R1+0x80] ;  /* 0x00008000014e7983 */ /* 0x000ea80000300a00 */
[----:B------:R-:W2:Y:S04]  /*17370*/  LDL.LU.64 R102, [R1+0x60] ;  /* 0x0000600001667983 */ /* 0x000ea80000300a00 */
[----:B------:R-:W2:Y:S04]  /*17380*/  LDL.LU.64 R126, [R1+0x40] ;  /* 0x00004000017e7983 */ /* 0x000ea80000300a00 */
[----:B------:R-:W2:Y:S04]  /*17390*/  LDL.LU.64 R150, [R1+0x20] ;  /* 0x0000200001967983 */ /* 0x000ea80000300a00 */
[----:B------:R-:W2:Y:S01]  /*173a0*/  LDL.LU.64 R166, [R1] ;  /* 0x0000000001a67983 */ /* 0x000ea20000300a00 */
[----:B------:R-:W-:-:S03]  /*173b0*/  LOP3.LUT R0, R13, 0x20, RZ, 0x3c, !PT ;  /* 0x000000200d007812 */ /* 0x000fc600078e3cff */
[----:B------:R-:W-:Y:S04]  /*173c0*/  LDGSTS.E [R249+0x13000], desc[UR22][R244.64], P3 ;  /* 0x13000000f4f97fae */ /* 0x000fe800099a1016 */
[----:B------:R-:W-:Y:S04]  /*173d0*/  LDGSTS.E [R249+0x13400], desc[UR22][R194.64], P3 ;  /* 0x13400000c2f97fae */ /* 0x000fe800099a1016 */
[----:B------:R-:W-:Y:S04]  /*173e0*/  LDGSTS.E [R249+0x13800], desc[UR22][R224.64], P3 ;  /* 0x13800000e0f97fae */ /* 0x000fe800099a1016 */
[----:B------:R-:W-:Y:S04]  /*173f0*/  LDGSTS.E [R249+0x13c00], desc[UR22][R226.64], P3 ;  /* 0x13c00000e2f97fae */ /* 0x000fe800099a1016 */
[----:B------:R-:W-:Y:S04]  /*17400*/  LDGSTS.E [R249+0x14000], desc[UR22][R196.64], P3 ;  /* 0x14000000c4f97fae */ /* 0x000fe800099a1016 */
[----:B------:R-:W-:Y:S04]  /*17410*/  LDGSTS.E [R249+0x14400], desc[UR22][R198.64], P3 ;  /* 0x14400000c6f97fae */ /* 0x000fe800099a1016 */
[----:B------:R-:W-:Y:S04]  /*17420*/  LDGSTS.E [R249+0x14800], desc[UR22][R228.64], P3 ;  /* 0x14800000e4f97fae */ /* 0x000fe800099a1016 */
[----:B------:R-:W-:Y:S04]  /*17430*/  LDGSTS.E [R249+0x14c00], desc[UR22][R230.64], P3 ;  /* 0x14c00000e6f97fae */ /* 0x000fe800099a1016 */
[----:B------:R1:W-:Y:S04]  /*17440*/  LDGSTS.E [R249+0x15000], desc[UR22][R250.64], P3 ;  /* 0x15000000faf97fae */ /* 0x0003e800099a1016 */
[----:B------:R-:W-:Y:S04]  /*17450*/  LDGSTS.E [R249+0x15400], desc[UR22][R200.64], P3 ;  /* 0x15400000c8f97fae */ /* 0x000fe800099a1016 */
[----:B------:R-:W-:Y:S04]  /*17460*/  LDGSTS.E [R249+0x15800], desc[UR22][R6.64], P3 ;  /* 0x1580000006f97fae */ /* 0x000fe800099a1016 */
[----:B------:R-:W2:Y:S04]  /*17470*/  LDL.64 R200, [R1+0x118] ;  /* 0x0001180001c87983 */ /* 0x000ea80000100a00 */
[----:B------:R-:W-:Y:S04]  /*17480*/  LDGSTS.E [R249+0x15c00], desc[UR22][R202.64], P3 ;  /* 0x15c00000caf97fae */ /* 0x000fe800099a1016 */
[----:B------:R-:W2:Y:S01]  /*17490*/  LDL.64 R6, [R1+0x138] ;  /* 0x0001380001067983 */ /* 0x000ea20000100a00 */
[----:B-1----:R-:W-:-:S03]  /*174a0*/  VIADD R250, R0, UR7 ;  /* 0x0000000700fa7c36 */ /* 0x002fc60008000000 */
        /* <DEDUP_REMOVED lines=18> */
[----:B------:R-:W-:Y:S04]  /*175d0*/  LDGSTS.E [R250+0x500], desc[UR22][R242.64], P3 ;  /* 0x00500000f2fa7fae */ /* 0x000fe800099a1016 */
[----:B------:R-:W2:Y:S04]  /*175e0*/  LDL.64 R240, [R1+0x278] ;  /* 0x0002780001f07983 */ /* 0x000ea80000100a00 */
[----:B------:R-:W-:Y:S04]  /*175f0*/  LDGSTS.E [R250+0x900], desc[UR22][R30.64], P3 ;  /* 0x009000001efa7fae */ /* 0x000fe800099a1016 */
[----:B------:R-:W2:Y:S04]  /*17600*/  LDL.64 R242, [R1+0x298] ;  /* 0x0002980001f27983 */ /* 0x000ea80000100a00 */
        /* <DEDUP_REMOVED lines=18> */
[----:B------:R-:W-:Y:S04]  /*17730*/  STL.64 [R1+0x17d8], R30 ;  /* 0x0017d81e01007387 */ /* 0x000fe80000100a00 */
[----:B------:R-:W-:Y:S04]  /*17740*/  LDGSTS.E [R250+0x5500], desc[UR22][R76.64], P3 ;  /* 0x055000004cfa7fae */ /* 0x000fe800099a1016 */
[----:B------:R1:W-:Y:S04]  /*17750*/  STL.64 [R1+0x17e0], R54 ;  /* 0x0017e03601007387 */ /* 0x0003e80000100a00 */
[----:B------:R-:W-:Y:S04]  /*17760*/  LDGSTS.E [R250+0x5900], desc[UR22][R68.64], P3 ;  /* 0x0590000044fa7fae */ /* 0x000fe800099a1016 */
        /* <DEDUP_REMOVED lines=14> */
[----:B------:R-:W2:Y:S04]  /*17850*/  LDL.64 R230, [R1+0x398] ;  /* 0x0003980001e67983 */ /* 0x000ea80000100a00 */
[----:B------:R-:W-:Y:S04]  /*17860*/  LDGSTS.E [R250+0x7900], desc[UR22][R200.64], P3 ;  /* 0x07900000c8fa7fae */ /* 0x000fe800099a1016 */
        /* <DEDUP_REMOVED lines=31> */
[----:B------:R-:W2:Y:S04]  /*17a60*/  LDL.LU.64 R134, [R1+0x38] ;  /* 0x0000380001867983 */ /* 0x000ea80000300a00 */
[----:B------:R-:W2:Y:S04]  /*17a70*/  LDL.LU.64 R174, [R1+0x18] ;  /* 0x0000180001ae7983 */ /* 0x000ea80000300a00 */
[----:B------:R-:W-:Y:S04]  /*17a80*/  LDGSTS.E [R250+0x12d00], desc[UR22][R244.64], P3 ;  /* 0x12d00000f4fa7fae */ /* 0x000fe800099a1016 */
[----:B------:R-:W-:Y:S04]  /*17a90*/  LDGSTS.E [R250+0x13100], desc[UR22][R194.64], P3 ;  /* 0x13100000c2fa7fae */ /* 0x000fe800099a1016 */
[----:B------:R-:W-:Y:S01]  /*17aa0*/  LDGSTS.E [R250+0x13500], desc[UR22][R224.64], P3 ;  /* 0x13500000e0fa7fae */ /* 0x000fe200099a1016 */
[----:B------:R-:W-:-:S03]  /*17ab0*/  LOP3.LUT R0, R13, 0x40, RZ, 0x3c, !PT ;  /* 0x000000400d007812 */ /* 0x000fc600078e3cff */
[----:B------:R-:W2:Y:S04]  /*17ac0*/  LDL.64 R194, [R1+0x2e0] ;  /* 0x0002e00001c27983 */ /* 0x000ea80000100a00 */
[----:B------:R-:W-:Y:S04]  /*17ad0*/  LDGSTS.E [R250+0x13900], desc[UR22][R226.64], P3 ;  /* 0x13900000e2fa7fae */ /* 0x000fe800099a1016 */
[----:B------:R-:W2:Y:S04]  /*17ae0*/  LDL.64 R224, [R1+0x300] ;  /* 0x0003000001e07983 */ /* 0x000ea80000100a00 */
[----:B------:R-:W-:Y:S01]  /*17af0*/  LDGSTS.E [R250+0x13d00], desc[UR22][R196.64], P3 ;  /* 0x13d00000c4fa7fae */ /* 0x000fe200099a1016 */
[----:B------:R-:W-:-:S03]  /*17b00*/  VIADD R251, R0, UR7 ;  /* 0x0000000700fb7c36 */ /* 0x000fc60008000000 */
[----:B------:R-:W2:Y:S04]  /*17b10*/  LDL.64 R226, [R1+0x320] ;  /* 0x0003200001e27983 */ /* 0x000ea80000100a00 */
[----:B------:R-:W-:Y:S04]  /*17b20*/  LDGSTS.E [R250+0x14100], desc[UR22][R198.64], P3 ;  /* 0x14100000c6fa7fae */ /* 0x000fe800099a1016 */
[----:B------:R-:W2:Y:S04]  /*17b30*/  LDL.64 R196, [R1+0x340] ;  /* 0x0003400001c47983 */ /* 0x000ea80000100a00 */
[----:B------:R-:W-:Y:S04]  /*17b40*/  LDGSTS.E [R250+0x14500], desc[UR22][R228.64], P3 ;  /* 0x14500000e4fa7fae */ /* 0x000fe800099a1016 */
[----:B------:R-:W-:Y:S04]  /*17b50*/  LDGSTS.E [R250+0x14900], desc[UR22][R230.64], P3 ;  /* 0x14900000e6fa7fae */ /* 0x000fe800099a1016 */
[----:B------:R-:W2:Y:S04]  /*17b60*/  LDL.64 R198, [R1+0x360] ;  /* 0x0003600001c67983 */ /* 0x000ea80000100a00 */
[----:B------:R-:W2:Y:S04]  /*17b70*/  LDL.64 R228, [R1+0x380] ;  /* 0x0003800001e47983 */ /* 0x000ea80000100a00 */
[----:B------:R-:W2:Y:S04]  /*17b80*/  LDL.64 R230, [R1+0x120] ;  /* 0x0001200001e67983 */ /* 0x000ea80000100a00 */
[----:B------:R-:W-:Y:S04]  /*17b90*/  LDGSTS.E [R250+0x14d00], desc[UR22][R200.64], P3 ;  /* 0x14d00000c8fa7fae */ /* 0x000fe800099a1016 */
        /* <DEDUP_REMOVED lines=56> */
[----:B------:R-:W2:Y:S04]  /*17f20*/  LDL.64 R230, [R1+0x3a0] ;  /* 0x0003a00001e67983 */ /* 0x000ea80000100a00 */
[----:B---3--:R-:W-:Y:S04]  /*17f30*/  LDGSTS.E [R251+0x7e00], desc[UR22][R200.64], P3 ;  /* 0x07e00000c8fb7fae */ /* 0x008fe800099a1016 */
[----:B----4-:R-:W-:Y:S04]  /*17f40*/  LDGSTS.E [R251+0x10200], desc[UR22][R6.64], P3 ;  /* 0x1020000006fb7fae */ /* 0x010fe800099a1016 */
[----:B------:R-:W3:Y:S04]  /*17f50*/  LDL.64 R200, [R1+0x3c0] ;  /* 0x0003c00001c87983 */ /* 0x000ee80000100a00 */
        /* <DEDUP_REMOVED lines=24> */
[----:B------:R-:W2:Y:S04]  /*180e0*/  LDL.LU.64 R30, [R1+0xf0] ;  /* 0x0000f000011e7983 */ /* 0x000ea80000300a00 */
        /* <DEDUP_REMOVED lines=9> */
[----:B------:R-:W-:Y:S04]  /*18180*/  LDGSTS.E [R251+0x13e00], desc[UR22][R196.64], P3 ;  /* 0x13e00000c4fb7fae */ /* 0x000fe800099a1016 */
[----:B------:R-:W-:Y:S04]  /*18190*/  LDGSTS.E [R251+0x14200], desc[UR22][R198.64], P3 ;  /* 0x14200000c6fb7fae */ /* 0x000fe800099a1016 */
[----:B------:R-:W-:Y:S04]  /*181a0*/  LDGSTS.E [R251+0x14600], desc[UR22][R228.64], P3 ;  /* 0x14600000e4fb7fae */ /* 0x000fe800099a1016 */
[----:B------:R-:W-:Y:S04]  /*181b0*/  STL [R1+0xe20], R13 ;  /* 0x000e200d01007387 */ /* 0x000fe80000100800 */
[----:B------:R-:W-:Y:S04]  /*181c0*/  LDGSTS.E [R251+0x14a00], desc[UR22][R230.64], P3 ;  /* 0x14a00000e6fb7fae */ /* 0x000fe800099a1016 */
[----:B---3--:R-:W-:Y:S04]  /*181d0*/  LDGSTS.E [R251+0x14e00], desc[UR22][R200.64], P3 ;  /* 0x14e00000c8fb7fae */ /* 0x008fe800099a1016 */
[----:B----4-:R-:W-:Y:S04]  /*181e0*/  LDGSTS.E [R251+0x15200], desc[UR22][R6.64], P3 ;  /* 0x1520000006fb7fae */ /* 0x010fe800099a1016 */
[----:B------:R-:W-:Y:S04]  /*181f0*/  LDGSTS.E [R251+0x15600], desc[UR22][R202.64], P3 ;  /* 0x15600000cafb7fae */ /* 0x000fe800099a1016 */
[----:B------:R-:W-:Y:S04]  /*18200*/  LDGSTS.E [R251+0x15a00], desc[UR22][R232.64], P3 ;  /* 0x15a00000e8fb7fae */ /* 0x000fe800099a1016 */
[----:B------:R-:W-:Y:S04]  /*18210*/  LDGSTS.E [R251+0x15e00], desc[UR22][R234.64], P3 ;  /* 0x15e00000eafb7fae */ /* 0x000fe800099a1016 */
[----:B------:R-:W-:Y:S04]  /*18220*/  LDGSTS.E [R251+0x16200], desc[UR22][R204.64], P3 ;  /* 0x16200000ccfb7fae */ /* 0x000fe800099a1016 */
[----:B------:R-:W-:Y:S04]  /*18230*/  LDGSTS.E [R251+0x16600], desc[UR22][R206.64], P3 ;  /* 0x16600000cefb7fae */ /* 0x000fe800099a1016 */
[----:B--2---:R-:W-:Y:S04]  /*18240*/  LDGSTS.E [R251+0x16a00], desc[UR22][R236.64], P3 ;  /* 0x16a00000ecfb7fae */ /* 0x004fe800099a1016 */
[----:B------:R-:W-:Y:S04]  /*18250*/  LDGSTS.E [R251+0x16e00], desc[UR22][R238.64], P3 ;  /* 0x16e00000eefb7fae */ /* 0x000fe800099a1016 */
[----:B------:R-:W-:Y:S04]  /*18260*/  LDGSTS.E [R251+0x17200], desc[UR22][R208.64], P3 ;  /* 0x17200000d0fb7fae */ /* 0x000fe800099a1016 */
[----:B------:R-:W-:Y:S04]  /*18270*/  LDGSTS.E [R251+0x17600], desc[UR22][R210.64], P3 ;  /* 0x17600000d2fb7fae */ /* 0x000fe800099a1016 */
[----:B------:R-:W2:Y:S04]  /*18280*/  LDL.64 R208, [R1+0x128] ;  /* 0x0001280001d07983 */ /* 0x000ea80000100a00 */
[----:B------:R-:W-:Y:S04]  /*18290*/  LDGSTS.E [R251+0x17a00], desc[UR22][R240.64], P3 ;  /* 0x17a00000f0fb7fae */ /* 0x000fe800099a1016 */
[----:B------:R-:W3:Y:S04]  /*182a0*/  LDL.64 R210, [R1+0x148] ;  /* 0x0001480001d27983 */ /* 0x000ee80000100a00 */
[----:B------:R-:W-:Y:S04]  /*182b0*/  LDGSTS.E [R251+0x17e00], desc[UR22][R242.64], P3 ;  /* 0x17e00000f2fb7fae */ /* 0x000fe800099a1016 */
[----:B------:R-:W4:Y:S04]  /*182c0*/  LDL.64 R240, [R1+0x168] ;  /* 0x0001680001f07983 */ /* 0x000f280000100a00 */
[----:B------:R-:W4:Y:S01]  /*182d0*/  LDL.64 R242, [R1+0x188] ;  /* 0x0001880001f27983 */ /* 0x000f220000100a00 */
[----:B------:R-:W-:-:S05]  /*182e0*/  LOP3.LUT R0, R13, 0x60, RZ, 0x3c, !PT ;  /* 0x000000600d007812 */ /* 0x000fca00078e3cff */
[----:B------:R-:W-:-:S05]  /*182f0*/  VIADD R2, R0, UR7 ;  /* 0x0000000700027c36 */ /* 0x000fca0008000000 */
[----:B------:R-:W-:Y:S04]  /*18300*/  LDGSTS.E [R2+0x300], desc[UR22][R30.64], P3 ;  /* 0x003000001e027fae */ /* 0x000fe800099a1016 */
[----:B------:R-:W-:Y:S04]  /*18310*/  LDGSTS.E [R2+0x700], desc[UR22][R22.64], P3 ;  /* 0x0070000016027fae */ /* 0x000fe800099a1016 */
[----:B------:R-:W-:Y:S04]  /*18320*/  LDGSTS.E [R2+0xb00], desc[UR22][R46.64], P3 ;  /* 0x00b000002e027fae */ /* 0x000fe800099a1016 */
[----:B------:R-:W-:Y:S04]  /*18330*/  LDGSTS.E [R2+0xf00], desc[UR22][R70.64], P3 ;  /* 0x00f0000046027fae */ /* 0x000fe800099a1016 */
[----:B------:R-:W-:Y:S04]  /*18340*/  LDGSTS.E [R2+0x1300], desc[UR22][R94.64], P3 ;  /* 0x013000005e027fae */ /* 0x000fe800099a1016 */
[----:B------:R1:W-:Y:S04]  /*18350*/  STL.64 [R1+0x1630], R250 ;  /* 0x001630fa01007387 */ /* 0x0003e80000100a00 */
[----:B------:R-:W-:Y:S04]  /*18360*/  LDGSTS.E [R2+0x1700], desc[UR22][R118.64], P3 ;  /* 0x0170000076027fae */ /* 0x000fe800099a1016 */
[----:B------:R-:W-:Y:S04]  /*18370*/  LDGSTS.E [R2+0x1b00], desc[UR22][R142.64], P3 ;  /* 0x01b000008e027fae */ /* 0x000fe800099a1016 */
[----:B-1----:R-:W4:Y:S04]  /*18380*/  LDL.LU.64 R250, [R1+0x248] ;  /* 0x0002480001fa7983 */ /* 0x002f280000300a00 */
        /* <DEDUP_REMOVED lines=45> */
[----:B------:R-:W4:Y:S04]  /*18660*/  LDL.64 R206, [R1+0x488] ;  /* 0x0004880001ce7983 */ /* 0x000f280000100a00 */
[----:B------:R-:W4:Y:S04]  /*18670*/  LDL.64 R236, [R1+0x4b0] ;  /* 0x0004b00001ec7983 */ /* 0x000f280000100a00 */
[----:B------:R-:W4:Y:S04]  /*18680*/  LDL.64 R238, [R1+0x4d8] ;  /* 0x0004d80001ee7983 */ /* 0x000f280000100a00 */
[----:B--2---:R-:W-:Y:S04]  /*18690*/  LDGSTS.E [R2+0x7b00], desc[UR22][R208.64], P3 ;  /* 0x07b00000d0027fae */ /* 0x004fe800099a1016 */
[----:B---3--:R-:W-:Y:S04]  /*186a0*/  LDGSTS.E [R2+0x7f00], desc[UR22][R210.64], P3 ;  /* 0x07f00000d2027fae */ /* 0x008fe800099a1016 */
[----:B------:R-:W2:Y:S04]  /*186b0*/  LDL.64 R208, [R1+0x568] ;  /* 0x0005680001d07983 */ /* 0x000ea80000100a00 */
[----:B----4-:R-:W-:Y:S04]  /*186c0*/  LDGSTS.E [R2+0x10300], desc[UR22][R240.64], P3 ;  /* 0x10300000f0027fae */ /* 0x010fe800099a1016 */
[----:B------:R-:W3:Y:S04]  /*186d0*/  LDL.64 R210, [R1+0x508] ;  /* 0x0005080001d27983 */ /* 0x000ee80000100a00 */
[----:B------:R-:W-:Y:S04]  /*186e0*/  LDGSTS.E [R2+0x10700], desc[UR22][R242.64], P3 ;  /* 0x10700000f2027fae */ /* 0x000fe800099a1016 */
[----:B------:R-:W4:Y:S04]  /*186f0*/  LDL.64 R240, [R1+0x598] ;  /* 0x0005980001f07983 */ /* 0x000f280000100a00 */
[----:B------:R-:W2:Y:S04]  /*18700*/  LDL.64 R242, [R1+0x540] ;  /* 0x0005400001f27983 */ /* 0x000ea80000100a00 */
[----:B------:R-:W-:Y:S04]  /*18710*/  LDGSTS.E [R2+0x10b00], desc[UR22][R186.64], P3 ;  /* 0x10b00000ba027fae */ /* 0x000fe800099a1016 */
[----:B------:R-:W-:Y:S04]  /*18720*/  LDGSTS.E [R2+0x10f00], desc[UR22][R216.64], P3 ;  /* 0x10f00000d8027fae */ /* 0x000fe800099a1016 */
[----:B------:R-:W4:Y:S04]  /*18730*/  LDL.LU.64 R186, [R1+0x18c8] ;  /* 0x0018c80001ba7983 */ /* 0x000f280000300a00 */
        /* <DEDUP_REMOVED lines=9> */
[----:B------:R-:W-:Y:S04]  /*187d0*/  LDGSTS.E [R2+0x12700], desc[UR22][R222.64], P3 ;  /* 0x12700000de027fae */ /* 0x000fe800099a1016 */
[----:B------:R-:W4:Y:S04]  /*187e0*/  LDL.LU.64 R220, [R1+0x18a0] ;  /* 0x0018a00001dc7983 */ /* 0x000f280000300a00 */
[----:B------:R-:W4:Y:S04]  /*187f0*/  LDL.LU.64 R222, [R1+0x1898] ;  /* 0x0018980001de7983 */ /* 0x000f280000300a00 */
[----:B------:R-:W-:Y:S04]  /*18800*/  LDGSTS.E [R2+0x12b00], desc[UR22][R244.64], P3 ;  /* 0x12b00000f4027fae */ /* 0x000fe800099a1016 */
[----:B------:R-:W-:Y:S04]  /*18810*/  LDGSTS.E [R2+0x12f00], desc[UR22][R192.64], P3 ;  /* 0x12f00000c0027fae */ /* 0x000fe800099a1016 */
[----:B------:R-:W-:Y:S04]  /*18820*/  LDGSTS.E [R2+0x13300], desc[UR22][R194.64], P3 ;  /* 0x13300000c2027fae */ /* 0x000fe800099a1016 */
[----:B------:R-:W4:Y:S04]  /*18830*/  LDL.LU.64 R244, [R1+0x1890] ;  /* 0x0018900001f47983 */ /* 0x000f280000300a00 */
        /* <DEDUP_REMOVED lines=32> */
[----:B---3--:R-:W-:Y:S04]  /*18a40*/  LDGSTS.E [R2+0x17300], desc[UR22][R210.64], P3 ;  /* 0x17300000d2027fae */ /* 0x008fe800099a1016 */
[----:B------:R-:W3:Y:S04]  /*18a50*/  LDL.LU.64 R210, [R1+0x1800] ;  /* 0x0018000001d27983 */ /* 0x000ee80000300a00 */
[----:B--2---:R-:W-:Y:S04]  /*18a60*/  LDGSTS.E [R2+0x17700], desc[UR22][R242.64], P3 ;  /* 0x17700000f2027fae */ /* 0x004fe800099a1016 */
[----:B------:R-:W-:Y:S04]  /*18a70*/  LDGSTS.E [R2+0x17b00], desc[UR22][R208.64], P3 ;  /* 0x17b00000d0027fae */ /* 0x000fe800099a1016 */
[----:B----4-:R1:W-:Y:S04]  /*18a80*/  LDGSTS.E [R2+0x17f00], desc[UR22][R240.64], P3 ;  /* 0x17f00000f0027fae */ /* 0x0103e800099a1016 */
[----:B------:R-:W1:Y:S04]  /*18a90*/  LDL.LU.64 R242, [R1+0x17f8] ;  /* 0x0017f80001f27983 */ /* 0x000e680000300a00 */
[----:B------:R-:W0:Y:S01]  /*18aa0*/  LDGDEPBAR ;  /* 0x00000000000079af */ /* 0x000e220000000000 */
[----:B------:R-:W-:Y:S01]  /*18ab0*/  USHF.L.U32 UR12, UR4, 0x6, URZ ;  /* 0x00000006040c7899 */ /* 0x000fe200080006ff */
[----:B------:R-:W-:Y:S01]  /*18ac0*/  LOP3.LUT R0, R12, 0x22, RZ, 0xfc, !PT ;  /* 0x000000220c007812 */ /* 0x000fe200078efcff */
[----:B------:R-:W2:Y:S04]  /*18ad0*/  LDCU UR4, c[0x0][0x3a0] ;  /* 0x00007400ff0477ac */ /* 0x000ea80008000800 */
[----:B------:R-:W-:Y:S01]  /*18ae0*/  IMAD.U32 R252, RZ, RZ, UR12 ;  /* 0x0000000cfffc7e24 */ /* 0x000fe2000f8e00ff */
[----:B------:R-:W-:Y:S03]  /*18af0*/  BAR.SYNC.DEFER_BLOCKING 0x0 ;  /* 0x0000000000007b1d */ /* 0x000fe60000010000 */
[----:B-1----:R-:W-:-:S05]  /*18b00*/  IMAD.WIDE R240, R252, 0x4, R242 ;  /* 0x00000004fcf07825 */ /* 0x002fca00078e02f2 */
[----:B------:R1:W-:Y:S04]  /*18b10*/  STL.64 [R1+0x958], R240 ;  /* 0x000958f001007387 */ /* 0x0003e80000100a00 */
[----:B------:R-:W-:Y:S01]  /*18b20*/  @!PT LDS RZ, [RZ] ;  /* 0x00000000fffff984 */ /* 0x000fe20000000800 */
[----:B------:R-:W-:Y:S01]  /*18b30*/  @!PT LDS RZ, [RZ] ;  /* 0x00000000fffff984 */ /* 0x000fe20000000800 */
[----:B------:R-:W-:Y:S01]  /*18b40*/  @!PT LDS RZ, [RZ] ;  /* 0x00000000fffff984 */ /* 0x000fe20000000800 */
[----:B------:R3:W-:Y:S04]  /*18b50*/  LDGSTS.E [R3+0x4000], desc[UR22][R240.64], P6 ;  /* 0x04000000f0037fae */ /* 0x0007e8000b1a1016 */
[----:B-1----:R-:W4:Y:S01]  /*18b60*/  LDL.LU.64 R240, [R1+0x17f0] ;  /* 0x0017f00001f07983 */ /* 0x002f220000300a00 */
[----:B------:R-:W-:Y:S02]  /*18b70*/  ISETP.GE.AND P3, PT, R0, UR6, PT ;  /* 0x0000000600007c0c */ /* 0x000fe4000bf66270 */
[----:B------:R-:W-:-:S02]  /*18b80*/  LOP3.LUT R13, R12, 0x4, RZ, 0xfc, !PT ;  /* 0x000000040c0d7812 */ /* 0x000fc400078efcff */
[----:B------:R-:W-:Y:S02]  /*18b90*/  SEL R208, RZ, 0x4, P3 ;  /* 0x00000004ffd07807 */ /* 0x000fe40001800000 */
[----:B------:R-:W-:Y:S02]  /*18ba0*/  ISETP.GE.AND P3, PT, R13, UR6, PT ;  /* 0x000000060d007c0c */ /* 0x000fe4000bf66270 */
[----:B------:R-:W-:Y:S02]  /*18bb0*/  SEL R242, R208, RZ, P4 ;  /* 0x000000ffd0f27207 */ /* 0x000fe40002000000 */
[----:B------:R-:W-:Y:S02]  /*18bc0*/  LOP3.LUT R209, R12, 0x6, RZ, 0xfc, !PT ;  /* 0x000000060cd17812 */ /* 0x000fe400078efcff */
[----:B------:R-:W-:Y:S02]  /*18bd0*/  ISETP.NE.U32.AND P6, PT, R242, RZ, PT ;  /* 0x000000fff200720c */ /* 0x000fe40003fc5070 */
[----:B------:R-:W-:-:S02]  /*18be0*/  SEL R242, RZ, 0x4, P3 ;  /* 0x00000004fff27807 */ /* 0x000fc40001800000 */
[----:B------:R-:W-:Y:S01]  /*18bf0*/  ISETP.GE.AND P3, PT, R209, UR6, PT ;  /* 0x00000006d1007c0c */ /* 0x000fe2000bf66270 */
[----:B----4-:R-:W-:-:S05]  /*18c00*/  IMAD.WIDE R208, R252, 0x4, R240 ;  /* 0x00000004fcd07825 */ /* 0x010fca00078e02f0 */
[----:B------:R1:W-:Y:S04]  /*18c10*/  STL.64 [R1+0x950], R208 ;  /* 0x000950d001007387 */ /* 0x0003e80000100a00 */
[----:B------:R-:W-:Y:S04]  /*18c20*/  LDGSTS.E [R3+0x4008], desc[UR22][R208.64], P1 ;  /* 0x04008000d0037fae */ /* 0x000fe800089a1016 */
[----:B-1----:R-:W4:Y:S01]  /*18c30*/  LDL.LU.64 R208, [R1+0x17e8] ;  /* 0x0017e80001d07983 */ /* 0x002f220000300a00 */
[----:B------:R-:W-:Y:S02]  /*18c40*/  SEL R242, R242, RZ, P4 ;  /* 0x000000fff2f27207 */ /* 0x000fe40002000000 */
[----:B------:R-:W-:-:S02]  /*18c50*/  SEL R243, RZ, 0x4, P3 ;  /* 0x00000004fff37807 */ /* 0x000fc40001800000 */
[----:B------:R-:W-:Y:S01]  /*18c60*/  ISETP.NE.U32.AND P3, PT, R242, RZ, PT ;  /* 0x000000fff200720c */ /* 0x000fe20003f65070 */
[----:B---3--:R-:W-:Y:S01]  /*18c70*/  IMAD.WIDE R240, R252, 0x4, R210 ;  /* 0x00000004fcf07825 */ /* 0x008fe200078e02d2 */
[----:B------:R-:W-:Y:S02]  /*18c80*/  LOP3.LUT R242, R12, 0x24, RZ, 0xfc, !PT ;  /* 0x000000240cf27812 */ /* 0x000fe400078efcff */
[----:B------:R-:W-:Y:S02]  /*18c90*/  SEL R210, R243, RZ, P4 ;  /* 0x000000fff3d27207 */ /* 0x000fe40002000000 */
[----:B------:R-:W-:Y:S01]  /*18ca0*/  ISETP.GE.AND P1, PT, R242, UR6, PT ;  /* 0x00000006f2007c0c */ /* 0x000fe2000bf26270 */
[----:B------:R4:W-:Y:S01]  /*18cb0*/  LDGSTS.E [R3+0x6000], desc[UR22][R240.64], P5 ;  /* 0x06000000f0037fae */ /* 0x0009e2000a9a1016 */
[----:B------:R-:W-:Y:S02]  /*18cc0*/  LOP3.LUT R242, R12, 0x26, RZ, 0xfc, !PT ;  /* 0x000000260cf27812 */ /* 0x000fe400078efcff */
[----:B------:R-:W-:-:S02]  /*18cd0*/  ISETP.NE.U32.AND P5, PT, R210, RZ, PT ;  /* 0x000000ffd200720c */ /* 0x000fc40003fa5070 */
[----:B------:R-:W-:Y:S02]  /*18ce0*/  SEL R210, RZ, 0x4, P1 ;  /* 0x00000004ffd27807 */ /* 0x000fe40000800000 */
[----:B------:R-:W-:Y:S01]  /*18cf0*/  ISETP.GE.AND P1, PT, R242, UR6, PT ;  /* 0x00000006f2007c0c */ /* 0x000fe2000bf26270 */
[----:B------:R4:W-:Y:S01]  /*18d00*/  STL.64 [R1+0x940], R240 ;  /* 0x000940f001007387 */ /* 0x0009e20000100a00 */
[----:B------:R-:W-:Y:S02]  /*18d10*/  LOP3.LUT R242, R12, 0x8, RZ, 0xfc, !PT ;  /* 0x000000080cf27812 */ /* 0x000fe400078efcff */
[----:B------:R-:W-:Y:S01]  /*18d20*/  SEL R211, RZ, 0x4, P1 ;  /* 0x00000004ffd37807 */ /* 0x000fe20000800000 */
[----:B------:R-:W-:Y:S01]  /*18d30*/  IMAD.WIDE R238, R252, 0x4, R238 ;  /* 0x00000004fcee7825 */ /* 0x000fe200078e02ee */
[----:B------:R-:W-:-:S04]  /*18d40*/  SEL R210, R210, RZ, P4 ;  /* 0x000000ffd2d27207 */ /* 0x000fc80002000000 */
[----:B------:R-:W-:Y:S01]  /*18d50*/  ISETP.NE.U32.AND P1, PT, R210, RZ, PT ;  /* 0x000000ffd200720c */ /* 0x000fe20003f25070 */
[----:B--2---:R-:W-:Y:S01]  /*18d60*/  UIADD3 UR4, UPT, UPT, UR4, -0x80, URZ ;  /* 0xffffff8004047890 */ /* 0x004fe2000fffe0ff */
[----:B----4-:R-:W-:Y:S01]  /*18d70*/  IMAD.WIDE R240, R252, 0x4, R208 ;  /* 0x00000004fcf07825 */ /* 0x010fe200078e02d0 */
[----:B------:R-:W-:-:S04]  /*18d80*/  SEL R208, R211, RZ, P4 ;  /* 0x000000ffd3d07207 */ /* 0x000fc80002000000 */
[----:B------:R1:W-:Y:S01]  /*18d90*/  LDGSTS.E [R3+0x6008], desc[UR22][R240.64], P6 ;  /* 0x06008000f0037fae */ /* 0x0003e2000b1a1016 */
[----:B------:R-:W-:Y:S02]  /*18da0*/  ISETP.GE.AND P6, PT, R242, UR6, PT ;  /* 0x00000006f2007c0c */ /* 0x000fe4000bfc6270 */
[----:B------:R-:W-:Y:S01]  /*18db0*/  LOP3.LUT R242, R12, 0xa, RZ, 0xfc, !PT ;  /* 0x0000000a0cf27812 */ /* 0x000fe200078efcff */
[----:B------:R-:W-:Y:S01]  /*18dc0*/  LDGSTS.E [R6+0x4000], desc[UR22][R238.64], P3 ;  /* 0x04000000ee067fae */ /* 0x000fe200099a1016 */
[----:B------:R-:W-:Y:S02]  /*18dd0*/  ISETP.NE.U32.AND P3, PT, R208, RZ, PT ;  /* 0x000000ffd000720c */ /* 0x000fe40003f65070 */
[----:B------:R-:W-:Y:S02]  /*18de0*/  SEL R208, RZ, 0x4, P6 ;  /* 0x00000004ffd07807 */ /* 0x000fe40003000000 */
[----:B------:R-:W-:Y:S01]  /*18df0*/  ISETP.GE.AND P6, PT, R242, UR6, PT ;  /* 0x00000006f2007c0c */ /* 0x000fe2000bfc6270 */
[----:B------:R-:W-:Y:S01]  /*18e00*/  IMAD.WIDE R210, R252, 0x4, R236 ;  /* 0x00000004fcd27825 */ /* 0x000fe200078e02ec */
[----:B------:R-:W-:Y:S01]  /*18e10*/  STL.64 [R1+0x938], R240 ;  /* 0x000938f001007387 */ /* 0x000fe20000100a00 */
[----:B------:R-:W-:-:S02]  /*18e20*/  LOP3.LUT R242, R12, 0x28, RZ, 0xfc, !PT ;  /* 0x000000280cf27812 */ /* 0x000fc400078efcff */
[----:B------:R-:W-:Y:S01]  /*18e30*/  SEL R209, RZ, 0x4, P6 ;  /* 0x00000004ffd17807 */ /* 0x000fe20003000000 */
[----:B------:R1:W-:Y:S01]  /*18e40*/  STL.64 [R1+0x15d8], R2 ;  /* 0x0015d80201007387 */ /* 0x0003e20000100a00 */
[----:B------:R-:W-:-:S03]  /*18e50*/  SEL R208, R208, RZ, P4 ;  /* 0x000000ffd0d07207 */ /* 0x000fc60002000000 */
[----:B------:R-:W-:Y:S01]  /*18e60*/  LDGSTS.E [R6+0x4008], desc[UR22][R210.64], P5 ;  /* 0x04008000d2067fae */ /* 0x000fe2000a9a1016 */
[----:B------:R-:W-:Y:S02]  /*18e70*/  ISETP.GE.AND P5, PT, R242, UR6, PT ;  /* 0x00000006f2007c0c */ /* 0x000fe4000bfa6270 */
[----:B------:R-:W-:Y:S01]  /*18e80*/  LOP3.LUT R242, R12, 0x2a, RZ, 0xfc, !PT ;  /* 0x0000002a0cf27812 */ /* 0x000fe200078efcff */
[----:B-1----:R-:W-:Y:S01]  /*18e90*/  IMAD.WIDE R2, R252, 0x4, R206 ;  /* 0x00000004fc027825 */ /* 0x002fe200078e02ce */
[----:B------:R-:W-:Y:S02]  /*18ea0*/  SEL R206, R209, RZ, P4 ;  /* 0x000000ffd1ce7207 */ /* 0x000fe40002000000 */
[----:B------:R-:W-:Y:S02]  /*18eb0*/  ISETP.NE.U32.AND P6, PT, R208, RZ, PT ;  /* 0x000000ffd000720c */ /* 0x000fe40003fc5070 */
[----:B------:R1:W-:Y:S01]  /*18ec0*/  LDGSTS.E [R6+0x6000], desc[UR22][R2.64], P1 ;  /* 0x0600000002067fae */ /* 0x0003e200089a1016 */
[----:B------:R-:W-:-:S02]  /*18ed0*/  ISETP.NE.U32.AND P1, PT, R206, RZ, PT ;  /* 0x000000ffce00720c */ /* 0x000fc40003f25070 */
[----:B------:R-:W-:Y:S02]  /*18ee0*/  SEL R206, RZ, 0x4, P5 ;  /* 0x00000004ffce7807 */ /* 0x000fe40002800000 */
[----:B------:R-:W-:Y:S01]  /*18ef0*/  ISETP.GE.AND P5, PT, R242, UR6, PT ;  /* 0x00000006f2007c0c */ /* 0x000fe2000bfa6270 */
[----:B------:R-:W-:Y:S01]  /*18f00*/  STL.64 [R1+0x948], R238 ;  /* 0x000948ee01007387 */ /* 0x000fe20000100a00 */
[----:B------:R-:W-:Y:S01]  /*18f10*/  IMAD.WIDE R208, R252, 0x4, R204 ;  /* 0x00000004fcd07825 */ /* 0x000fe200078e02cc */
[----:B------:R-:W-:Y:S02]  /*18f20*/  LOP3.LUT R242, R12, 0xc, RZ, 0xfc, !PT ;  /* 0x0000000c0cf27812 */ /* 0x000fe400078efcff */
[----:B------:R-:W-:Y:S01]  /*18f30*/  STL.64 [R1+0x930], R210 ;  /* 0x000930d201007387 */ /* 0x000fe20000100a00 */
[----:B------:R-:W-:-:S03]  /*18f40*/  SEL R207, RZ, 0x4, P5 ;  /* 0x00000004ffcf7807 */ /* 0x000fc60002800000 */
[----:B------:R1:W-:Y:S01]  /*18f50*/  STL.64 [R1+0x920], R2 ;  /* 0x0009200201007387 */ /* 0x0003e20000100a00 */
[----:B------:R-:W-:Y:S02]  /*18f60*/  SEL R206, R206, RZ, P4 ;  /* 0x000000ffcece7207 */ /* 0x000fe40002000000 */
[----:B------:R-:W-:Y:S01]  /*18f70*/  SEL R204, R207, RZ, P4 ;  /* 0x000000ffcfcc7207 */ /* 0x000fe20002000000 */
[----:B------:R-:W-:Y:S01]  /*18f80*/  LDGSTS.E [R6+0x6008], desc[UR22][R208.64], P3 ;  /* 0x06008000d0067fae */ /* 0x000fe200099a1016 */
[----:B------:R-:W-:Y:S02]  /*18f90*/  ISETP.GE.AND P3, PT, R242, UR6, PT ;  /* 0x00000006f2007c0c */ /* 0x000fe4000bf66270 */
[----:B------:R-:W-:Y:S01]  /*18fa0*/  LOP3.LUT R242, R12, 0xe, RZ, 0xfc, !PT ;  /* 0x0000000e0cf27812 */ /* 0x000fe200078efcff */
[----:B-1----:R-:W-:Y:S01]  /*18fb0*/  IMAD.WIDE R2, R252, 0x4, R234 ;  /* 0x00000004fc027825 */ /* 0x002fe200078e02ea */
[----:B------:R-:W-:-:S04]  /*18fc0*/  ISETP.NE.U32.AND P5, PT, R206, RZ, PT ;  /* 0x000000ffce00720c */ /* 0x000fc80003fa5070 */
[----:B------:R1:W-:Y:S01]  /*18fd0*/  LDGSTS.E [R7+0x4000], desc[UR22][R2.64], P6 ;  /* 0x0400000002077fae */ /* 0x0003e2000b1a1016 */
[----:B------:R-:W-:Y:S02]  /*18fe0*/  ISETP.NE.U32.AND P6, PT, R204, RZ, PT ;  /* 0x000000ffcc00720c */ /* 0x000fe40003fc5070 */
[----:B------:R-:W-:Y:S02]  /*18ff0*/  SEL R204, RZ, 0x4, P3 ;  /* 0x00000004ffcc7807 */ /* 0x000fe40001800000 */
[----:B------:R-:W-:Y:S01]  /*19000*/  ISETP.GE.AND P3, PT, R242, UR6, PT ;  /* 0x00000006f2007c0c */ /* 0x000fe2000bf66270 */
[----:B------:R-:W-:Y:S01]  /*19010*/  IMAD.WIDE R206, R252, 0x4, R232 ;  /* 0x00000004fcce7825 */ /* 0x000fe200078e02e8 */
[----:B------:R-:W-:Y:S01]  /*19020*/  STL.64 [R1+0x918], R208 ;  /* 0x000918d001007387 */ /* 0x000fe20000100a00 */
[----:B------:R-:W-:Y:S02]  /*19030*/  LOP3.LUT R242, R12, 0x2c, RZ, 0xfc, !PT ;  /* 0x0000002c0cf27812 */ /* 0x000fe400078efcff */
        /* <DEDUP_REMOVED lines=13> */
[----:B------:R-:W-:Y:S01]  /*19110*/  IMAD.WIDE R204, R252, 0x4, R200 ;  /* 0x00000004fccc7825 */ /* 0x000fe200078e02c8 */
[----:B------:R-:W-:Y:S01]  /*19120*/  STL.64 [R1+0x910], R206 ;  /* 0x000910ce01007387 */ /* 0x000fe20000100a00 */
[----:B------:R-:W-:Y:S02]  /*19130*/  LOP3.LUT R242, R12, 0x10, RZ, 0xfc, !PT ;  /* 0x000000100cf27812 */ /* 0x000fe400078efcff */
[----:B------:R-:W-:Y:S01]  /*19140*/  SEL R203, RZ, 0x4, P1 ;  /* 0x00000004ffcb7807 */ /* 0x000fe20000800000 */
[----:B------:R1:W-:Y:S01]  /*19150*/  STL.64 [R1+0x900], R2 ;  /* 0x0009000201007387 */ /* 0x0003e20000100a00 */
[----:B------:R-:W-:Y:S02]  /*19160*/  SEL R202, R202, RZ, P4 ;  /* 0x000000ffcaca7207 */ /* 0x000fe40002000000 */
[----:B------:R-:W-:Y:S01]  /*19170*/  SEL R200, R203, RZ, P4 ;  /* 0x000000ffcbc87207 */ /* 0x000fe20002000000 */
[----:B------:R2:W-:Y:S01]  /*19180*/  LDGSTS.E [R7+0x6008], desc[UR22][R204.64], P6 ;  /* 0x06008000cc077fae */ /* 0x0005e2000b1a1016 */
[----:B------:R-:W-:-:S02]  /*19190*/  ISETP.GE.AND P6, PT, R242, UR6, PT ;  /* 0x00000006f2007c0c */ /* 0x000fc4000bfc6270 */
[----:B------:R-:W-:Y:S01]  /*191a0*/  LOP3.LUT R242, R12, 0x12, RZ, 0xfc, !PT ;  /* 0x000000120cf27812 */ /* 0x000fe200078efcff */
[----:B-1----:R-:W-:Y:S01]  /*191b0*/  IMAD.WIDE R2, R252, 0x4, R230 ;  /* 0x00000004fc027825 */ /* 0x002fe200078e02e6 */
[----:B------:R-:W-:-:S04]  /*191c0*/  ISETP.NE.U32.AND P1, PT, R202, RZ, PT ;  /* 0x000000ffca00720c */ /* 0x000fc80003f25070 */
[----:B------:R1:W-:Y:S01]  /*191d0*/  LDGSTS.E [R244+0x4000], desc[UR22][R2.64], P3 ;  /* 0x0400000002f47fae */ /* 0x0003e200099a1016 */
[----:B------:R-:W-:Y:S02]  /*191e0*/  ISETP.NE.U32.AND P3, PT, R200, RZ, PT ;  /* 0x000000ffc800720c */ /* 0x000fe40003f65070 */
[----:B------:R-:W-:Y:S01]  /*191f0*/  SEL R200, RZ, 0x4, P6 ;  /* 0x00000004ffc87807 */ /* 0x000fe20003000000 */
[----:B------:R-:W-:Y:S01]  /*19200*/  STL.64 [R1+0x8f8], R204 ;  /* 0x0008f8cc01007387 */ /* 0x000fe20000100a00 */
[----:B------:R-:W-:-:S03]  /*19210*/  ISETP.GE.AND P6, PT, R242, UR6, PT ;  /* 0x00000006f2007c0c */ /* 0x000fc6000bfc6270 */
[----:B------:R2:W-:Y:S01]  /*19220*/  STL.64 [R1+0x15a8], R6 ;  /* 0x0015a80601007387 */ /* 0x0005e20000100a00 */
[----:B------:R-:W-:Y:S02]  /*19230*/  SEL R201, RZ, 0x4, P6 ;  /* 0x00000004ffc97807 */ /* 0x000fe40003000000 */
[----:B------:R-:W-:Y:S01]  /*19240*/  LOP3.LUT R242, R12, 0x30, RZ, 0xfc, !PT ;  /* 0x000000300cf27812 */ /* 0x000fe200078efcff */
[----:B------:R1:W-:Y:S01]  /*19250*/  STL.64 [R1+0x908], R2 ;  /* 0x0009080201007387 */ /* 0x0003e20000100a00 */
[----:B------:R-:W-:Y:S01]  /*19260*/  SEL R200, R200, RZ, P4 ;  /* 0x000000ffc8c87207 */ /* 0x000fe20002000000 */
[----:B--2---:R-:W-:-:S04]  /*19270*/  IMAD.WIDE R6, R252, 0x4, R228 ;  /* 0x00000004fc067825 */ /* 0x004fc800078e02e4 */
[----:B-1----:R-:W-:Y:S01]  /*19280*/  IMAD.WIDE R2, R252, 0x4, R198 ;  /* 0x00000004fc027825 */ /* 0x002fe200078e02c6 */
[----:B------:R-:W-:Y:S01]  /*19290*/  SEL R198, R201, RZ, P4 ;  /* 0x000000ffc9c67207 */ /* 0x000fe20002000000 */
[----:B------:R1:W-:Y:S01]  /*192a0*/  LDGSTS.E [R244+0x4008], desc[UR22][R6.64], P5 ;  /* 0x0400800006f47fae */ /* 0x0003e2000a9a1016 */
[----:B------:R-:W-:Y:S02]  /*192b0*/  ISETP.GE.AND P5, PT, R242, UR6, PT ;  /* 0x00000006f2007c0c */ /* 0x000fe4000bfa6270 */
[----:B------:R-:W-:Y:S01]  /*192c0*/  LOP3.LUT R242, R12, 0x32, RZ, 0xfc, !PT ;  /* 0x000000320cf27812 */ /* 0x000fe200078efcff */
[----:B------:R2:W-:Y:S01]  /*192d0*/  LDGSTS.E [R244+0x6000], desc[UR22][R2.64], P1 ;  /* 0x0600000002f47fae */ /* 0x0005e200089a1016 */
[----:B------:R-:W-:Y:S02]  /*192e0*/  ISETP.NE.U32.AND P6, PT, R200, RZ, PT ;  /* 0x000000ffc800720c */ /* 0x000fe40003fc5070 */
[----:B------:R-:W-:Y:S02]  /*192f0*/  ISETP.NE.U32.AND P1, PT, R198, RZ, PT ;  /* 0x000000ffc600720c */ /* 0x000fe40003f25070 */
[----:B------:R-:W-:-:S02]  /*19300*/  SEL R198, RZ, 0x4, P5 ;  /* 0x00000004ffc67807 */ /* 0x000fc40002800000 */
[----:B------:R-:W-:Y:S01]  /*19310*/  ISETP.GE.AND P5, PT, R242, UR6, PT ;  /* 0x00000006f2007c0c */ /* 0x000fe2000bfa6270 */
[----:B------:R1:W-:Y:S01]  /*19320*/  STL.64 [R1+0x8f0], R6 ;  /* 0x0008f00601007387 */ /* 0x0003e20000100a00 */
[----:B------:R-:W-:Y:S02]  /*19330*/  LOP3.LUT R242, R12, 0x14, RZ, 0xfc, !PT ;  /* 0x000000140cf27812 */ /* 0x000fe400078efcff */
[----:B------:R-:W-:Y:S01]  /*19340*/  SEL R199, RZ, 0x4, P5 ;  /* 0x00000004ffc77807 */ /* 0x000fe20002800000 */
[----:B------:R2:W-:Y:S01]  /*19350*/  STL.64 [R1+0x8e8], R2 ;  /* 0x0008e80201007387 */ /* 0x0005e20000100a00 */
[----:B------:R-:W-:Y:S01]  /*19360*/  SEL R198, R198, RZ, P4 ;  /* 0x000000ffc6c67207 */ /* 0x000fe20002000000 */
[----:B-1----:R-:W-:Y:S01]  /*19370*/  IMAD.WIDE R6, R252, 0x4, R196 ;  /* 0x00000004fc067825 */ /* 0x002fe200078e02c4 */
[----:B------:R-:W-:-:S03]  /*19380*/  SEL R196, R199, RZ, P4 ;  /* 0x000000ffc7c47207 */ /* 0x000fc60002000000 */
[----:B--2---:R-:W-:Y:S01]  /*19390*/  IMAD.WIDE R2, R252, 0x4, R226 ;  /* 0x00000004fc027825 */ /* 0x004fe200078e02e2 */
        /* <DEDUP_REMOVED lines=13> */
[----:B-1----:R-:W-:-:S04]  /*19470*/  IMAD.WIDE R6, R252, 0x4, R224 ;  /* 0x00000004fc067825 */ /* 0x002fc800078e02e0 */
[----:B--2---:R-:W-:Y:S01]  /*19480*/  IMAD.WIDE R2, R252, 0x4, R194 ;  /* 0x00000004fc027825 */ /* 0x004fe200078e02c2 */
        /* <DEDUP_REMOVED lines=28> */
[----:B------:R-:W-:Y:S01]  /*19650*/  STL.64 [R1+0x15b0], R244 ;  /* 0x0015b0f401007387 */ /* 0x000fe20000100a00 */
[----:B------:R-:W-:-:S03]  /*19660*/  SEL R192, R192, RZ, P4 ;  /* 0x000000ffc0c07207 */ /* 0x000fc60002000000 */
[----:B------:R2:W-:Y:S01]  /*19670*/  STL.64 [R1+0x8b8], R2 ;  /* 0x0008b80201007387 */ /* 0x0005e20000100a00 */
[----:B-1----:R-:W-:Y:S01]  /*19680*/  IMAD.WIDE R6, R252, 0x4, R220 ;  /* 0x00000004fc067825 */ /* 0x002fe200078e02dc */
[----:B------:R-:W-:-:S04]  /*19690*/  ISETP.NE.U32.AND P6, PT, R192, RZ, PT ;  /* 0x000000ffc000720c */ /* 0x000fc80003fc5070 */
[----:B------:R1:W-:Y:S01]  /*196a0*/  LDGSTS.E [R246+0x4008], desc[UR22][R6.64], P5 ;  /* 0x0400800006f67fae */ /* 0x0003e2000a9a1016 */
[----:B--2---:R-:W-:Y:S01]  /*196b0*/  IMAD.WIDE R2, R252, 0x4, R190 ;  /* 0x00000004fc027825 */ /* 0x004fe200078e02be */
[----:B------:R-:W-:Y:S02]  /*196c0*/  SEL R190, R193, RZ, P4 ;  /* 0x000000ffc1be7207 */ /* 0x000fe40002000000 */
[----:B------:R-:W-:Y:S02]  /*196d0*/  ISETP.GE.AND P5, PT, R242, UR6, PT ;  /* 0x00000006f2007c0c */ /* 0x000fe4000bfa6270 */
[----:B------:R-:W-:Y:S01]  /*196e0*/  LOP3.LUT R242, R12, 0x3a, RZ, 0xfc, !PT ;  /* 0x0000003a0cf27812 */ /* 0x000fe200078efcff */
[----:B------:R2:W-:Y:S01]  /*196f0*/  LDGSTS.E [R246+0x6000], desc[UR22][R2.64], P1 ;  /* 0x0600000002f67fae */ /* 0x0005e200089a1016 */
[----:B------:R-:W-:Y:S02]  /*19700*/  ISETP.NE.U32.AND P1, PT, R190, RZ, PT ;  /* 0x000000ffbe00720c */ /* 0x000fe40003f25070 */
[----:B------:R-:W-:Y:S01]  /*19710*/  SEL R190, RZ, 0x4, P5 ;  /* 0x00000004ffbe7807 */ /* 0x000fe20002800000 */
[----:B------:R1:W-:Y:S01]  /*19720*/  STL.64 [R1+0x8b0], R6 ;  /* 0x0008b00601007387 */ /* 0x0003e20000100a00 */
[----:B------:R-:W-:-:S02]  /*19730*/  ISETP.GE.AND P5, PT, R242, UR6, PT ;  /* 0x00000006f2007c0c */ /* 0x000fc4000bfa6270 */
[----:B------:R-:W-:Y:S01]  /*19740*/  LOP3.LUT R242, R12, 0x1c, RZ, 0xfc, !PT ;  /* 0x0000001c0cf27812 */ /* 0x000fe200078efcff */
[----:B------:R2:W-:Y:S01]  /*19750*/  STL.64 [R1+0x8a8], R2 ;  /* 0x0008a80201007387 */ /* 0x0005e20000100a00 */
[----:B------:R-:W-:Y:S01]  /*19760*/  SEL R191, RZ, 0x4, P5 ;  /* 0x00000004ffbf7807 */ /* 0x000fe20002800000 */
[----:B-1----:R-:W-:-:S03]  /*19770*/  IMAD.WIDE R6, R252, 0x4, R188 ;  /* 0x00000004fc067825 */ /* 0x002fc600078e02bc */
[----:B------:R-:W-:Y:S01]  /*19780*/  SEL R188, R191, RZ, P4 ;  /* 0x000000ffbfbc7207 */ /* 0x000fe20002000000 */
[----:B--2---:R-:W-:Y:S01]  /*19790*/  IMAD.WIDE R2, R252, 0x4, R218 ;  /* 0x00000004fc027825 */ /* 0x004fe200078e02da */
[----:B------:R1:W-:Y:S04]  /*197a0*/  STL.64 [R1+0x8a0], R6 ;  /* 0x0008a00601007387 */ /* 0x0003e80000100a00 */
[----:B------:R1:W-:Y:S01]  /*197b0*/  LDGSTS.E [R246+0x6008], desc[UR22][R6.64], P3 ;  /* 0x0600800006f67fae */ /* 0x0003e200099a1016 */
[----:B------:R-:W-:Y:S02]  /*197c0*/  ISETP.GE.AND P3, PT, R242, UR6, PT ;  /* 0x00000006f2007c0c */ /* 0x000fe4000bf66270 */
[----:B------:R-:W-:Y:S01]  /*197d0*/  LOP3.LUT R242, R12, 0x1e, RZ, 0xfc, !PT ;  /* 0x0000001e0cf27812 */ /* 0x000fe200078efcff */
[----:B------:R-:W-:Y:S04]  /*197e0*/  STL.64 [R1+0x898], R2 ;  /* 0x0008980201007387 */ /* 0x000fe80000100a00 */
[----:B------:R-:W-:Y:S01]  /*197f0*/  LDGSTS.E [R247+0x4000], desc[UR22][R2.64], P6 ;  /* 0x0400000002f77fae */ /* 0x000fe2000b1a1016 */
[----:B-1----:R-:W-:Y:S01]  /*19800*/  IMAD.WIDE R6, R252, 0x4, R216 ;  /* 0x00000004fc067825 */ /* 0x002fe200078e02d8 */
[----:B------:R-:W-:-:S02]  /*19810*/  ISETP.NE.U32.AND P6, PT, R188, RZ, PT ;  /* 0x000000ffbc00720c */ /* 0x000fc40003fc5070 */
[----:B------:R-:W-:Y:S02]  /*19820*/  SEL R188, RZ, 0x4, P3 ;  /* 0x00000004ffbc7807 */ /* 0x000fe40001800000 */
[----:B------:R1:W-:Y:S01]  /*19830*/  STL.64 [R1+0x890], R6 ;  /* 0x0008900601007387 */ /* 0x0003e20000100a00 */
[----:B------:R-:W-:Y:S02]  /*19840*/  ISETP.GE.AND P3, PT, R242, UR6, PT ;  /* 0x00000006f2007c0c */ /* 0x000fe4000bf66270 */
[----:B------:R-:W2:Y:S01]  /*19850*/  LDC R242, c[0x0][0x3a0] ;  /* 0x0000e800fff27b82 */ /* 0x000ea20000000800 */
[----:B------:R1:W-:Y:S01]  /*19860*/  LDGSTS.E [R247+0x4008], desc[UR22][R6.64], P1 ;  /* 0x0400800006f77fae */ /* 0x0003e200089a1016 */
[----:B------:R-:W-:Y:S01]  /*19870*/  SEL R190, R190, RZ, P4 ;  /* 0x000000ffbebe7207 */ /* 0x000fe20002000000 */
[----:B-1----:R-:W1:Y:S03]  /*19880*/  S2R R6, SR_TID.X ;  /* 0x0000000000067919 */ /* 0x002e660000002100 */
[----:B------:R-:W-:-:S02]  /*19890*/  ISETP.NE.U32.AND P5, PT, R190, RZ, PT ;  /* 0x000000ffbe00720c */ /* 0x000fc40003fa5070 */
[----:B------:R-:W-:Y:S01]  /*198a0*/  SEL R189, RZ, 0x4, P3 ;  /* 0x00000004ffbd7807 */ /* 0x000fe20001800000 */
[----:B------:R-:W-:Y:S01]  /*198b0*/  IMAD.WIDE R2, R252, 0x4, R186 ;  /* 0x00000004fc027825 */ /* 0x000fe200078e02ba */
[----:B------:R-:W-:Y:S02]  /*198c0*/  SEL R188, R188, RZ, P4 ;  /* 0x000000ffbcbc7207 */ /* 0x000fe40002000000 */
[----:B------:R-:W-:Y:S02]  /*198d0*/  SEL R186, R189, RZ, P4 ;  /* 0x000000ffbdba7207 */ /* 0x000fe40002000000 */
[----:B------:R-:W-:Y:S01]  /*198e0*/  ISETP.GE.AND P1, PT, R12, UR4, PT ;  /* 0x000000040c007c0c */ /* 0x000fe2000bf26270 */
[----:B--2---:R-:W-:Y:S01]  /*198f0*/  VIADD R242, R242, 0x3f ;  /* 0x0000003ff2f27836 */ /* 0x004fe20000000000 */
[----:B------:R-:W-:-:S03]  /*19900*/  ISETP.NE.U32.AND P3, PT, R188, RZ, PT ;  /* 0x000000ffbc00720c */ /* 0x000fc60003f65070 */
[----:B------:R2:W-:Y:S01]  /*19910*/  LDGSTS.E [R247+0x6000], desc[UR22][R2.64], P5 ;  /* 0x0600000002f77fae */ /* 0x0005e2000a9a1016 */
[----:B------:R-:W-:Y:S02]  /*19920*/  ISETP.NE.U32.AND P5, PT, R186, RZ, PT ;  /* 0x000000ffba00720c */ /* 0x000fe40003fa5070 */
[----:B------:R-:W-:Y:S02]  /*19930*/  SEL R186, RZ, 0x4, P1 ;  /* 0x00000004ffba7807 */ /* 0x000fe40000800000 */
[----:B------:R-:W-:Y:S01]  /*19940*/  ISETP.GT.AND P1, PT, R242, 0xbf, PT ;  /* 0x000000bff200780c */ /* 0x000fe20003f24270 */
[----:B------:R2:W-:Y:S04]  /*19950*/  STL.64 [R1+0x888], R2 ;  /* 0x0008880201007387 */ /* 0x0005e80000100a00 */
[----:B------:R3:W-:Y:S01]  /*19960*/  STL.64 [R1+0x15c0], R12 ;  /* 0x0015c00c01007387 */ /* 0x0007e20000100a00 */
[----:B-1----:R-:W-:Y:S01]  /*19970*/  SHF.R.U32.HI R242, RZ, 0x6, R6 ;  /* 0x00000006fff27819 */ /* 0x002fe20000011606 */
[----:B--2---:R-:W-:Y:S01]  /*19980*/  IMAD.WIDE R2, R252, 0x4, R214 ;  /* 0x00000004fc027825 */ /* 0x004fe200078e02d6 */
[----:B------:R-:W-:-:S02]  /*19990*/  SHF.R.U32.HI R241, RZ, 0x6, R6 ;  /* 0x00000006fff17819 */ /* 0x000fc40000011606 */
[----:B------:R-:W-:Y:S01]  /*199a0*/  SGXT.U32 R242, R242, 0x1 ;  /* 0x00000001f2f2781a */ /* 0x000fe20000000000 */
[----:B---3--:R-:W-:Y:S01]  /*199b0*/  IMAD.WIDE R12, R252, 0x4, R184 ;  /* 0x00000004fc0c7825 */ /* 0x008fe200078e02b8 */
[----:B------:R-:W-:Y:S02]  /*199c0*/  SGXT.U32 R241, R241, 0x1 ;  /* 0x00000001f1f1781a */ /* 0x000fe40000000000 */
[----:B------:R-:W-:Y:S02]  /*199d0*/  LOP3.LUT R242, R242, 0x3c, RZ, 0xfc, !PT ;  /* 0x0000003cf2f27812 */ /* 0x000fe400078efcff */
[----:B------:R-:W-:Y:S01]  /*199e0*/  STL.64 [R1+0x880], R12 ;  /* 0x0008800c01007387 */ /* 0x000fe20000100a00 */
[----:B------:R-:W-:-:S03]  /*199f0*/  SEL R184, R186, RZ, P1 ;  /* 0x000000ffbab87207 */ /* 0x000fc60000800000 */
[----:B------:R-:W-:Y:S01]  /*19a00*/  LDGSTS.E [R247+0x6008], desc[UR22][R12.64], P6 ;  /* 0x060080000cf77fae */ /* 0x000fe2000b1a1016 */
[----:B------:R-:W-:-:S03]  /*19a10*/  LOP3.LUT R241, R241, 0x3e, RZ, 0xfc, !PT ;  /* 0x0000003ef1f17812 */ /* 0x000fc600078efcff */
[----:B------:R-:W-:Y:S04]  /*19a20*/  STL.64 [R1+0x15b8], R246 ;  /* 0x0015b8f601007387 */ /* 0x000fe80000100a00 */
[----:B------:R1:W-:Y:S04]  /*19a30*/  STL.64 [R1+0x878], R2 ;  /* 0x0008780201007387 */ /* 0x0003e80000100a00 */
[----:B------:R1:W-:Y:S01]  /*19a40*/  LDGSTS.E [R248+0x4000], desc[UR22][R2.64], P3 ;  /* 0x0400000002f87fae */ /* 0x0003e200099a1016 */
[----:B------:R-:W-:Y:S02]  /*19a50*/  ISETP.GE.AND P3, PT, R242, UR6, PT ;  /* 0x00000006f2007c0c */ /* 0x000fe4000bf66270 */
[----:B------:R-:W-:-:S02]  /*19a60*/  ISETP.NE.U32.AND P6, PT, R184, RZ, PT ;  /* 0x000000ffb800720c */ /* 0x000fc40003fc5070 */
[----:B------:R-:W-:Y:S01]  /*19a70*/  SEL R184, RZ, 0x4, P3 ;  /* 0x00000004ffb87807 */ /* 0x000fe20001800000 */
[----:B-1----:R-:W-:Y:S01]  /*19a80*/  IMAD.WIDE R2, R252, 0x4, R212 ;  /* 0x00000004fc027825 */ /* 0x002fe200078e02d4 */
[----:B------:R-:W-:-:S04]  /*19a90*/  ISETP.GE.AND P3, PT, R241, UR6, PT ;  /* 0x00000006f1007c0c */ /* 0x000fc8000bf66270 */
[----:B------:R1:W-:Y:S04]  /*19aa0*/  STL.64 [R1+0x870], R2 ;  /* 0x0008700201007387 */ /* 0x0003e80000100a00 */
[----:B------:R-:W2:Y:S04]  /*19ab0*/  LDL.LU.64 R232, [R1+0x108] ;  /* 0x0001080001e87983 */ /* 0x000ea80000300a00 */
[----:B------:R-:W3:Y:S04]  /*19ac0*/  LDL.LU.64 R240, [R1+0x100] ;  /* 0x0001000001f07983 */ /* 0x000ee80000300a00 */
[----:B------:R1:W-:Y:S01]  /*19ad0*/  LDGSTS.E [R248+0x4008], desc[UR22][R2.64], P5 ;  /* 0x0400800002f87fae */ /* 0x0003e2000a9a1016 */
[----:B------:R-:W-:-:S02]  /*19ae0*/  LOP3.LUT R242, R6, 0x3f, RZ, 0xc0, !PT ;  /* 0x0000003f06f27812 */ /* 0x000fc400078ec0ff */
[----:B------:R-:W-:Y:S01]  /*19af0*/  SEL R184, R184, RZ, P4 ;  /* 0x000000ffb8b87207 */ /* 0x000fe20002000000 */
[----:B------:R-:W-:Y:S01]  /*19b00*/  USHF.L.U32 UR14, UR5, 0x6, URZ ;  /* 0x00000006050e7899 */ /* 0x000fe200080006ff */
[----:B------:R-:W-:Y:S01]  /*19b10*/  SEL R185, RZ, 0x4, P3 ;  /* 0x00000004ffb97807 */ /* 0x000fe20001800000 */
[----:B------:R-:W4:Y:S01]  /*19b20*/  LDL.LU.64 R206, [R1+0xe8] ;  /* 0x0000e80001ce7983 */ /* 0x000f220000300a00 */
[----:B-1----:R-:W1:Y:S01]  /*19b30*/  S2R R2, SR_TID.X ;  /* 0x0000000000027919 */ /* 0x002e620000002100 */
[----:B------:R-:W-:Y:S01]  /*19b40*/  ISETP.GE.AND P5, PT, R242, UR4, PT ;  /* 0x00000004f2007c0c */ /* 0x000fe2000bfa6270 */
[----:B------:R-:W-:Y:S01]  /*19b50*/  IMAD.WIDE R12, R252, 0x4, R182 ;  /* 0x00000004fc0c7825 */ /* 0x000fe200078e02b6 */
[----:B------:R-:W-:Y:S01]  /*19b60*/  ISETP.NE.U32.AND P3, PT, R184, RZ, PT ;  /* 0x000000ffb800720c */ /* 0x000fe20003f65070 */
[----:B------:R-:W4:Y:S01]  /*19b70*/  LDL.LU.64 R234, [R1+0xe0] ;  /* 0x0000e00001ea7983 */ /* 0x000f220000300a00 */
[----:B------:R-:W-:Y:S01]  /*19b80*/  SEL R184, RZ, 0x4, P5 ;  /* 0x00000004ffb87807 */ /* 0x000fe20002800000 */
[----:B------:R-:W1:Y:S01]  /*19b90*/  LDCU UR5, c[0x0][0x3a0] ;  /* 0x00007400ff0577ac */ /* 0x000e620008000800 */
[----:B------:R-:W-:Y:S01]  /*19ba0*/  SEL R185, R185, RZ, P4 ;  /* 0x000000ffb9b97207 */ /* 0x000fe20002000000 */
[----:B------:R-:W4:Y:S01]  /*19bb0*/  LDL.LU.64 R208, [R1+0xc8] ;  /* 0x0000c80001d07983 */ /* 0x000f220000300a00 */
[----:B------:R-:W-:-:S03]  /*19bc0*/  SEL R184, R184, RZ, P1 ;  /* 0x000000ffb8b87207 */ /* 0x000fc60000800000 */
[----:B------:R-:W4:Y:S01]  /*19bd0*/  LDL.LU.64 R236, [R1+0xa8] ;  /* 0x0000a80001ec7983 */ /* 0x000f220000300a00 */
[----:B------:R-:W-:-:S03]  /*19be0*/  ISETP.NE.U32.AND P4, PT, R184, RZ, PT ;  /* 0x000000ffb800720c */ /* 0x000fc60003f85070 */
[----:B------:R2:W-:Y:S01]  /*19bf0*/  LDGSTS.E [R248+0x6000], desc[UR22][R12.64], P3 ;  /* 0x060000000cf87fae */ /* 0x0005e200099a1016 */
[----:B-1----:R-:W-:-:S03]  /*19c00*/  SHF.R.U32.HI R242, RZ, 0x6, R2 ;  /* 0x00000006fff27819 */ /* 0x002fc60000011602 */
[----:B------:R-:W4:Y:S01]  /*19c10*/  LDL.LU.64 R2, [R1+0x88] ;  /* 0x0000880001027983 */ /* 0x000f220000300a00 */
[----:B------:R-:W-:-:S04]  /*19c20*/  SGXT.U32 R242, R242, 0x1 ;  /* 0x00000001f2f2781a */ /* 0x000fc80000000000 */
[----:B------:R-:W-:-:S04]  /*19c30*/  LOP3.LUT R242, R242, 0x2, RZ, 0xfc, !PT ;  /* 0x00000002f2f27812 */ /* 0x000fc800078efcff */
[----:B------:R-:W-:-:S04]  /*19c40*/  ISETP.GE.AND P5, PT, R242, UR4, PT ;  /* 0x00000004f2007c0c */ /* 0x000fc8000bfa6270 */
[----:B------:R-:W-:Y:S02]  /*19c50*/  SEL R184, RZ, 0x4, P5 ;  /* 0x00000004ffb87807 */ /* 0x000fe40002800000 */
[----:B------:R-:W-:Y:S02]  /*19c60*/  ISETP.NE.U32.AND P5, PT, R185, RZ, PT ;  /* 0x000000ffb900720c */ /* 0x000fe40003fa5070 */
[----:B------:R-:W-:Y:S01]  /*19c70*/  SHF.R.U32.HI R242, RZ, 0x6, R6 ;  /* 0x00000006fff27819 */ /* 0x000fe20000011606 */
[----:B------:R-:W-:-:S03]  /*19c80*/  IMAD.WIDE R6, R252, 0x4, R180 ;  /* 0x00000004fc067825 */ /* 0x000fc600078e02b4 */
[----:B------:R-:W-:Y:S01]  /*19c90*/  SGXT.U32 R242, R242, 0x1 ;  /* 0x00000001f2f2781a */ /* 0x000fe20000000000 */
[----:B------:R-:W-:Y:S01]  /*19ca0*/  IMAD.U32 R181, RZ, RZ, UR14 ;  /* 0x0000000effb57e24 */ /* 0x000fe2000f8e00ff */
[----:B------:R2:W-:Y:S02]  /*19cb0*/  STL.64 [R1+0x868], R12 ;  /* 0x0008680c01007387 */ /* 0x0005e40000100a00 */
[----:B------:R-:W-:Y:S02]  /*19cc0*/  LOP3.LUT R242, R242, 0x20, RZ, 0xfc, !PT ;  /* 0x00000020f2f27812 */ /* 0x000fe400078efcff */
[----:B------:R-:W4:Y:S04]  /*19cd0*/  LDL.LU.64 R210, [R1+0x68] ;  /* 0x0000680001d27983 */ /* 0x000f280000300a00 */
[----:B------:R3:W-:Y:S04]  /*19ce0*/  STL.64 [R1+0x860], R6 ;  /* 0x0008600601007387 */ /* 0x0007e80000100a00 */
[----:B------:R3:W-:Y:S01]  /*19cf0*/  LDGSTS.E [R248+0x6008], desc[UR22][R6.64], P5 ;  /* 0x0600800006f87fae */ /* 0x0007e2000a9a1016 */
[----:B------:R-:W-:-:S03]  /*19d00*/  ISETP.GE.AND P5, PT, R242, UR4, PT ;  /* 0x00000004f2007c0c */ /* 0x000fc6000bfa6270 */
[----:B------:R-:W4:Y:S04]  /*19d10*/  LDL.LU.64 R238, [R1+0x48] ;  /* 0x0000480001ee7983 */ /* 0x000f280000300a00 */
[----:B------:R-:W4:Y:S01]  /*19d20*/  LDL.LU.64 R242, [R1+0x28] ;  /* 0x0000280001f27983 */ /* 0x000f220000300a00 */
[----:B------:R-:W-:-:S03]  /*19d30*/  SEL R182, R184, RZ, P1 ;  /* 0x000000ffb8b67207 */ /* 0x000fc60000800000 */
[----:B------:R-:W0:Y:S01]  /*19d40*/  LDGDEPBAR ;  /* 0x00000000000079af */ /* 0x000e220000000000 */
[----:B--2---:R-:W-:-:S04]  /*19d50*/  IMAD.WIDE R12, R181, 0x4, R232 ;  /* 0x00000004b50c7825 */ /* 0x004fc800078e02e8 */
[C---:B---3--:R-:W-:Y:S02]  /*19d60*/  IMAD.WIDE R6, R181.reuse, 0x4, R240 ;  /* 0x00000004b5067825 */ /* 0x048fe400078e02f0 */
[----:B------:R-:W2:Y:S04]  /*19d70*/  LDL.LU.64 R240, [R1+0x8] ;  /* 0x0000080001f07983 */ /* 0x000ea80000300a00 */
[----:B------:R1:W-:Y:S04]  /*19d80*/  STL.64 [R1+0x858], R12 ;  /* 0x0008580c01007387 */ /* 0x0003e80000100a00 */
[----:B------:R3:W-:Y:S01]  /*19d90*/  STL.64 [R1+0x850], R6 ;  /* 0x0008500601007387 */ /* 0x0007e20000100a00 */
[----:B-1----:R-:W-:-:S03]  /*19da0*/  IMAD.WIDE R12, R181, 0x4, R54 ;  /* 0x00000004b50c7825 */ /* 0x002fc600078e0236 */
[----:B------:R-:W2:Y:S01]  /*19db0*/  LDL.LU.64 R54, [R1+0x17e0] ;  /* 0x0017e00001367983 */ /* 0x000ea20000300a00 */
[----:B---3--:R-:W-:-:S03]  /*19dc0*/  IMAD.WIDE R6, R181, 0x4, R30 ;  /* 0x00000004b5067825 */ /* 0x008fc600078e021e */
[----:B------:R-:W3:Y:S01]  /*19dd0*/  LDL.LU.64 R30, [R1+0x17d8] ;  /* 0x0017d800011e7983 */ /* 0x000ee20000300a00 */
[----:B------:R-:W-:Y:S01]  /*19de0*/  ISETP.NE.U32.AND P3, PT, R182, RZ, PT ;  /* 0x000000ffb600720c */ /* 0x000fe20003f65070 */
[C---:B----4-:R-:W-:Y:S02]  /*19df0*/  IMAD.WIDE R182, R181.reuse, 0x4, R206 ;  /* 0x00000004b5b67825 */ /* 0x050fe400078e02ce */
[----:B------:R1:W-:Y:S04]  /*19e00*/  STL.64 [R1+0x848], R12 ;  /* 0x0008480c01007387 */ /* 0x0003e80000100a00 */
[----:B------:R4:W-:Y:S04]  /*19e10*/  STL.64 [R1+0x840], R6 ;  /* 0x0008400601007387 */ /* 0x0009e80000100a00 */
[----:B------:R4:W-:Y:S01]  /*19e20*/  STL.64 [R1+0x838], R182 ;  /* 0x000838b601007387 */ /* 0x0009e20000100a00 */
[----:B-1----:R-:W-:-:S04]  /*19e30*/  IMAD.WIDE R12, R181, 0x4, R234 ;  /* 0x00000004b50c7825 */ /* 0x002fc800078e02ea */
[C---:B----4-:R-:W-:Y:S02]  /*19e40*/  IMAD.WIDE R6, R181.reuse, 0x4, R14 ;  /* 0x00000004b5067825 */ /* 0x050fe400078e020e */
[----:B------:R-:W4:Y:S02]  /*19e50*/  LDL.LU.64 R14, [R1+0x17d0] ;  /* 0x0017d000010e7983 */ /* 0x000f240000300a00 */
[C---:B------:R-:W-:Y:S02]  /*19e60*/  IMAD.WIDE R182, R181.reuse, 0x4, R22 ;  /* 0x00000004b5b67825 */ /* 0x040fe400078e0216 */
[----:B------:R-:W-:Y:S04]  /*19e70*/  STL.64 [R1+0x830], R12 ;  /* 0x0008300c01007387 */ /* 0x000fe80000100a00 */
[----:B------:R-:W2:Y:S04]  /*19e80*/  LDL.LU.64 R22, [R1+0x17c8] ;  /* 0x0017c80001167983 */ /* 0x000ea80000300a00 */
[----:B------:R1:W-:Y:S04]  /*19e90*/  STL.64 [R1+0x828], R6 ;  /* 0x0008280601007387 */ /* 0x0003e80000100a00 */
[----:B------:R1:W-:Y:S02]  /*19ea0*/  STL.64 [R1+0x820], R182 ;  /* 0x000820b601007387 */ /* 0x0003e40000100a00 */
[----:B-1----:R-:W-:-:S04]  /*19eb0*/  IMAD.WIDE R6, R181, 0x4, R208 ;  /* 0x00000004b5067825 */ /* 0x002fc800078e02d0 */
[----:B------:R-:W-:-:S04]  /*19ec0*/  IMAD.WIDE R182, R181, 0x4, R46 ;  /* 0x00000004b5b67825 */ /* 0x000fc800078e022e */
[----:B------:R-:W-:-:S04]  /*19ed0*/  IMAD.WIDE R2, R181, 0x4, R2 ;  /* 0x00000004b5027825 */ /* 0x000fc800078e0202 */
[C---:B---3--:R-:W-:Y:S02]  /*19ee0*/  IMAD.WIDE R12, R181.reuse, 0x4, R30 ;  /* 0x00000004b50c7825 */ /* 0x048fe400078e021e */
[----:B------:R-:W3:Y:S04]  /*19ef0*/  LDL.LU.64 R30, [R1+0x17c0] ;  /* 0x0017c000011e7983 */ /* 0x000ee80000300a00 */
[----:B------:R1:W-:Y:S02]  /*19f00*/  STL.64 [R1+0x818], R6 ;  /* 0x0008180601007387 */ /* 0x0003e40000100a00 */
[C---:B-1----:R-:W-:Y:S02]  /*19f10*/  IMAD.WIDE R6, R181.reuse, 0x4, R38 ;  /* 0x00000004b5067825 */ /* 0x042fe400078e0226 */
[----:B------:R-:W3:Y:S04]  /*19f20*/  LDL.LU.64 R38, [R1+0x17b8] ;  /* 0x0017b80001267983 */ /* 0x000ee80000300a00 */
[----:B------:R2:W-:Y:S04]  /*19f30*/  STL.64 [R1+0x810], R12 ;  /* 0x0008100c01007387 */ /* 0x0005e80000100a00 */
[----:B------:R-:W3:Y:S04]  /*19f40*/  LDL.LU.64 R46, [R1+0x17b0] ;  /* 0x0017b000012e7983 */ /* 0x000ee80000300a00 */
[----:B------:R1:W-:Y:S01]  /*19f50*/  STL.64 [R1+0x808], R6 ;  /* 0x0008080601007387 */ /* 0x0003e20000100a00 */
[----:B--2---:R-:W-:-:S03]  /*19f60*/  IMAD.WIDE R12, R181, 0x4, R54 ;  /* 0x00000004b50c7825 */ /* 0x004fc600078e0236 */
[----:B------:R-:W-:Y:S04]  /*19f70*/  STL.64 [R1+0x800], R182 ;  /* 0x000800b601007387 */ /* 0x000fe80000100a00 */
[----:B------:R-:W2:Y:S01]  /*19f80*/  LDL.LU.64 R54, [R1+0x17a8] ;  /* 0x0017a80001367983 */ /* 0x000ea20000300a00 */
[----:B-1----:R-:W-:-:S05]  /*19f90*/  IMAD.WIDE R6, R181, 0x4, R236 ;  /* 0x00000004b5067825 */ /* 0x002fca00078e02ec */
[----:B------:R1:W-:Y:S02]  /*19fa0*/  STL.64 [R1+0x7f8], R6 ;  /* 0x0007f80601007387 */ /* 0x0003e40000100a00 */
[C---:B-1----:R-:W-:Y:S02]  /*19fb0*/  IMAD.WIDE R6, R181.reuse, 0x4, R62 ;  /* 0x00000004b5067825 */ /* 0x042fe400078e023e */
[----:B------:R-:W2:Y:S04]  /*19fc0*/  LDL.LU.64 R62, [R1+0x17a0] ;  /* 0x0017a000013e7983 */ /* 0x000ea80000300a00 */
[----:B------:R1:W-:Y:S02]  /*19fd0*/  STL.64 [R1+0x7f0], R12 ;  /* 0x0007f00c01007387 */ /* 0x0003e40000100a00 */
[----:B-1----:R-:W-:-:S02]  /*19fe0*/  IMAD.WIDE R12, R181, 0x4, R70 ;  /* 0x00000004b50c7825 */ /* 0x002fc400078e0246 */
[----:B------:R-:W2:Y:S04]  /*19ff0*/  LDL.LU.64 R70, [R1+0x1798] ;  /* 0x0017980001467983 */ /* 0x000ea80000300a00 */
[----:B------:R1:W-:Y:S04]  /*1a000*/  STL.64 [R1+0x7e8], R6 ;  /* 0x0007e80601007387 */ /* 0x0003e80000100a00 */
[----:B------:R4:W-:Y:S01]  /*1a010*/  STL.64 [R1+0x7e0], R12 ;  /* 0x0007e00c01007387 */ /* 0x0009e20000100a00 */
[----:B-1----:R-:W-:-:S03]  /*1a020*/  IMAD.WIDE R6, R181, 0x4, R78 ;  /* 0x00000004b5067825 */ /* 0x002fc600078e024e */
[----:B------:R-:W2:Y:S04]  /*1a030*/  LDL.LU.64 R78, [R1+0x1790] ;  /* 0x00179000014e7983 */ /* 0x000ea80000300a00 */
[----:B------:R1:W-:Y:S01]  /*1a040*/  STL.64 [R1+0x7d8], R2 ;  /* 0x0007d80201007387 */ /* 0x0003e20000100a00 */
[----:B----4-:R-:W-:-:S04]  /*1a050*/  IMAD.WIDE R12, R181, 0x4, R94 ;  /* 0x00000004b50c7825 */ /* 0x010fc800078e025e */
[C---:B-1----:R-:W-:Y:S02]  /*1a060*/  IMAD.WIDE R2, R181.reuse, 0x4, R86 ;  /* 0x00000004b5027825 */ /* 0x042fe400078e0256 */
[----:B------:R-:W4:Y:S04]  /*1a070*/  LDL.LU.64 R86, [R1+0x1788] ;  /* 0x0017880001567983 */ /* 0x000f280000300a00 */
[----:B------:R1:W-:Y:S04]  /*1a080*/  STL.64 [R1+0x7d0], R6 ;  /* 0x0007d00601007387 */ /* 0x0003e80000100a00 */
[----:B------:R-:W2:Y:S04]  /*1a090*/  LDL.LU.64 R94, [R1+0x1780] ;  /* 0x00178000015e7983 */ /* 0x000ea80000300a00 */
[----:B------:R1:W-:Y:S02]  /*1a0a0*/  STL.64 [R1+0x7c8], R2 ;  /* 0x0007c80201007387 */ /* 0x0003e40000100a00 */
[----:B-1----:R-:W-:-:S02]  /*1a0b0*/  IMAD.WIDE R6, R181, 0x4, R102 ;  /* 0x00000004b5067825 */ /* 0x002fc400078e0266 */
[----:B------:R1:W-:Y:S04]  /*1a0c0*/  STL.64 [R1+0x7c0], R12 ;  /* 0x0007c00c01007387 */ /* 0x0003e80000100a00 */
[----:B------:R-:W2:Y:S01]  /*1a0d0*/  LDL.LU.64 R102, [R1+0x1778] ;  /* 0x0017780001667983 */ /* 0x000ea20000300a00 */
[----:B------:R-:W-:-:S05]  /*1a0e0*/  IMAD.WIDE R2, R181, 0x4, R210 ;  /* 0x00000004b5027825 */ /* 0x000fca00078e02d2 */
[----:B------:R1:W-:Y:S02]  /*1a0f0*/  STL.64 [R1+0x7b8], R2 ;  /* 0x0007b80201007387 */ /* 0x0003e40000100a00 */
[----:B-1----:R-:W-:-:S04]  /*1a100*/  IMAD.WIDE R12, R181, 0x4, R118 ;  /* 0x00000004b50c7825 */ /* 0x002fc800078e0276 */
[C---:B------:R-:W-:Y:S02]  /*1a110*/  IMAD.WIDE R2, R181.reuse, 0x4, R110 ;  /* 0x00000004b5027825 */ /* 0x040fe400078e026e */
[----:B------:R-:W2:Y:S04]  /*1a120*/  LDL.LU.64 R110, [R1+0x1770] ;  /* 0x00177000016e7983 */ /* 0x000ea80000300a00 */
        /* <DEDUP_REMOVED lines=23> */
[----:B------:R-:W3:Y:S04]  /*1a2a0*/  LDL.LU.64 R158, [R1+0x1738] ;  /* 0x00173800019e7983 */ /* 0x000ee80000300a00 */
[----:B------:R1:W-:Y:S02]  /*1a2b0*/  STL.64 [R1+0x768], R2 ;  /* 0x0007680201007387 */ /* 0x0003e40000100a00 */
[----:B-1----:R-:W-:-:S02]  /*1a2c0*/  IMAD.WIDE R6, R181, 0x4, R166 ;  /* 0x00000004b5067825 */ /* 0x002fc400078e02a6 */
[----:B------:R1:W-:Y:S04]  /*1a2d0*/  STL.64 [R1+0x760], R12 ;  /* 0x0007600c01007387 */ /* 0x0003e80000100a00 */
[----:B------:R-:W3:Y:S01]  /*1a2e0*/  LDL.LU.64 R166, [R1+0x1730] ;  /* 0x0017300001a67983 */ /* 0x000ee20000300a00 */
[----:B------:R-:W-:-:S05]  /*1a2f0*/  IMAD.WIDE R2, R181, 0x4, R240 ;  /* 0x00000004b5027825 */ /* 0x000fca00078e02f0 */
[----:B------:R1:W-:Y:S02]  /*1a300*/  STL.64 [R1+0x758], R2 ;  /* 0x0007580201007387 */ /* 0x0003e40000100a00 */
[C---:B-1----:R-:W-:Y:S02]  /*1a310*/  IMAD.WIDE R12, R181.reuse, 0x4, R176 ;  /* 0x00000004b50c7825 */ /* 0x042fe400078e02b0 */
[----:B------:R-:W-:Y:S02]  /*1a320*/  STL.64 [R1+0x750], R6 ;  /* 0x0007500601007387 */ /* 0x000fe40000100a00 */
[----:B------:R-:W-:-:S05]  /*1a330*/  IMAD.WIDE R2, R181, 0x4, R178 ;  /* 0x00000004b5027825 */ /* 0x000fca00078e02b2 */
[----:B------:R1:W-:Y:S04]  /*1a340*/  STL.64 [R1+0x748], R2 ;  /* 0x0007480201007387 */ /* 0x0003e80000100a00 */
[----:B------:R1:W-:Y:S02]  /*1a350*/  STL.64 [R1+0x740], R12 ;  /* 0x0007400c01007387 */ /* 0x0003e40000100a00 */
[----:B-1----:R-:W-:-:S04]  /*1a360*/  IMAD.WIDE R2, R181, 0x4, R172 ;  /* 0x00000004b5027825 */ /* 0x002fc800078e02ac */
[----:B------:R-:W-:-:S04]  /*1a370*/  IMAD.WIDE R12, R181, 0x4, R170 ;  /* 0x00000004b50c7825 */ /* 0x000fc800078e02aa */
[----:B--2---:R-:W-:-:S05]  /*1a380*/  IMAD.WIDE R6, R181, 0x4, R174 ;  /* 0x00000004b5067825 */ /* 0x004fca00078e02ae */
[----:B------:R1:W-:Y:S04]  /*1a390*/  STL.64 [R1+0x738], R6 ;  /* 0x0007380601007387 */ /* 0x0003e80000100a00 */
[----:B------:R3:W-:Y:S04]  /*1a3a0*/  STL.64 [R1+0x730], R2 ;  /* 0x0007300201007387 */ /* 0x0007e80000100a00 */
[----:B------:R2:W-:Y:S01]  /*1a3b0*/  STL.64 [R1+0x728], R12 ;  /* 0x0007280c01007387 */ /* 0x0005e20000100a00 */
[----:B-1----:R-:W-:-:S04]  /*1a3c0*/  IMAD.WIDE R6, R181, 0x4, R168 ;  /* 0x00000004b5067825 */ /* 0x002fc800078e02a8 */
[C---:B---3--:R-:W-:Y:S01]  /*1a3d0*/  IMAD.WIDE R2, R181.reuse, 0x4, R166 ;  /* 0x00000004b5027825 */ /* 0x048fe200078e02a6 */
[----:B------:R1:W-:Y:S03]  /*1a3e0*/  STL.64 [R1+0x720], R6 ;  /* 0x0007200601007387 */ /* 0x0003e60000100a00 */
[C---:B--2---:R-:W-:Y:S01]  /*1a3f0*/  IMAD.WIDE R12, R181.reuse, 0x4, R164 ;  /* 0x00000004b50c7825 */ /* 0x044fe200078e02a4 */
[----:B------:R2:W-:Y:S04]  /*1a400*/  STL.64 [R1+0x718], R2 ;  /* 0x0007180201007387 */ /* 0x0005e80000100a00 */
[----:B------:R3:W-:Y:S01]  /*1a410*/  STL.64 [R1+0x710], R12 ;  /* 0x0007100c01007387 */ /* 0x0007e20000100a00 */
[----:B-1----:R-:W-:-:S04]  /*1a420*/  IMAD.WIDE R6, R181, 0x4, R162 ;  /* 0x00000004b5067825 */ /* 0x002fc800078e02a2 */
[C---:B--2---:R-:W-:Y:S01]  /*1a430*/  IMAD.WIDE R2, R181.reuse, 0x4, R160 ;  /* 0x00000004b5027825 */ /* 0x044fe200078e02a0 */
[----:B------:R1:W-:Y:S03]  /*1a440*/  STL.64 [R1+0x708], R6 ;  /* 0x0007080601007387 */ /* 0x0003e60000100a00 */
[C---:B---3--:R-:W-:Y:S01]  /*1a450*/  IMAD.WIDE R12, R181.reuse, 0x4, R158 ;  /* 0x00000004b50c7825 */ /* 0x048fe200078e029e */
        /* <DEDUP_REMOVED lines=71> */
[C---:B----4-:R-:W-:Y:S01]  /*1a8d0*/  IMAD.WIDE R12, R181.reuse, 0x4, R86 ;  /* 0x00000004b50c7825 */ /* 0x050fe200078e0256 */
        /* <DEDUP_REMOVED lines=40> */
[----:B------:R1:W-:Y:S04]  /*1ab60*/  STL.64 [R1+0xf8], R6 ;  /* 0x0000f80601007387 */ /* 0x0003e80000100a00 */
[----:B------:R2:W-:Y:S01]  /*1ab70*/  STL.64 [R1+0xe8], R2 ;  /* 0x0000e80201007387 */ /* 0x0005e20000100a00 */
[----:B---3--:R-:W-:-:S04]  /*1ab80*/  IMAD.WIDE R12, R181, 0x4, R44 ;  /* 0x00000004b50c7825 */ /* 0x008fc800078e022c */
[C---:B-1----:R-:W-:Y:S01]  /*1ab90*/  IMAD.WIDE R6, R181.reuse, 0x4, R42 ;  /* 0x00000004b5067825 */ /* 0x042fe200078e022a */
[----:B--2---:R-:W2:Y:S04]  /*1aba0*/  LDL.LU.64 R2, [R1+0x110] ;  /* 0x0001100001027983 */ /* 0x004ea80000300a00 */
[----:B------:R1:W-:Y:S04]  /*1abb0*/  STL.64 [R1+0xd8], R12 ;  /* 0x0000d80c01007387 */ /* 0x0003e80000100a00 */
[----:B------:R3:W-:Y:S04]  /*1abc0*/  STL.64 [R1+0xd0], R6 ;  /* 0x0000d00601007387 */ /* 0x0007e80000100a00 */
[----:B------:R-:W4:Y:S01]  /*1abd0*/  LDL.LU.64 R238, [R1+0x118] ;  /* 0x0001180001ee7983 */ /* 0x000f220000300a00 */
[----:B-1----:R-:W-:-:S04]  /*1abe0*/  IMAD.WIDE R12, R181, 0x4, R40 ;  /* 0x00000004b50c7825 */ /* 0x002fc800078e0228 */
[C---:B---3--:R-:W-:Y:S01]  /*1abf0*/  IMAD.WIDE R6, R181.reuse, 0x4, R38 ;  /* 0x00000004b5067825 */ /* 0x048fe200078e0226 */
        /* <DEDUP_REMOVED lines=26> */
[----:B------:R3:W-:Y:S01]  /*1ada0*/  STL.64 [R1+0x30], R6 ;  /* 0x0000300601007387 */ /* 0x0007e20000100a00 */
[----:B------:R-:W-:-:S03]  /*1adb0*/  IMAD.WIDE R242, R181, 0x4, R10 ;  /* 0x00000004b5f27825 */ /* 0x000fc600078e020a */
[----:B------:R-:W4:Y:S01]  /*1adc0*/  LDL.LU.64 R210, [R1+0x148] ;  /* 0x0001480001d27983 */ /* 0x000f220000300a00 */
[----:B-1----:R-:W-:-:S04]  /*1add0*/  IMAD.WIDE R12, R181, 0x4, R16 ;  /* 0x00000004b50c7825 */ /* 0x002fc800078e0210 */
[C---:B---3--:R-:W-:Y:S01]  /*1ade0*/  IMAD.WIDE R6, R181.reuse, 0x4, R14 ;  /* 0x00000004b5067825 */ /* 0x048fe200078e020e */
[----:B------:R-:W-:Y:S03]  /*1adf0*/  STL.64 [R1+0x18], R12 ;  /* 0x0000180c01007387 */ /* 0x000fe60000100a00 */
[C---:B------:R-:W-:Y:S01]  /*1ae00*/  IMAD.WIDE R234, R181.reuse, 0x4, R8 ;  /* 0x00000004b5ea7825 */ /* 0x040fe200078e0208 */
[----:B------:R-:W3:Y:S03]  /*1ae10*/  LDL.LU.64 R204, [R1+0x150] ;  /* 0x0001500001cc7983 */ /* 0x000ee60000300a00 */
[C---:B------:R-:W-:Y:S01]  /*1ae20*/  IMAD.WIDE R232, R181.reuse, 0x4, R4 ;  /* 0x00000004b5e87825 */ /* 0x040fe200078e0204 */
[----:B------:R-:W3:Y:S04]  /*1ae30*/  LDL.LU.64 R236, [R1+0x158] ;  /* 0x0001580001ec7983 */ /* 0x000ee80000300a00 */
[----:B------:R1:W-:Y:S04]  /*1ae40*/  STL.64 [R1+0x8], R6 ;  /* 0x0000080601007387 */ /* 0x0003e80000100a00 */
[----:B-1----:R-:W3:Y:S04]  /*1ae50*/  LDL.LU.64 R6, [R1+0x160] ;  /* 0x0001600001067983 */ /* 0x002ee80000300a00 */
[----:B------:R-:W-:Y:S04]  /*1ae60*/  STL.64 [R1+0x1618], R242 ;  /* 0x001618f201007387 */ /* 0x000fe80000100a00 */
[----:B------:R-:W-:Y:S04]  /*1ae70*/  STL.64 [R1+0x15f0], R234 ;  /* 0x0015f0ea01007387 */ /* 0x000fe80000100a00 */
[----:B------:R-:W-:Y:S01]  /*1ae80*/  STL.64 [R1+0x15c8], R232 ;  /* 0x0015c8e801007387 */ /* 0x000fe20000100a00 */
[----:B--2---:R-:W-:-:S03]  /*1ae90*/  IMAD.WIDE R230, R181, 0x4, R2 ;  /* 0x00000004b5e67825 */ /* 0x004fc600078e0202 */
[----:B------:R-:W2:Y:S04]  /*1aea0*/  LDL.LU.64 R2, [R1+0x168] ;  /* 0x0001680001027983 */ /* 0x000ea80000300a00 */
[----:B------:R1:W-:Y:S01]  /*1aeb0*/  STL.64 [R1+0x1640], R230 ;  /* 0x001640e601007387 */ /* 0x0003e20000100a00 */
[----:B----4-:R-:W-:-:S03]  /*1aec0*/  IMAD.WIDE R228, R181, 0x4, R238 ;  /* 0x00000004b5e47825 */ /* 0x010fc600078e02ee */
[----:B------:R-:W4:Y:S04]  /*1aed0*/  LDL.LU.64 R238, [R1+0x170] ;  /* 0x0001700001ee7983 */ /* 0x000f280000300a00 */
[----:B------:R-:W-:Y:S01]  /*1aee0*/  STL.64 [R1+0x1620], R228 ;  /* 0x001620e401007387 */ /* 0x000fe20000100a00 */
[----:B------:R-:W-:-:S03]  /*1aef0*/  IMAD.WIDE R226, R181, 0x4, R240 ;  /* 0x00000004b5e27825 */ /* 0x000fc600078e02f0 */
        /* <DEDUP_REMOVED lines=11> */
[----:B------:R-:W-:-:S05]  /*1afb0*/  IMAD.WIDE R14, R181, 0x4, R200 ;  /* 0x00000004b50e7825 */ /* 0x000fca00078e02c8 */
[----:B------:R1:W-:Y:S01]  /*1afc0*/  STL.64 [R1+0x1600], R14 ;  /* 0x0016000e01007387 */ /* 0x0003e20000100a00 */
[----:B------:R-:W-:-:S03]  /*1afd0*/  IMAD.WIDE R16, R181, 0x4, R210 ;  /* 0x00000004b5107825 */ /* 0x000fc600078e02d2 */
[----:B------:R-:W4:Y:S04]  /*1afe0*/  LDL.LU.64 R210, [R1+0x198] ;  /* 0x0001980001d27983 */ /* 0x000f280000300a00 */
[----:B------:R1:W-:Y:S01]  /*1aff0*/  STL.64 [R1+0x15e0], R16 ;  /* 0x0015e01001007387 */ /* 0x0003e20000100a00 */
[----:B---3--:R-:W-:-:S03]  /*1b000*/  IMAD.WIDE R18, R181, 0x4, R204 ;  /* 0x00000004b5127825 */ /* 0x008fc600078e02cc */
[----:B------:R-:W3:Y:S01]  /*1b010*/  LDL.LU.64 R204, [R1+0x1a0] ;  /* 0x0001a00001cc7983 */ /* 0x000ee20000300a00 */
[----:B------:R-:W-:-:S03]  /*1b020*/  IMAD.WIDE R20, R181, 0x4, R236 ;  /* 0x00000004b5147825 */ /* 0x000fc600078e02ec */
[----:B------:R-:W-:Y:S04]  /*1b030*/  STL.64 [R1+0x1650], R18 ;  /* 0x0016501201007387 */ /* 0x000fe80000100a00 */
[----:B------:R-:W3:Y:S04]  /*1b040*/  LDL.LU.64 R236, [R1+0x1a8] ;  /* 0x0001a80001ec7983 */ /* 0x000ee80000300a00 */
[----:B------:R1:W-:Y:S04]  /*1b050*/  STL.64 [R1+0x1638], R20 ;  /* 0x0016381401007387 */ /* 0x0003e80000100a00 */
[----:B------:R-:W3:Y:S01]  /*1b060*/  LDL.LU.64 R224, [R1+0x1b0] ;  /* 0x0001b00001e07983 */ /* 0x000ee20000300a00 */
[----:B------:R-:W-:-:S05]  /*1b070*/  IMAD.WIDE R22, R181, 0x4, R6 ;  /* 0x00000004b5167825 */ /* 0x000fca00078e0206 */
[----:B------:R-:W-:Y:S01]  /*1b080*/  STL.64 [R1+0x1608], R22 ;  /* 0x0016081601007387 */ /* 0x000fe20000100a00 */
[----:B--2---:R-:W-:-:S03]  /*1b090*/  IMAD.WIDE R24, R181, 0x4, R2 ;  /* 0x00000004b5187825 */ /* 0x004fc600078e0202 */
[----:B------:R-:W2:Y:S04]  /*1b0a0*/  LDL.LU.64 R2, [R1+0x1b8] ;  /* 0x0001b80001027983 */ /* 0x000ea80000300a00 */
[----:B------:R-:W-:Y:S04]  /*1b0b0*/  STL.64 [R1+0x15e8], R24 ;  /* 0x0015e81801007387 */ /* 0x000fe80000100a00 */
[----:B------:R-:W2:Y:S01]  /*1b0c0*/  LDL.LU.64 R198, [R1+0x1c0] ;  /* 0x0001c00001c67983 */ /* 0x000ea20000300a00 */
        /* <DEDUP_REMOVED lines=8> */
[----:B------:R1:W-:Y:S04]  /*1b150*/  STL.64 [R1+0x1610], R30 ;  /* 0x0016101e01007387 */ /* 0x0003e80000100a00 */
[----:B------:R-:W4:Y:S01]  /*1b160*/  LDL.LU.64 R200, [R1+0x1e0] ;  /* 0x0001e00001c87983 */ /* 0x000f220000300a00 */
[----:B------:R-:W-:-:S05]  /*1b170*/  IMAD.WIDE R32, R181, 0x4, R202 ;  /* 0x00000004b5207825 */ /* 0x000fca00078e02ca */
[----:B------:R-:W-:Y:S04]  /*1b180*/  STL.64 [R1+0x1668], R32 ;  /* 0x0016682001007387 */ /* 0x000fe80000100a00 */
[----:B------:R-:W4:Y:S01]  /*1b190*/  LDL.LU.64 R6, [R1+0x1e8] ;  /* 0x0001e80001067983 */ /* 0x000f220000300a00 */
[----:B------:R-:W-:-:S03]  /*1b1a0*/  IMAD.WIDE R34, R181, 0x4, R208 ;  /* 0x00000004b5227825 */ /* 0x000fc600078e02d0 */
[----:B------:R-:W4:Y:S04]  /*1b1b0*/  LDL.LU.64 R208, [R1+0x1f0] ;  /* 0x0001f00001d07983 */ /* 0x000f280000300a00 */
[----:B------:R-:W-:Y:S01]  /*1b1c0*/  STL.64 [R1+0x1670], R34 ;  /* 0x0016702201007387 */ /* 0x000fe20000100a00 */
[----:B------:R-:W-:-:S03]  /*1b1d0*/  IMAD.WIDE R36, R181, 0x4, R210 ;  /* 0x00000004b5247825 */ /* 0x000fc600078e02d2 */
[----:B------:R-:W4:Y:S04]  /*1b1e0*/  LDL.LU.64 R210, [R1+0x1f8] ;  /* 0x0001f80001d27983 */ /* 0x000f280000300a00 */
[----:B------:R-:W-:Y:S04]  /*1b1f0*/  STL.64 [R1+0x1678], R36 ;  /* 0x0016782401007387 */ /* 0x000fe80000100a00 */
[----:B------:R-:W4:Y:S01]  /*1b200*/  LDL.LU.64 R202, [R1+0x200] ;  /* 0x0002000001ca7983 */ /* 0x000f220000300a00 */
[----:B---3--:R-:W-:-:S05]  /*1b210*/  IMAD.WIDE R38, R181, 0x4, R204 ;  /* 0x00000004b5267825 */ /* 0x008fca00078e02cc */
[----:B------:R-:W-:Y:S01]  /*1b220*/  STL.64 [R1+0x1680], R38 ;  /* 0x0016802601007387 */ /* 0x000fe20000100a00 */
[----:B------:R-:W-:-:S03]  /*1b230*/  IMAD.WIDE R40, R181, 0x4, R236 ;  /* 0x00000004b5287825 */ /* 0x000fc600078e02ec */
[----:B------:R-:W3:Y:S04]  /*1b240*/  LDL.LU.64 R204, [R1+0x208] ;  /* 0x0002080001cc7983 */ /* 0x000ee80000300a00 */
[----:B------:R-:W3:Y:S01]  /*1b250*/  LDL.LU.64 R236, [R1+0x210] ;  /* 0x0002100001ec7983 */ /* 0x000ee20000300a00 */
[----:B------:R-:W-:-:S03]  /*1b260*/  IMAD.WIDE R42, R181, 0x4, R224 ;  /* 0x00000004b52a7825 */ /* 0x000fc600078e02e0 */
[----:B------:R-:W-:Y:S04]  /*1b270*/  STL.64 [R1+0x1688], R40 ;  /* 0x0016882801007387 */ /* 0x000fe80000100a00 */
[----:B------:R-:W-:Y:S01]  /*1b280*/  STL.64 [R1+0x1690], R42 ;  /* 0x0016902a01007387 */ /* 0x000fe20000100a00 */
[----:B--2---:R-:W-:-:S03]  /*1b290*/  IMAD.WIDE R44, R181, 0x4, R2 ;  /* 0x00000004b52c7825 */ /* 0x004fc600078e0202 */
[----:B------:R-:W2:Y:S01]  /*1b2a0*/  LDL.LU.64 R2, [R1+0x218] ;  /* 0x0002180001027983 */ /* 0x000ea20000300a00 */
[----:B------:R-:W-:-:S03]  /*1b2b0*/  IMAD.WIDE R46, R181, 0x4, R198 ;  /* 0x00000004b52e7825 */ /* 0x000fc600078e02c6 */
[----:B------:R-:W-:Y:S01]  /*1b2c0*/  STL.64 [R1+0x1698], R44 ;  /* 0x0016982c01007387 */ /* 0x000fe20000100a00 */
[----:B----4-:R-:W-:-:S03]  /*1b2d0*/  IMAD.WIDE R48, R181, 0x4, R238 ;  /* 0x00000004b5307825 */ /* 0x010fc600078e02ee */
[----:B------:R-:W-:Y:S04]  /*1b2e0*/  STL.64 [R1+0x16a0], R46 ;  /* 0x0016a02e01007387 */ /* 0x000fe80000100a00 */
[----:B------:R-:W4:Y:S04]  /*1b2f0*/  LDL.LU.64 R238, [R1+0x220] ;  /* 0x0002200001ee7983 */ /* 0x000f280000300a00 */
[----:B------:R-:W-:Y:S01]  /*1b300*/  STL.64 [R1+0x16a8], R48 ;  /* 0x0016a83001007387 */ /* 0x000fe20000100a00 */
[----:B------:R-:W-:-:S03]  /*1b310*/  IMAD.WIDE R50, R181, 0x4, R240 ;  /* 0x00000004b5327825 */ /* 0x000fc600078e02f0 */
[----:B------:R-:W4:Y:S04]  /*1b320*/  LDL.LU.64 R240, [R1+0x228] ;  /* 0x0002280001f07983 */ /* 0x000f280000300a00 */
[----:B------:R-:W-:Y:S01]  /*1b330*/  STL.64 [R1+0x16b0], R50 ;  /* 0x0016b03201007387 */ /* 0x000fe20000100a00 */
[----:B------:R-:W-:-:S03]  /*1b340*/  IMAD.WIDE R52, R181, 0x4, R206 ;  /* 0x00000004b5347825 */ /* 0x000fc600078e02ce */
[----:B------:R-:W4:Y:S01]  /*1b350*/  LDL.LU.64 R206, [R1+0x230] ;  /* 0x0002300001ce7983 */ /* 0x000f220000300a00 */
[----:B------:R-:W-:-:S03]  /*1b360*/  IMAD.WIDE R54, R181, 0x4, R200 ;  /* 0x00000004b5367825 */ /* 0x000fc600078e02c8 */
[----:B------:R-:W-:Y:S04]  /*1b370*/  STL.64 [R1+0x16b8], R52 ;  /* 0x0016b83401007387 */ /* 0x000fe80000100a00 */
[----:B------:R-:W-:Y:S01]  /*1b380*/  STL.64 [R1+0x16c0], R54 ;  /* 0x0016c03601007387 */ /* 0x000fe20000100a00 */
[----:B------:R-:W-:-:S05]  /*1b390*/  IMAD.WIDE R56, R181, 0x4, R6 ;  /* 0x00000004b5387825 */ /* 0x000fca00078e0206 */
        /* <DEDUP_REMOVED lines=9> */
[----:B---3--:R-:W-:-:S04]  /*1b430*/  IMAD.WIDE R64, R181, 0x4, R204 ;  /* 0x00000004b5407825 */ /* 0x008fc800078e02cc */
[C---:B------:R-:W-:Y:S01]  /*1b440*/  IMAD.WIDE R66, R181.reuse, 0x4, R236 ;  /* 0x00000004b5427825 */ /* 0x040fe200078e02ec */
[----:B------:R-:W-:Y:S04]  /*1b450*/  STL.64 [R1+0x16e8], R64 ;  /* 0x0016e84001007387 */ /* 0x000fe80000100a00 */
[----:B------:R-:W3:Y:S04]  /*1b460*/  LDL.LU.64 R194, [R1+0x250] ;  /* 0x0002500001c27983 */ /* 0x000ee80000300a00 */
[----:B------:R-:W3:Y:S04]  /*1b470*/  LDL.LU.64 R224, [R1+0x258] ;  /* 0x0002580001e07983 */ /* 0x000ee80000300a00 */
[----:B------:R-:W-:Y:S04]  /*1b480*/  STL.64 [R1+0x16f0], R66 ;  /* 0x0016f04201007387 */ /* 0x000fe80000100a00 */
[----:B------:R-:W3:Y:S04]  /*1b490*/  LDL.LU.64 R198, [R1+0x260] ;  /* 0x0002600001c67983 */ /* 0x000ee80000300a00 */
[----:B------:R-:W3:Y:S01]  /*1b4a0*/  LDL.LU.64 R236, [R1+0x268] ;  /* 0x0002680001ec7983 */ /* 0x000ee20000300a00 */
        /* <DEDUP_REMOVED lines=9> */
[----:B------:R-:W-:Y:S04]  /*1b540*/  STL.64 [R1+0x1708], R72 ;  /* 0x0017084801007387 */ /* 0x000fe80000100a00 */
[----:B------:R-:W4:Y:S04]  /*1b550*/  LDL.LU.64 R6, [R1+0x290] ;  /* 0x0002900001067983 */ /* 0x000f280000300a00 */
[----:B------:R-:W4:Y:S01]  /*1b560*/  LDL.LU.64 R222, [R1+0x298] ;  /* 0x0002980001de7983 */ /* 0x000f220000300a00 */
[----:B------:R-:W-:-:S03]  /*1b570*/  IMAD.WIDE R74, R181, 0x4, R206 ;  /* 0x00000004b54a7825 */ /* 0x000fc600078e02ce */
[----:B------:R-:W4:Y:S04]  /*1b580*/  LDL.LU.64 R202, [R1+0x2a0] ;  /* 0x0002a00001ca7983 */ /* 0x000f280000300a00 */
[----:B------:R-:W4:Y:S04]  /*1b590*/  LDL.LU.64 R204, [R1+0x2a8] ;  /* 0x0002a80001cc7983 */ /* 0x000f280000300a00 */
[----:B------:R-:W-:Y:S01]  /*1b5a0*/  STL.64 [R1+0x1710], R74 ;  /* 0x0017104a01007387 */ /* 0x000fe20000100a00 */
[----:B------:R-:W-:-:S03]  /*1b5b0*/  IMAD.WIDE R80, R181, 0x4, R250 ;  /* 0x00000004b5507825 */ /* 0x000fc600078e02fa */
[----:B------:R-:W4:Y:S01]  /*1b5c0*/  LDL.LU.64 R206, [R1+0x2b0] ;  /* 0x0002b00001ce7983 */ /* 0x000f220000300a00 */
[----:B------:R-:W-:-:S05]  /*1b5d0*/  IMAD.WIDE R76, R181, 0x4, R208 ;  /* 0x00000004b54c7825 */ /* 0x000fca00078e02d0 */
[----:B------:R-:W-:Y:S04]  /*1b5e0*/  STL.64 [R1+0x1718], R76 ;  /* 0x0017184c01007387 */ /* 0x000fe80000100a00 */
[----:B------:R-:W4:Y:S04]  /*1b5f0*/  LDL.LU.64 R196, [R1+0x2b8] ;  /* 0x0002b80001c47983 */ /* 0x000f280000300a00 */
[----:B------:R-:W4:Y:S01]  /*1b600*/  LDL.LU.64 R208, [R1+0x2c0] ;  /* 0x0002c00001d07983 */ /* 0x000f220000300a00 */
[----:B------:R-:W-:-:S05]  /*1b610*/  IMAD.WIDE R78, R181, 0x4, R210 ;  /* 0x00000004b54e7825 */ /* 0x000fca00078e02d2 */
[----:B------:R-:W-:Y:S04]  /*1b620*/  STL.64 [R1+0x1720], R78 ;  /* 0x0017204e01007387 */ /* 0x000fe80000100a00 */
[----:B------:R-:W4:Y:S04]  /*1b630*/  LDL.LU.64 R210, [R1+0x2c8] ;  /* 0x0002c80001d27983 */ /* 0x000f280000300a00 */
[----:B------:R-:W4:Y:S04]  /*1b640*/  LDL.LU.64 R250, [R1+0x2d0] ;  /* 0x0002d00001fa7983 */ /* 0x000f280000300a00 */
[----:B------:R-:W-:Y:S01]  /*1b650*/  STL.64 [R1+0x1728], R80 ;  /* 0x0017285001007387 */ /* 0x000fe20000100a00 */
[----:B---3--:R-:W-:-:S03]  /*1b660*/  IMAD.WIDE R84, R181, 0x4, R224 ;  /* 0x00000004b5547825 */ /* 0x008fc600078e02e0 */
[----:B------:R-:W3:Y:S01]  /*1b670*/  LDL.LU.64 R224, [R1+0x2d8] ;  /* 0x0002d80001e07983 */ /* 0x000ee20000300a00 */
[----:B------:R-:W-:-:S04]  /*1b680*/  IMAD.WIDE R86, R181, 0x4, R198 ;  /* 0x00000004b5567825 */ /* 0x000fc800078e02c6 */
[C---:B------:R-:W-:Y:S02]  /*1b690*/  IMAD.WIDE R88, R181.reuse, 0x4, R236 ;  /* 0x00000004b5587825 */ /* 0x040fe400078e02ec */
[----:B------:R-:W3:Y:S02]  /*1b6a0*/  LDL.LU.64 R236, [R1+0x2e0] ;  /* 0x0002e00001ec7983 */ /* 0x000ee40000300a00 */
[C---:B--2---:R-:W-:Y:S02]  /*1b6b0*/  IMAD.WIDE R90, R181.reuse, 0x4, R2 ;  /* 0x00000004b55a7825 */ /* 0x044fe400078e0202 */
[----:B------:R-:W2:Y:S04]  /*1b6c0*/  LDL.LU.64 R2, [R1+0x2e8] ;  /* 0x0002e80001027983 */ /* 0x000ea80000300a00 */
[----:B------:R-:W2:Y:S01]  /*1b6d0*/  LDL.LU.64 R198, [R1+0x2f0] ;  /* 0x0002f00001c67983 */ /* 0x000ea20000300a00 */
[----:B------:R-:W-:-:S04]  /*1b6e0*/  IMAD.WIDE R92, R181, 0x4, R200 ;  /* 0x00000004b55c7825 */ /* 0x000fc800078e02c8 */
[C---:B----4-:R-:W-:Y:S02]  /*1b6f0*/  IMAD.WIDE R94, R181.reuse, 0x4, R238 ;  /* 0x00000004b55e7825 */ /* 0x050fe400078e02ee */
[----:B------:R-:W4:Y:S04]  /*1b700*/  LDL.LU.64 R238, [R1+0x2f8] ;  /* 0x0002f80001ee7983 */ /* 0x000f280000300a00 */
[----:B------:R-:W4:Y:S01]  /*1b710*/  LDL.LU.64 R200, [R1+0x300] ;  /* 0x0003000001c87983 */ /* 0x000f220000300a00 */
[----:B------:R-:W-:-:S03]  /*1b720*/  IMAD.WIDE R96, R181, 0x4, R240 ;  /* 0x00000004b5607825 */ /* 0x000fc600078e02f0 */
[----:B------:R-:W4:Y:S01]  /*1b730*/  LDL.LU.64 R240, [R1+0x308] ;  /* 0x0003080001f07983 */ /* 0x000f220000300a00 */
[----:B------:R-:W-:-:S03]  /*1b740*/  IMAD.WIDE R98, R181, 0x4, R6 ;  /* 0x00000004b5627825 */ /* 0x000fc600078e0206 */
[----:B------:R-:W4:Y:S04]  /*1b750*/  LDL.LU.64 R6, [R1+0x310] ;  /* 0x0003100001067983 */ /* 0x000f280000300a00 */
[----:B------:R-:W4:Y:S01]  /*1b760*/  LDL.LU.64 R244, [R1+0x318] ;  /* 0x0003180001f47983 */ /* 0x000f220000300a00 */
[----:B------:R-:W-:-:S03]  /*1b770*/  IMAD.WIDE R102, R181, 0x4, R202 ;  /* 0x00000004b5667825 */ /* 0x000fc600078e02ca */
[----:B------:R-:W4:Y:S01]  /*1b780*/  LDL.LU.64 R202, [R1+0x320] ;  /* 0x0003200001ca7983 */ /* 0x000f220000300a00 */
[----:B------:R-:W-:-:S03]  /*1b790*/  IMAD.WIDE R104, R181, 0x4, R204 ;  /* 0x00000004b5687825 */ /* 0x000fc600078e02cc */
[----:B------:R-:W4:Y:S01]  /*1b7a0*/  LDL.LU.64 R204, [R1+0x328] ;  /* 0x0003280001cc7983 */ /* 0x000f220000300a00 */
[----:B------:R-:W-:-:S04]  /*1b7b0*/  IMAD.WIDE R82, R181, 0x4, R194 ;  /* 0x00000004b5527825 */ /* 0x000fc800078e02c2 */
[C---:B------:R-:W-:Y:S02]  /*1b7c0*/  IMAD.WIDE R106, R181.reuse, 0x4, R206 ;  /* 0x00000004b56a7825 */ /* 0x040fe400078e02ce */
[----:B------:R-:W4:Y:S02]  /*1b7d0*/  LDL.LU.64 R206, [R1+0x330] ;  /* 0x0003300001ce7983 */ /* 0x000f240000300a00 */
[----:B------:R-:W-:-:S04]  /*1b7e0*/  IMAD.WIDE R100, R181, 0x4, R222 ;  /* 0x00000004b5647825 */ /* 0x000fc800078e02de */
[C---:B------:R-:W-:Y:S02]  /*1b7f0*/  IMAD.WIDE R110, R181.reuse, 0x4, R208 ;  /* 0x00000004b56e7825 */ /* 0x040fe400078e02d0 */
[----:B------:R-:W4:Y:S02]  /*1b800*/  LDL.LU.64 R208, [R1+0x338] ;  /* 0x0003380001d07983 */ /* 0x000f240000300a00 */
[----:B------:R-:W-:-:S04]  /*1b810*/  IMAD.WIDE R108, R181, 0x4, R196 ;  /* 0x00000004b56c7825 */ /* 0x000fc800078e02c4 */
[C---:B------:R-:W-:Y:S02]  /*1b820*/  IMAD.WIDE R112, R181.reuse, 0x4, R210 ;  /* 0x00000004b5707825 */ /* 0x040fe400078e02d2 */
[----:B------:R-:W4:Y:S02]  /*1b830*/  LDL.LU.64 R210, [R1+0x340] ;  /* 0x0003400001d27983 */ /* 0x000f240000300a00 */
[C---:B------:R-:W-:Y:S02]  /*1b840*/  IMAD.WIDE R114, R181.reuse, 0x4, R250 ;  /* 0x00000004b5727825 */ /* 0x040fe400078e02fa */
[----:B------:R-:W4:Y:S04]  /*1b850*/  LDL.LU.64 R194, [R1+0x348] ;  /* 0x0003480001c27983 */ /* 0x000f280000300a00 */
[----:B------:R-:W4:Y:S04]  /*1b860*/  LDL.LU.64 R250, [R1+0x350] ;  /* 0x0003500001fa7983 */ /* 0x000f280000300a00 */
[----:B------:R-:W4:Y:S04]  /*1b870*/  LDL.LU.64 R222, [R1+0x358] ;  /* 0x0003580001de7983 */ /* 0x000f280000300a00 */
[----:B------:R-:W4:Y:S01]  /*1b880*/  LDL.LU.64 R196, [R1+0x360] ;  /* 0x0003600001c47983 */ /* 0x000f220000300a00 */
[----:B---3--:R-:W-:-:S03]  /*1b890*/  IMAD.WIDE R116, R181, 0x4, R224 ;  /* 0x00000004b5747825 */ /* 0x008fc600078e02e0 */
[----:B------:R-:W3:Y:S01]  /*1b8a0*/  LDL.LU.64 R224, [R1+0x368] ;  /* 0x0003680001e07983 */ /* 0x000ee20000300a00 */
[----:B------:R-:W-:-:S03]  /*1b8b0*/  IMAD.WIDE R118, R181, 0x4, R236 ;  /* 0x00000004b5767825 */ /* 0x000fc600078e02ec */
[----:B------:R-:W3:Y:S01]  /*1b8c0*/  LDL.LU.64 R236, [R1+0x370] ;  /* 0x0003700001ec7983 */ /* 0x000ee20000300a00 */
[----:B--2---:R-:W-:-:S03]  /*1b8d0*/  IMAD.WIDE R120, R181, 0x4, R2 ;  /* 0x00000004b5787825 */ /* 0x004fc600078e0202 */
[----:B------:R-:W2:Y:S01]  /*1b8e0*/  LDL.LU.64 R2, [R1+0x378] ;  /* 0x0003780001027983 */ /* 0x000ea20000300a00 */
[----:B----4-:R-:W-:-:S03]  /*1b8f0*/  IMAD.WIDE R124, R181, 0x4, R238 ;  /* 0x00000004b57c7825 */ /* 0x010fc600078e02ee */
[----:B------:R-:W4:Y:S01]  /*1b900*/  LDL.LU.64 R238, [R1+0x380] ;  /* 0x0003800001ee7983 */ /* 0x000f220000300a00 */
[----:B------:R-:W-:-:S03]  /*1b910*/  IMAD.WIDE R128, R181, 0x4, R240 ;  /* 0x00000004b5807825 */ /* 0x000fc600078e02f0 */
        /* <DEDUP_REMOVED lines=45> */
[----:B------:R-:W-:-:S04]  /*1bbf0*/  IMAD.WIDE R144, R181, 0x4, R194 ;  /* 0x00000004b5907825 */ /* 0x000fc800078e02c2 */
[----:B------:R-:W-:-:S04]  /*1bc00*/  IMAD.WIDE R132, R181, 0x4, R244 ;  /* 0x00000004b5847825 */ /* 0x000fc800078e02f4 */
[C---:B------:R-:W-:Y:S02]  /*1bc10*/  IMAD.WIDE R174, R181.reuse, 0x4, R208 ;  /* 0x00000004b5ae7825 */ /* 0x040fe400078e02d0 */
[----:B------:R-:W4:Y:S02]  /*1bc20*/  LDL.LU.64 R208, [R1+0x440] ;  /* 0x0004400001d07983 */ /* 0x000f240000300a00 */
[C---:B------:R-:W-:Y:S02]  /*1bc30*/  IMAD.WIDE R176, R181.reuse, 0x4, R210 ;  /* 0x00000004b5b07825 */ /* 0x040fe400078e02d2 */
[----:B------:R-:W4:Y:S04]  /*1bc40*/  LDL.LU.64 R210, [R1+0x448] ;  /* 0x0004480001d27983 */ /* 0x000f280000300a00 */
[----:B------:R-:W4:Y:S01]  /*1bc50*/  LDL.LU.64 R216, [R1+0x450] ;  /* 0x0004500001d87983 */ /* 0x000f220000300a00 */
[----:B------:R-:W-:-:S03]  /*1bc60*/  IMAD.WIDE R178, R181, 0x4, R250 ;  /* 0x00000004b5b27825 */ /* 0x000fc600078e02fa */
[----:B------:R-:W4:Y:S01]  /*1bc70*/  LDL.LU.64 R250, [R1+0x458] ;  /* 0x0004580001fa7983 */ /* 0x000f220000300a00 */
[----:B------:R-:W-:-:S03]  /*1bc80*/  IMAD.WIDE R182, R181, 0x4, R222 ;  /* 0x00000004b5b67825 */ /* 0x000fc600078e02de */
[----:B------:R-:W4:Y:S04]  /*1bc90*/  LDL.LU.64 R218, [R1+0x460] ;  /* 0x0004600001da7983 */ /* 0x000f280000300a00 */
[----:B------:R-:W4:Y:S04]  /*1bca0*/  LDL.LU.64 R220, [R1+0x468] ;  /* 0x0004680001dc7983 */ /* 0x000f280000300a00 */
[----:B------:R-:W4:Y:S01]  /*1bcb0*/  LDL.LU.64 R222, [R1+0x470] ;  /* 0x0004700001de7983 */ /* 0x000f220000300a00 */
[----:B---3--:R-:W-:-:S03]  /*1bcc0*/  IMAD.WIDE R186, R181, 0x4, R224 ;  /* 0x00000004b5ba7825 */ /* 0x008fc600078e02e0 */
[----:B------:R-:W3:Y:S01]  /*1bcd0*/  LDL.LU.64 R224, [R1+0x478] ;  /* 0x0004780001e07983 */ /* 0x000ee20000300a00 */
[----:B------:R-:W-:-:S04]  /*1bce0*/  IMAD.WIDE R188, R181, 0x4, R236 ;  /* 0x00000004b5bc7825 */ /* 0x000fc800078e02ec */
[C---:B--2---:R-:W-:Y:S02]  /*1bcf0*/  IMAD.WIDE R190, R181.reuse, 0x4, R2 ;  /* 0x00000004b5be7825 */ /* 0x044fe400078e0202 */
[----:B------:R-:W2:Y:S04]  /*1bd00*/  LDL.LU.64 R2, [R1+0x480] ;  /* 0x0004800001027983 */ /* 0x000ea80000300a00 */
[----:B------:R-:W2:Y:S01]  /*1bd10*/  LDL.LU.64 R236, [R1+0x488] ;  /* 0x0004880001ec7983 */ /* 0x000ea20000300a00 */
[----:B----4-:R-:W-:-:S03]  /*1bd20*/  IMAD.WIDE R192, R181, 0x4, R238 ;  /* 0x00000004b5c07825 */ /* 0x010fc600078e02ee */
[----:B------:R-:W4:Y:S01]  /*1bd30*/  LDL.LU.64 R238, [R1+0x490] ;  /* 0x0004900001ee7983 */ /* 0x000f220000300a00 */
[----:B------:R-:W-:-:S03]  /*1bd40*/  IMAD.WIDE R194, R181, 0x4, R240 ;  /* 0x00000004b5c27825 */ /* 0x000fc600078e02f0 */
[----:B------:R-:W4:Y:S04]  /*1bd50*/  LDL.LU.64 R240, [R1+0x498] ;  /* 0x0004980001f07983 */ /* 0x000f280000300a00 */
[----:B-1----:R-:W4:Y:S04]  /*1bd60*/  LDL.LU.64 R230, [R1+0x4a0] ;  /* 0x0004a00001e67983 */ /* 0x002f280000300a00 */
[----:B------:R-:W4:Y:S04]  /*1bd70*/  LDL.LU.64 R232, [R1+0x4b0] ;  /* 0x0004b00001e87983 */ /* 0x000f280000300a00 */
[----:B------:R-:W4:Y:S04]  /*1bd80*/  LDL.LU.64 R244, [R1+0x4b8] ;  /* 0x0004b80001f47983 */ /* 0x000f280000300a00 */
[----:B------:R-:W4:Y:S01]  /*1bd90*/  LDL.LU.64 R242, [R1+0x4c8] ;  /* 0x0004c80001f27983 */ /* 0x000f220000300a00 */
[----:B------:R-:W-:-:S03]  /*1bda0*/  IMAD.WIDE R184, R181, 0x4, R196 ;  /* 0x00000004b5b87825 */ /* 0x000fc600078e02c4 */
[----:B------:R-:W4:Y:S01]  /*1bdb0*/  LDL.LU.64 R234, [R1+0x4d0] ;  /* 0x0004d00001ea7983 */ /* 0x000f220000300a00 */
[----:B------:R-:W-:-:S04]  /*1bdc0*/  IMAD.WIDE R196, R181, 0x4, R198 ;  /* 0x00000004b5c47825 */ /* 0x000fc800078e02c6 */
[----:B------:R-:W-:-:S04]  /*1bdd0*/  IMAD.WIDE R198, R181, 0x4, R200 ;  /* 0x00000004b5c67825 */ /* 0x000fc800078e02c8 */
[C---:B------:R-:W-:Y:S02]  /*1bde0*/  IMAD.WIDE R200, R181.reuse, 0x4, R6 ;  /* 0x00000004b5c87825 */ /* 0x040fe400078e0206 */
[----:B------:R-:W4:Y:S02]  /*1bdf0*/  LDL.LU.64 R6, [R1+0x4d8] ;  /* 0x0004d80001067983 */ /* 0x000f240000300a00 */
[----:B------:R-:W-:-:S04]  /*1be00*/  IMAD.WIDE R212, R181, 0x4, R216 ;  /* 0x00000004b5d47825 */ /* 0x000fc800078e02d8 */
[C---:B------:R-:W-:Y:S02]  /*1be10*/  IMAD.WIDE R214, R181.reuse, 0x4, R250 ;  /* 0x00000004b5d67825 */ /* 0x040fe400078e02fa */
[----:B------:R-:W4:Y:S02]  /*1be20*/  LDL.LU.64 R250, [R1+0x4e0] ;  /* 0x0004e00001fa7983 */ /* 0x000f240000300a00 */
[C---:B------:R-:W-:Y:S02]  /*1be30*/  IMAD.WIDE R216, R181.reuse, 0x4, R218 ;  /* 0x00000004b5d87825 */ /* 0x040fe400078e02da */
[----:B------:R-:W4:Y:S02]  /*1be40*/  LDL.LU.64 R14, [R1+0x4f0] ;  /* 0x0004f000010e7983 */ /* 0x000f240000300a00 */
[C---:B------:R-:W-:Y:S02]  /*1be50*/  IMAD.WIDE R218, R181.reuse, 0x4, R220 ;  /* 0x00000004b5da7825 */ /* 0x040fe400078e02dc */
[----:B------:R-:W4:Y:S02]  /*1be60*/  LDL.LU.64 R10, [R1+0x4f8] ;  /* 0x0004f800010a7983 */ /* 0x000f240000300a00 */
[----:B------:R-:W-:-:S02]  /*1be70*/  IMAD.WIDE R220, R181, 0x4, R222 ;  /* 0x00000004b5dc7825 */ /* 0x000fc400078e02de */
[----:B------:R-:W4:Y:S02]  /*1be80*/  LDL.LU.64 R12, [R1+0x508] ;  /* 0x00050800010c7983 */ /* 0x000f240000300a00 */
[C---:B---3--:R-:W-:Y:S02]  /*1be90*/  IMAD.WIDE R222, R181.reuse, 0x4, R224 ;  /* 0x00000004b5de7825 */ /* 0x048fe400078e02e0 */
[----:B------:R-:W3:Y:S04]  /*1bea0*/  LDL.LU.64 R8, [R1+0x510] ;  /* 0x0005100001087983 */ /* 0x000ee80000300a00 */
[----:B------:R-:W3:Y:S01]  /*1beb0*/  LDL.LU.64 R4, [R1+0x520] ;  /* 0x0005200001047983 */ /* 0x000ee20000300a00 */
[----:B--2---:R-:W-:-:S03]  /*1bec0*/  IMAD.WIDE R224, R181, 0x4, R2 ;  /* 0x00000004b5e07825 */ /* 0x004fc600078e0202 */
[----:B------:R-:W2:Y:S04]  /*1bed0*/  LDL.LU.64 R2, [R1+0x530] ;  /* 0x0005300001027983 */ /* 0x000ea80000300a00 */
[----:B------:R-:W2:Y:S04]  /*1bee0*/  LDL.LU.64 R246, [R1+0x540] ;  /* 0x0005400001f67983 */ /* 0x000ea80000300a00 */
[----:B------:R-:W2:Y:S04]  /*1bef0*/  LDL.LU.64 R228, [R1+0x548] ;  /* 0x0005480001e47983 */ /* 0x000ea80000300a00 */
[----:B------:R-:W2:Y:S01]  /*1bf00*/  LDL.LU.64 R226, [R1+0x550] ;  /* 0x0005500001e27983 */ /* 0x000ea20000300a00 */
[----:B----4-:R-:W-:-:S03]  /*1bf10*/  IMAD.WIDE R16, R181, 0x4, R230 ;  /* 0x00000004b5107825 */ /* 0x010fc600078e02e6 */
[----:B------:R-:W4:Y:S04]  /*1bf20*/  LDL.LU.64 R230, [R1+0x558] ;  /* 0x0005580001e67983 */ /* 0x000f280000300a00 */
[----:B------:R1:W-:Y:S01]  /*1bf30*/  STL.64 [R1], R16 ;  /* 0x0000001001007387 */ /* 0x0003e20000100a00 */
[----:B------:R-:W-:-:S03]  /*1bf40*/  IMAD.WIDE R20, R181, 0x4, R244 ;  /* 0x00000004b5147825 */ /* 0x000fc600078e02f4 */
[----:B------:R-:W4:Y:S01]  /*1bf50*/  LDL.LU.64 R244, [R1+0x568] ;  /* 0x0005680001f47983 */ /* 0x000f220000300a00 */
[----:B------:R-:W-:-:S04]  /*1bf60*/  IMAD.WIDE R30, R181, 0x4, R242 ;  /* 0x00000004b51e7825 */ /* 0x000fc800078e02f2 */
[----:B-1----:R-:W-:-:S05]  /*1bf70*/  IMAD.WIDE R16, R181, 0x4, R232 ;  /* 0x00000004b5107825 */ /* 0x002fca00078e02e8 */
[----:B------:R1:W-:Y:S04]  /*1bf80*/  STL.64 [R1+0x10], R16 ;  /* 0x0000101001007387 */ /* 0x0003e80000100a00 */
[----:B------:R-:W4:Y:S01]  /*1bf90*/  LDL.LU.64 R242, [R1+0x570] ;  /* 0x0005700001f27983 */ /* 0x000f220000300a00 */
[----:B------:R-:W-:-:S03]  /*1bfa0*/  IMAD.WIDE R24, R181, 0x4, R234 ;  /* 0x00000004b5187825 */ /* 0x000fc600078e02ea */
[----:B------:R-:W4:Y:S01]  /*1bfb0*/  LDL.LU.64 R234, [R1+0x580] ;  /* 0x0005800001ea7983 */ /* 0x000f220000300a00 */
[----:B-1----:R-:W-:-:S03]  /*1bfc0*/  IMAD.WIDE R16, R181, 0x4, R6 ;  /* 0x00000004b5107825 */ /* 0x002fc600078e0206 */
[----:B------:R-:W4:Y:S04]  /*1bfd0*/  LDL.LU.64 R232, [R1+0x578] ;  /* 0x0005780001e87983 */ /* 0x000f280000300a00 */
[----:B------:R-:W4:Y:S04]  /*1bfe0*/  LDL.LU.64 R6, [R1+0x598] ;  /* 0x0005980001067983 */ /* 0x000f280000300a00 */
[----:B------:R-:W-:Y:S04]  /*1bff0*/  STL.64 [R1+0x20], R20 ;  /* 0x0000201401007387 */ /* 0x000fe80000100a00 */
[----:B------:R1:W-:Y:S04]  /*1c000*/  STL.64 [R1+0x50], R16 ;  /* 0x0000501001007387 */ /* 0x0003e80000100a00 */
[----:B------:R-:W-:Y:S04]  /*1c010*/  STL.64 [R1+0x28], R30 ;  /* 0x0000281e01007387 */ /* 0x000fe80000100a00 */
[----:B------:R-:W-:Y:S01]  /*1c020*/  STL.64 [R1+0x40], R24 ;  /* 0x0000401801007387 */ /* 0x000fe20000100a00 */
[----:B------:R-:W-:-:S04]  /*1c030*/  IMAD.WIDE R250, R181, 0x4, R250 ;  /* 0x00000004b5fa7825 */ /* 0x000fc800078e02fa */
[C---:B------:R-:W-:Y:S01]  /*1c040*/  IMAD.WIDE R22, R181.reuse, 0x4, R14 ;  /* 0x00000004b5167825 */ /* 0x040fe200078e020e */
[----:B------:R-:W-:Y:S03]  /*1c050*/  STL.64 [R1+0x60], R250 ;  /* 0x000060fa01007387 */ /* 0x000fe60000100a00 */
[C---:B-1----:R-:W-:Y:S01]  /*1c060*/  IMAD.WIDE R16, R181.reuse, 0x4, R10 ;  /* 0x00000004b5107825 */ /* 0x042fe200078e020a */
[----:B------:R-:W-:Y:S03]  /*1c070*/  STL.64 [R1+0x78], R22 ;  /* 0x0000781601007387 */ /* 0x000fe60000100a00 */
[----:B------:R-:W-:-:S04]  /*1c080*/  IMAD.WIDE R12, R181, 0x4, R12 ;  /* 0x00000004b50c7825 */ /* 0x000fc800078e020c */
[C---:B---3--:R-:W-:Y:S01]  /*1c090*/  IMAD.WIDE R10, R181.reuse, 0x4, R8 ;  /* 0x00000004b50a7825 */ /* 0x048fe200078e0208 */
[----:B------:R-:W-:Y:S03]  /*1c0a0*/  STL.64 [R1+0x90], R16 ;  /* 0x0000901001007387 */ /* 0x000fe60000100a00 */
[C---:B------:R-:W-:Y:S01]  /*1c0b0*/  IMAD.WIDE R14, R181.reuse, 0x4, R4 ;  /* 0x00000004b50e7825 */ /* 0x040fe200078e0204 */
[----:B------:R-:W-:Y:S04]  /*1c0c0*/  STL.64 [R1+0xb8], R10 ;  /* 0x0000b80a01007387 */ /* 0x000fe80000100a00 */
[----:B------:R-:W-:Y:S04]  /*1c0d0*/  STL.64 [R1+0xa8], R12 ;  /* 0x0000a80c01007387 */ /* 0x000fe80000100a00 */
[----:B------:R-:W-:Y:S01]  /*1c0e0*/  STL.64 [R1+0xc8], R14 ;  /* 0x0000c80e01007387 */ /* 0x000fe20000100a00 */
[----:B--2---:R-:W-:-:S04]  /*1c0f0*/  IMAD.WIDE R2, R181, 0x4, R2 ;  /* 0x00000004b5027825 */ /* 0x004fc800078e0202 */
[----:B------:R-:W-:-:S04]  /*1c100*/  IMAD.WIDE R246, R181, 0x4, R246 ;  /* 0x00000004b5f67825 */ /* 0x000fc800078e02f6 */
[C---:B------:R-:W-:Y:S01]  /*1c110*/  IMAD.WIDE R228, R181.reuse, 0x4, R228 ;  /* 0x00000004b5e47825 */ /* 0x040fe200078e02e4 */
[----:B------:R-:W-:Y:S03]  /*1c120*/  STL.64 [R1+0xe0], R2 ;  /* 0x0000e00201007387 */ /* 0x000fe60000100a00 */
[C---:B------:R-:W-:Y:S01]  /*1c130*/  IMAD.WIDE R226, R181.reuse, 0x4, R226 ;  /* 0x00000004b5e27825 */ /* 0x040fe200078e02e2 */
[----:B------:R-:W-:Y:S04]  /*1c140*/  STL.64 [R1+0x110], R228 ;  /* 0x000110e401007387 */ /* 0x000fe80000100a00 */
[----:B------:R-:W-:Y:S04]  /*1c150*/  STL.64 [R1+0xf0], R246 ;  /* 0x0000f0f601007387 */ /* 0x000fe80000100a00 */
[----:B------:R-:W-:Y:S01]  /*1c160*/  STL.64 [R1+0x120], R226 ;  /* 0x000120e201007387 */ /* 0x000fe20000100a00 */
[----:B----4-:R-:W-:-:S05]  /*1c170*/  IMAD.WIDE R4, R181, 0x4, R230 ;  /* 0x00000004b5047825 */ /* 0x010fca00078e02e6 */
[----:B------:R-:W-:Y:S01]  /*1c180*/  STL.64 [R1+0x130], R4 ;  /* 0x0001300401007387 */ /* 0x000fe20000100a00 */
[----:B------:R-:W-:-:S04]  /*1c190*/  IMAD.WIDE R244, R181, 0x4, R244 ;  /* 0x00000004b5f47825 */ /* 0x000fc800078e02f4 */
[----:B------:R-:W-:-:S05]  /*1c1a0*/  IMAD.WIDE R242, R181, 0x4, R242 ;  /* 0x00000004b5f27825 */ /* 0x000fca00078e02f2 */
[----:B------:R-:W-:Y:S04]  /*1c1b0*/  STL.64 [R1+0x158], R242 ;  /* 0x000158f201007387 */ /* 0x000fe80000100a00 */
[----:B------:R-:W-:Y:S04]  /*1c1c0*/  STL.64 [R1+0x148], R244 ;  /* 0x000148f401007387 */ /* 0x000fe80000100a00 */
[----:B------:R-:W2:Y:S04]  /*1c1d0*/  LDL.64 R80, [R1+0x858] ;  /* 0x0008580001507983 */ /* 0x000ea80000100a00 */
[----:B------:R-:W3:Y:S04]  /*1c1e0*/  LDL.64 R78, [R1+0x838] ;  /* 0x00083800014e7983 */ /* 0x000ee80000100a00 */
[----:B------:R-:W4:Y:S04]  /*1c1f0*/  LDL.64 R76, [R1+0x818] ;  /* 0x00081800014c7983 */ /* 0x000f280000100a00 */
        /* <DEDUP_REMOVED lines=26> */
[----:B------:R-:W4:Y:S01]  /*1c3a0*/  LDL.64 R230, [R1+0x8] ;  /* 0x0000080001e67983 */ /* 0x000f220000100a00 */
[----:B------:R-:W-:-:S04]  /*1c3b0*/  IMAD.WIDE R234, R181, 0x4, R234 ;  /* 0x00000004b5ea7825 */ /* 0x000fc800078e02ea */
[C---:B------:R-:W-:Y:S01]  /*1c3c0*/  IMAD.WIDE R232, R181.reuse, 0x4, R232 ;  /* 0x00000004b5e87825 */ /* 0x040fe200078e02e8 */
[----:B------:R-:W-:Y:S03]  /*1c3d0*/  STL.64 [R1+0x168], R234 ;  /* 0x000168ea01007387 */ /* 0x000fe60000100a00 */
[C---:B------:R-:W-:Y:S01]  /*1c3e0*/  IMAD.WIDE R6, R181.reuse, 0x4, R6 ;  /* 0x00000004b5067825 */ /* 0x040fe200078e0206 */
[----:B------:R-:W-:Y:S04]  /*1c3f0*/  STL.64 [R1+0x180], R232 ;  /* 0x000180e801007387 */ /* 0x000fe80000100a00 */
[----:B--2---:R-:W-:Y:S04]  /*1c400*/  LDGSTS.E [R249+0x20000], desc[UR22][R80.64], P2 ;  /* 0x2000000050f97fae */ /* 0x004fe800091a1016 */
[----:B---3--:R-:W-:Y:S04]  /*1c410*/  LDGSTS.E [R249+0x20400], desc[UR22][R78.64], P2 ;  /* 0x204000004ef97fae */ /* 0x008fe800091a1016 */
[----:B----4-:R-:W-:Y:S04]  /*1c420*/  LDGSTS.E [R249+0x20800], desc[UR22][R76.64], P2 ;  /* 0x208000004cf97fae */ /* 0x010fe800091a1016 */
[----:B------:R-:W2:Y:S04]  /*1c430*/  LDL.LU.64 R80, [R1+0x1728] ;  /* 0x0017280001507983 */ /* 0x000ea80000300a00 */
[----:B------:R-:W3:Y:S04]  /*1c440*/  LDL.LU.64 R78, [R1+0x1720] ;  /* 0x00172000014e7983 */ /* 0x000ee80000300a00 */
[----:B------:R-:W-:Y:S04]  /*1c450*/  STL.64 [R1+0x198], R6 ;  /* 0x0001980601007387 */ /* 0x000fe80000100a00 */
[----:B------:R-:W4:Y:S04]  /*1c460*/  LDL.LU.64 R76, [R1+0x1718] ;  /* 0x00171800014c7983 */ /* 0x000f280000300a00 */
[----:B------:R-:W-:Y:S04]  /*1c470*/  LDGSTS.E [R249+0x20c00], desc[UR22][R74.64], P2 ;  /* 0x20c000004af97fae */ /* 0x000fe800091a1016 */
[----:B------:R-:W-:Y:S04]  /*1c480*/  LDGSTS.E [R249+0x21000], desc[UR22][R72.64], P2 ;  /* 0x2100000048f97fae */ /* 0x000fe800091a1016 */
[----:B------:R-:W-:Y:S04]  /*1c490*/  LDGSTS.E [R249+0x21400], desc[UR22][R70.64], P2 ;  /* 0x2140000046f97fae */ /* 0x000fe800091a1016 */
[----:B------:R-:W2:Y:S04]  /*1c4a0*/  LDL.LU.64 R74, [R1+0x1710] ;  /* 0x00171000014a7983 */ /* 0x000ea80000300a00 */
[----:B------:R-:W2:Y:S04]  /*1c4b0*/  LDL.LU.64 R72, [R1+0x1708] ;  /* 0x0017080001487983 */ /* 0x000ea80000300a00 */
[----:B------:R-:W2:Y:S04]  /*1c4c0*/  LDL.LU.64 R70, [R1+0x1700] ;  /* 0x0017000001467983 */ /* 0x000ea80000300a00 */
        /* <DEDUP_REMOVED lines=47> */
[----:B------:R-:W2:Y:S01]  /*1c7c0*/  LDL.LU.64 R230, [R1+0x1640] ;  /* 0x0016400001e67983 */ /* 0x000ea20000300a00 */
[----:B------:R-:W-:-:S04]  /*1c7d0*/  IMAD.WIDE R204, R181, 0x4, R204 ;  /* 0x00000004b5cc7825 */ /* 0x000fc800078e02cc */
[C---:B------:R-:W-:Y:S01]  /*1c7e0*/  IMAD.WIDE R238, R181.reuse, 0x4, R238 ;  /* 0x00000004b5ee7825 */ /* 0x040fe200078e02ee */
[----:B--2---:R-:W-:Y:S04]  /*1c7f0*/  LDGSTS.E [R249+0x27800], desc[UR22][R230.64], P2 ;  /* 0x27800000e6f97fae */ /* 0x004fe800091a1016 */
[----:B------:R1:W-:Y:S04]  /*1c800*/  STL.64 [R1+0x13a8], R230 ;  /* 0x0013a8e601007387 */ /* 0x0003e80000100a00 */
[----:B------:R-:W-:Y:S04]  /*1c810*/  LDGSTS.E [R249+0x27c00], desc[UR22][R8.64], P2 ;  /* 0x27c0000008f97fae */ /* 0x000fe800091a1016 */
[----:B------:R-:W-:Y:S04]  /*1c820*/  LDGSTS.E [R249+0x30000], desc[UR22][R18.64], P2 ;  /* 0x3000000012f97fae */ /* 0x000fe800091a1016 */
[----:B-1----:R-:W2:Y:S04]  /*1c830*/  LDL.64 R230, [R1+0x790] ;  /* 0x0007900001e67983 */ /* 0x002ea80000100a00 */
        /* <DEDUP_REMOVED lines=17> */
[----:B------:R-:W-:Y:S04]  /*1c950*/  LDGSTS.E [R249+0x32400], desc[UR22][R90.64], P2 ;  /* 0x324000005af97fae */ /* 0x000fe800091a1016 */
[----:B-1----:R-:W2:Y:S04]  /*1c960*/  LDL.64 R74, [R1+0x6d0] ;  /* 0x0006d000014a7983 */ /* 0x002ea80000100a00 */
[----:B------:R-:W-:Y:S04]  /*1c970*/  STL.64 [R1+0x13f8], R82 ;  /* 0x0013f85201007387 */ /* 0x000fe80000100a00 */
[----:B------:R1:W-:Y:S04]  /*1c980*/  STL.64 [R1+0x1400], R90 ;  /* 0x0014005a01007387 */ /* 0x0003e80000100a00 */
[----:B------:R-:W-:Y:S04]  /*1c990*/  LDGSTS.E [R249+0x32800], desc[UR22][R98.64], P2 ;  /* 0x3280000062f97fae */ /* 0x000fe800091a1016 */
[----:B------:R-:W-:Y:S04]  /*1c9a0*/  LDGSTS.E [R249+0x32c00], desc[UR22][R106.64], P2 ;  /* 0x32c000006af97fae */ /* 0x000fe800091a1016 */
[----:B-1----:R-:W2:Y:S04]  /*1c9b0*/  LDL.LU.64 R90, [R1+0x6b0] ;  /* 0x0006b000015a7983 */ /* 0x002ea80000300a00 */
[----:B------:R1:W-:Y:S04]  /*1c9c0*/  STL.64 [R1+0x1408], R98 ;  /* 0x0014086201007387 */ /* 0x0003e80000100a00 */
[----:B------:R-:W-:Y:S04]  /*1c9d0*/  LDGSTS.E [R249+0x33000], desc[UR22][R114.64], P2 ;  /* 0x3300000072f97fae */ /* 0x000fe800091a1016 */
[----:B------:R-:W-:Y:S04]  /*1c9e0*/  LDGSTS.E [R249+0x33400], desc[UR22][R122.64], P2 ;  /* 0x334000007af97fae */ /* 0x000fe800091a1016 */
[----:B-1----:R-:W2:Y:S04]  /*1c9f0*/  LDL.64 R98, [R1+0x6f0] ;  /* 0x0006f00001627983 */ /* 0x002ea80000100a00 */
        /* <DEDUP_REMOVED lines=40> */
[----:B-1----:R-:W2:Y:S04]  /*1cc80*/  LDL.64 R204, [R1+0x830] ;  /* 0x0008300001cc7983 */ /* 0x002ea80000100a00 */
[----:B------:R1:W-:Y:S04]  /*1cc90*/  STL.64 [R1+0x1478], R212 ;  /* 0x001478d401007387 */ /* 0x0003e80000100a00 */
[----:B-1----:R-:W2:Y:S04]  /*1cca0*/  LDL.64 R212, [R1+0x850] ;  /* 0x0008500001d47983 */ /* 0x002ea80000100a00 */
[----:B------:R1:W-:Y:S04]  /*1ccb0*/  STL.64 [R1+0x1480], R220 ;  /* 0x001480dc01007387 */ /* 0x0003e80000100a00 */
[----:B-1----:R-:W2:Y:S04]  /*1ccc0*/  LDL.LU.64 R220, [R1+0x5f0] ;  /* 0x0005f00001dc7983 */ /* 0x002ea80000300a00 */
[----:B------:R-:W-:Y:S04]  /*1ccd0*/  STL.64 [R1+0x1488], R238 ;  /* 0x001488ee01007387 */ /* 0x000fe80000100a00 */
[----:B------:R-:W2:Y:S04]  /*1cce0*/  LDL.LU.64 R20, [R1+0x1638] ;  /* 0x0016380001147983 */ /* 0x000ea80000300a00 */
[----:B------:R-:W2:Y:S04]  /*1ccf0*/  LDL.LU.64 R250, [R1+0x1630] ;  /* 0x0016300001fa7983 */ /* 0x000ea80000300a00 */
[----:B------:R-:W3:Y:S04]  /*1cd00*/  LDL.64 R66, [R1+0x690] ;  /* 0x0006900001427983 */ /* 0x000ee80000100a00 */
[----:B------:R-:W3:Y:S04]  /*1cd10*/  LDL.64 R58, [R1+0x670] ;  /* 0x00067000013a7983 */ /* 0x000ee80000100a00 */
[----:B------:R-:W3:Y:S04]  /*1cd20*/  LDL.64 R42, [R1+0x650] ;  /* 0x00065000012a7983 */ /* 0x000ee80000100a00 */
[----:B------:R-:W3:Y:S04]  /*1cd30*/  LDL.64 R34, [R1+0x630] ;  /* 0x0006300001227983 */ /* 0x000ee80000100a00 */
[----:B------:R-:W3:Y:S04]  /*1cd40*/  LDL.64 R26, [R1+0x5d0] ;  /* 0x0005d000011a7983 */ /* 0x000ee80000100a00 */
[----:B------:R-:W3:Y:S04]  /*1cd50*/  LDL.64 R8, [R1+0x5b0] ;  /* 0x0005b00001087983 */ /* 0x000ee80000100a00 */
[----:B------:R-:W3:Y:S04]  /*1cd60*/  LDL.LU.64 R178, [R1+0x588] ;  /* 0x0005880001b27983 */ /* 0x000ee80000300a00 */
        /* <DEDUP_REMOVED lines=8> */
[----:B--2---:R-:W-:Y:S04]  /*1cdf0*/  LDGSTS.E [R250+0x20100], desc[UR22][R212.64], P2 ;  /* 0x20100000d4fa7fae */ /* 0x004fe800091a1016 */
        /* <DEDUP_REMOVED lines=9> */
[----:B------:R-:W-:Y:S04]  /*1ce90*/  LDGSTS.E [R250+0x22500], desc[UR22][R130.64], P2 ;  /* 0x2250000082fa7fae */ /* 0x000fe800091a1016 */
[----:B------:R-:W-:Y:S04]  /*1cea0*/  LDGSTS.E [R250+0x22900], desc[UR22][R106.64], P2 ;  /* 0x229000006afa7fae */ /* 0x000fe800091a1016 */
[----:B------:R-:W-:Y:S04]  /*1ceb0*/  LDGSTS.E [R250+0x22d00], desc[UR22][R98.64], P2 ;  /* 0x22d0000062fa7fae */ /* 0x000fe800091a1016 */
[----:B------:R-:W-:Y:S04]  /*1cec0*/  LDGSTS.E [R250+0x23100], desc[UR22][R74.64], P2 ;  /* 0x231000004afa7fae */ /* 0x000fe800091a1016 */
[----:B------:R-:W-:Y:S04]  /*1ced0*/  LDGSTS.E [R250+0x23500], desc[UR22][R90.64], P2 ;  /* 0x235000005afa7fae */ /* 0x000fe800091a1016 */
[----:B---3--:R-:W-:Y:S04]  /*1cee0*/  LDGSTS.E [R250+0x23900], desc[UR22][R66.64], P2 ;  /* 0x2390000042fa7fae */ /* 0x008fe800091a1016 */
[----:B------:R-:W-:Y:S04]  /*1cef0*/  LDGSTS.E [R250+0x23d00], desc[UR22][R58.64], P2 ;  /* 0x23d000003afa7fae */ /* 0x000fe800091a1016 */
[----:B------:R-:W-:Y:S04]  /*1cf00*/  LDGSTS.E [R250+0x24100], desc[UR22][R42.64], P2 ;  /* 0x241000002afa7fae */ /* 0x000fe800091a1016 */
[----:B------:R-:W-:Y:S04]  /*1cf10*/  LDGSTS.E [R250+0x24500], desc[UR22][R34.64], P2 ;  /* 0x2450000022fa7fae */ /* 0x000fe800091a1016 */
[----:B------:R-:W-:Y:S04]  /*1cf20*/  LDGSTS.E [R250+0x24900], desc[UR22][R122.64], P2 ;  /* 0x249000007afa7fae */ /* 0x000fe800091a1016 */
[----:B------:R-:W-:Y:S04]  /*1cf30*/  STL.64 [R1+0x14f8], R90 ;  /* 0x0014f85a01007387 */ /* 0x000fe80000100a00 */
[----:B------:R-:W-:Y:S04]  /*1cf40*/  LDGSTS.E [R250+0x24d00], desc[UR22][R220.64], P2 ;  /* 0x24d00000dcfa7fae */ /* 0x000fe800091a1016 */
[----:B------:R-:W-:Y:S04]  /*1cf50*/  STL.64 [R1+0x1498], R122 ;  /* 0x0014987a01007387 */ /* 0x000fe80000100a00 */
[----:B------:R-:W-:Y:S04]  /*1cf60*/  LDGSTS.E [R250+0x25100], desc[UR22][R26.64], P2 ;  /* 0x251000001afa7fae */ /* 0x000fe800091a1016 */
[----:B------:R-:W-:Y:S04]  /*1cf70*/  STL.64 [R1+0x1490], R220 ;  /* 0x001490dc01007387 */ /* 0x000fe80000100a00 */
        /* <DEDUP_REMOVED lines=13> */
[----:B------:R-:W3:Y:S04]  /*1d050*/  LDL.64 R98, [R1+0x808] ;  /* 0x0008080001627983 */ /* 0x000ee80000100a00 */
[----:B------:R-:W-:Y:S04]  /*1d060*/  STL.64 [R1+0x14d0], R242 ;  /* 0x0014d0f201007387 */ /* 0x000fe80000100a00 */
[----:B------:R-:W-:Y:S04]  /*1d070*/  STL.64 [R1+0x14d8], R228 ;  /* 0x0014d8e401007387 */ /* 0x000fe80000100a00 */
[----:B------:R1:W-:Y:S01]  /*1d080*/  STL.64 [R1+0x14e0], R10 ;  /* 0x0014e00a01007387 */ /* 0x0003e20000100a00 */
[----:B------:R-:W-:-:S04]  /*1d090*/  IMAD.WIDE R206, R181, 0x4, R206 ;  /* 0x00000004b5ce7825 */ /* 0x000fc800078e02ce */
[C---:B------:R-:W-:Y:S01]  /*1d0a0*/  IMAD.WIDE R240, R181.reuse, 0x4, R240 ;  /* 0x00000004b5f07825 */ /* 0x040fe200078e02f0 */
[----:B--2---:R-:W-:Y:S04]  /*1d0b0*/  LDGSTS.E [R250+0x27100], desc[UR22][R230.64], P2 ;  /* 0x27100000e6fa7fae */ /* 0x004fe800091a1016 */
[----:B------:R-:W-:Y:S04]  /*1d0c0*/  LDGSTS.E [R250+0x27500], desc[UR22][R242.64], P2 ;  /* 0x27500000f2fa7fae */ /* 0x000fe800091a1016 */
[----:B------:R-:W-:Y:S04]  /*1d0d0*/  LDGSTS.E [R250+0x27900], desc[UR22][R228.64], P2 ;  /* 0x27900000e4fa7fae */ /* 0x000fe800091a1016 */
[----:B------:R-:W-:Y:S04]  /*1d0e0*/  LDGSTS.E [R250+0x27d00], desc[UR22][R10.64], P2 ;  /* 0x27d000000afa7fae */ /* 0x000fe800091a1016 */
[----:B------:R-:W-:Y:S04]  /*1d0f0*/  LDGSTS.E [R250+0x30100], desc[UR22][R20.64], P2 ;  /* 0x3010000014fa7fae */ /* 0x000fe800091a1016 */
[----:B------:R-:W-:Y:S04]  /*1d100*/  LDGSTS.E [R250+0x30500], desc[UR22][R28.64], P2 ;  /* 0x305000001cfa7fae */ /* 0x000fe800091a1016 */
[----:B-1----:R-:W2:Y:S04]  /*1d110*/  LDL.LU.64 R10, [R1+0x848] ;  /* 0x00084800010a7983 */ /* 0x002ea80000300a00 */
        /* <DEDUP_REMOVED lines=12> */
[----:B----4-:R-:W-:Y:S04]  /*1d1e0*/  LDGSTS.E [R250+0x31d00], desc[UR22][R76.64], P2 ;  /* 0x31d000004cfa7fae */ /* 0x010fe800091a1016 */
[----:B------:R-:W-:Y:S04]  /*1d1f0*/  STL.64 [R1+0x1528], R76 ;  /* 0x0015284c01007387 */ /* 0x000fe80000100a00 */
[----:B------:R-:W-:Y:S04]  /*1d200*/  LDGSTS.E [R250+0x32100], desc[UR22][R84.64], P2 ;  /* 0x3210000054fa7fae */ /* 0x000fe800091a1016 */
[----:B------:R-:W-:Y:S04]  /*1d210*/  STL.64 [R1+0x1530], R84 ;  /* 0x0015305401007387 */ /* 0x000fe80000100a00 */
[----:B------:R-:W-:Y:S04]  /*1d220*/  LDGSTS.E [R250+0x32500], desc[UR22][R92.64], P2 ;  /* 0x325000005cfa7fae */ /* 0x000fe800091a1016 */
[----:B------:R1:W-:Y:S04]  /*1d230*/  STL.64 [R1+0x1538], R92 ;  /* 0x0015385c01007387 */ /* 0x0003e80000100a00 */
[----:B------:R-:W-:Y:S04]  /*1d240*/  LDGSTS.E [R250+0x32900], desc[UR22][R100.64], P2 ;  /* 0x3290000064fa7fae */ /* 0x000fe800091a1016 */
[----:B------:R-:W-:Y:S04]  /*1d250*/  LDGSTS.E [R250+0x32d00], desc[UR22][R108.64], P2 ;  /* 0x32d000006cfa7fae */ /* 0x000fe800091a1016 */
[----:B-1----:R-:W4:Y:S04]  /*1d260*/  LDL.LU.64 R92, [R1+0x7e8] ;  /* 0x0007e800015c7983 */ /* 0x002f280000300a00 */
[----:B------:R-:W-:Y:S04]  /*1d270*/  STL.64 [R1+0x1540], R100 ;  /* 0x0015406401007387 */ /* 0x000fe80000100a00 */
[----:B------:R1:W-:Y:S04]  /*1d280*/  STL.64 [R1+0x1548], R108 ;  /* 0x0015486c01007387 */ /* 0x0003e80000100a00 */
[----:B------:R-:W-:Y:S04]  /*1d290*/  LDGSTS.E [R250+0x33100], desc[UR22][R116.64], P2 ;  /* 0x3310000074fa7fae */ /* 0x000fe800091a1016 */
[----:B------:R-:W-:Y:S04]  /*1d2a0*/  LDGSTS.E [R250+0x33500], desc[UR22][R124.64], P2 ;  /* 0x335000007cfa7fae */ /* 0x000fe800091a1016 */
[----:B-1----:R-:W3:Y:S04]  /*1d2b0*/  LDL.LU.64 R108, [R1+0x768] ;  /* 0x00076800016c7983 */ /* 0x002ee80000300a00 */
        /* <DEDUP_REMOVED lines=16> */
[----:B------:R-:W-:Y:S04]  /*1d3c0*/  LDGSTS.E [R250+0x35100], desc[UR22][R182.64], P2 ;  /* 0x35100000b6fa7fae */ /* 0x000fe800091a1016 */
[----:B------:R-:W-:Y:S04]  /*1d3d0*/  STL.64 [R1+0x1588], R172 ;  /* 0x001588ac01007387 */ /* 0x000fe80000100a00 */
[----:B------:R-:W-:Y:S04]  /*1d3e0*/  LDGSTS.E [R250+0x35500], desc[UR22][R190.64], P2 ;  /* 0x35500000befa7fae */ /* 0x000fe800091a1016 */
[----:B------:R1:W-:Y:S04]  /*1d3f0*/  STL.64 [R1+0x1590], R182 ;  /* 0x001590b601007387 */ /* 0x0003e80000100a00 */
[----:B------:R-:W-:Y:S04]  /*1d400*/  LDGSTS.E [R250+0x35900], desc[UR22][R198.64], P2 ;  /* 0x35900000c6fa7fae */ /* 0x000fe800091a1016 */
[----:B------:R-:W-:Y:S04]  /*1d410*/  LDGSTS.E [R250+0x35d00], desc[UR22][R206.64], P2 ;  /* 0x35d00000cefa7fae */ /* 0x000fe800091a1016 */
[----:B-1----:R-:W3:Y:S04]  /*1d420*/  LDL.LU.64 R182, [R1+0x828] ;  /* 0x0008280001b67983 */ /* 0x002ee80000300a00 */
[----:B------:R-:W-:Y:S04]  /*1d430*/  LDGSTS.E [R250+0x36100], desc[UR22][R214.64], P2 ;  /* 0x36100000d6fa7fae */ /* 0x000fe800091a1016 */
[----:B------:R-:W-:Y:S04]  /*1d440*/  LDGSTS.E [R250+0x36500], desc[UR22][R222.64], P2 ;  /* 0x36500000defa7fae */ /* 0x000fe800091a1016 */
[----:B------:R1:W-:Y:S04]  /*1d450*/  STL.64 [R1+0x1598], R190 ;  /* 0x001598be01007387 */ /* 0x0003e80000100a00 */
[----:B------:R-:W-:Y:S04]  /*1d460*/  LDGSTS.E [R250+0x36900], desc[UR22][R240.64], P2 ;  /* 0x36900000f0fa7fae */ /* 0x000fe800091a1016 */
[----:B------:R1:W-:Y:S04]  /*1d470*/  STL.64 [R1+0x15a0], R198 ;  /* 0x0015a0c601007387 */ /* 0x0003e80000100a00 */
[----:B------:R-:W-:Y:S04]  /*1d480*/  LDGSTS.E [R250+0x36d00], desc[UR22][R30.64], P2 ;  /* 0x36d000001efa7fae */ /* 0x000fe800091a1016 */
[----:B------:R-:W-:Y:S04]  /*1d490*/  LDGSTS.E [R250+0x37100], desc[UR22][R22.64], P2 ;  /* 0x3710000016fa7fae */ /* 0x000fe800091a1016 */
[----:B------:R-:W-:Y:S04]  /*1d4a0*/  LDGSTS.E [R250+0x37500], desc[UR22][R14.64], P2 ;  /* 0x375000000efa7fae */ /* 0x000fe800091a1016 */
[----:B------:R-:W4:Y:S04]  /*1d4b0*/  LDL.LU.64 R30, [R1+0x1610] ;  /* 0x00161000011e7983 */ /* 0x000f280000300a00 */
[----:B------:R-:W4:Y:S04]  /*1d4c0*/  LDL.64 R66, [R1+0x748] ;  /* 0x0007480001427983 */ /* 0x000f280000100a00 */
[----:B------:R-:W4:Y:S04]  /*1d4d0*/  LDL.64 R58, [R1+0x728] ;  /* 0x00072800013a7983 */ /* 0x000f280000100a00 */
[----:B------:R-:W4:Y:S04]  /*1d4e0*/  LDL.LU.64 R18, [R1+0x708] ;  /* 0x0007080001127983 */ /* 0x000f280000300a00 */
[----:B------:R-:W4:Y:S04]  /*1d4f0*/  LDL.LU.64 R146, [R1+0x6e8] ;  /* 0x0006e80001927983 */ /* 0x000f280000300a00 */
[----:B------:R-:W4:Y:S04]  /*1d500*/  LDL.LU.64 R44, [R1+0x6c8] ;  /* 0x0006c800012c7983 */ /* 0x000f280000300a00 */
[----:B------:R-:W4:Y:S04]  /*1d510*/  LDL.LU.64 R28, [R1+0x6a8] ;  /* 0x0006a800011c7983 */ /* 0x000f280000300a00 */
[----:B------:R-:W4:Y:S04]  /*1d520*/  LDL.LU.64 R22, [R1+0x1608] ;  /* 0x0016080001167983 */ /* 0x000f280000300a00 */
[----:B------:R-:W4:Y:S04]  /*1d530*/  LDL.64 R34, [R1+0x688] ;  /* 0x0006880001227983 */ /* 0x000f280000100a00 */
[----:B------:R-:W4:Y:S04]  /*1d540*/  LDL.LU.64 R228, [R1+0x668] ;  /* 0x0006680001e47983 */ /* 0x000f280000300a00 */
        /* <DEDUP_REMOVED lines=13> */
[----:B------:R-:W4:Y:S04]  /*1d620*/  LDL.64 R230, [R1+0x30] ;  /* 0x0000300001e67983 */ /* 0x000f280000100a00 */
[----:B------:R-:W-:Y:S04]  /*1d630*/  LDGSTS.E [R250+0x37900], desc[UR22][R226.64], P2 ;  /* 0x37900000e2fa7fae */ /* 0x000fe800091a1016 */
[----:B------:R-:W-:Y:S04]  /*1d640*/  LDGSTS.E [R250+0x37d00], desc[UR22][R234.64], P2 ;  /* 0x37d00000eafa7fae */ /* 0x000fe800091a1016 */
[----:B--2---:R-:W-:Y:S04]  /*1d650*/  LDGSTS.E [R251+0x20200], desc[UR22][R10.64], P2 ;  /* 0x202000000afb7fae */ /* 0x004fe800091a1016 */
[----:B------:R-:W2:Y:S04]  /*1d660*/  LDL.LU.64 R226, [R1+0x15f8] ;  /* 0x0015f80001e27983 */ /* 0x000ea80000300a00 */
[----:B------:R-:W2:Y:S04]  /*1d670*/  LDL.LU.64 R234, [R1+0x15f0] ;  /* 0x0015f00001ea7983 */ /* 0x000ea80000300a00 */
[----:B---3--:R-:W-:Y:S04]  /*1d680*/  LDGSTS.E [R251+0x20600], desc[UR22][R182.64], P2 ;  /* 0x20600000b6fb7fae */ /* 0x008fe800091a1016 */
[----:B------:R-:W-:Y:S04]  /*1d690*/  LDGSTS.E [R251+0x20a00], desc[UR22][R98.64], P2 ;  /* 0x20a0000062fb7fae */ /* 0x000fe800091a1016 */
[----:B----4-:R-:W-:Y:S04]  /*1d6a0*/  LDGSTS.E [R251+0x20e00], desc[UR22][R92.64], P2 ;  /* 0x20e000005cfb7fae */ /* 0x010fe800091a1016 */
        /* <DEDUP_REMOVED lines=25> */
[----:B------:R-:W3:Y:S01]  /*1d840*/  LDL.64 R230, [R1] ;  /* 0x0000000001e67983 */ /* 0x000ee20000100a00 */
[----:B------:R-:W-:-:S03]  /*1d850*/  IMAD.WIDE R208, R181, 0x4, R208 ;  /* 0x00000004b5d07825 */ /* 0x000fc600078e02d0 */
[----:B------:R-:W4:Y:S04]  /*1d860*/  LDL.LU.64 R148, [R1+0x840] ;  /* 0x0008400001947983 */ /* 0x000f280000300a00 */
        /* <DEDUP_REMOVED lines=24> */
[----:B------:R-:W2:Y:S04]  /*1d9f0*/  LDL.LU.64 R172, [R1+0x820] ;  /* 0x0008200001ac7983 */ /* 0x000ea80000300a00 */
[----:B------:R-:W-:Y:S04]  /*1da00*/  LDGSTS.E [R251+0x35600], desc[UR22][R192.64], P2 ;  /* 0x35600000c0fb7fae */ /* 0x000fe800091a1016 */
[----:B------:R-:W-:Y:S04]  /*1da10*/  LDGSTS.E [R251+0x35a00], desc[UR22][R200.64], P2 ;  /* 0x35a00000c8fb7fae */ /* 0x000fe800091a1016 */
[----:B------:R-:W2:Y:S04]  /*1da20*/  LDL.64 R68, [R1+0x800] ;  /* 0x0008000001447983 */ /* 0x000ea80000100a00 */
[----:B------:R-:W-:Y:S04]  /*1da30*/  LDGSTS.E [R251+0x35e00], desc[UR22][R208.64], P2 ;  /* 0x35e00000d0fb7fae */ /* 0x000fe800091a1016 */
[----:B------:R-:W2:Y:S04]  /*1da40*/  LDL.LU.64 R164, [R1+0x7e0] ;  /* 0x0007e00001a47983 */ /* 0x000ea80000300a00 */
[----:B------:R-:W-:Y:S04]  /*1da50*/  LDGSTS.E [R251+0x36200], desc[UR22][R216.64], P2 ;  /* 0x36200000d8fb7fae */ /* 0x000fe800091a1016 */
[----:B------:R-:W2:Y:S04]  /*1da60*/  LDL.LU.64 R76, [R1+0x7c0] ;  /* 0x0007c000014c7983 */ /* 0x000ea80000300a00 */
[----:B------:R-:W-:Y:S04]  /*1da70*/  LDGSTS.E [R251+0x36600], desc[UR22][R224.64], P2 ;  /* 0x36600000e0fb7fae */ /* 0x000fe800091a1016 */
[----:B------:R-:W2:Y:S04]  /*1da80*/  LDL.LU.64 R132, [R1+0x7a0] ;  /* 0x0007a00001847983 */ /* 0x000ea80000300a00 */
[----:B------:R-:W2:Y:S04]  /*1da90*/  LDL.LU.64 R116, [R1+0x780] ;  /* 0x0007800001747983 */ /* 0x000ea80000300a00 */
[----:B------:R-:W2:Y:S04]  /*1daa0*/  LDL.LU.64 R100, [R1+0x760] ;  /* 0x0007600001647983 */ /* 0x000ea80000300a00 */
[----:B---3--:R-:W-:Y:S04]  /*1dab0*/  LDGSTS.E [R251+0x36a00], desc[UR22][R230.64], P2 ;  /* 0x36a00000e6fb7fae */ /* 0x008fe800091a1016 */
[----:B------:R-:W-:Y:S04]  /*1dac0*/  LDGSTS.E [R251+0x36e00], desc[UR22][R24.64], P2 ;  /* 0x36e0000018fb7fae */ /* 0x000fe800091a1016 */
[----:B------:R-:W-:Y:S04]  /*1dad0*/  LDGSTS.E [R251+0x37200], desc[UR22][R16.64], P2 ;  /* 0x3720000010fb7fae */ /* 0x000fe800091a1016 */
[----:B------:R-:W-:Y:S04]  /*1dae0*/  LDGSTS.E [R251+0x37600], desc[UR22][R2.64], P2 ;  /* 0x3760000002fb7fae */ /* 0x000fe800091a1016 */
[----:B------:R-:W3:Y:S04]  /*1daf0*/  LDL.LU.64 R24, [R1+0x15e8] ;  /* 0x0015e80001187983 */ /* 0x000ee80000300a00 */
[----:B------:R-:W2:Y:S04]  /*1db00*/  LDL.64 R52, [R1+0x740] ;  /* 0x0007400001347983 */ /* 0x000ea80000100a00 */
[----:B------:R-:W2:Y:S04]  /*1db10*/  LDL.LU.64 R84, [R1+0x720] ;  /* 0x0007200001547983 */ /* 0x000ea80000300a00 */
[----:B------:R-:W2:Y:S04]  /*1db20*/  LDL.LU.64 R50, [R1+0x700] ;  /* 0x0007000001327983 */ /* 0x000ea80000300a00 */
[----:B------:R-:W2:Y:S04]  /*1db30*/  LDL.LU.64 R60, [R1+0x6e0] ;  /* 0x0006e000013c7983 */ /* 0x000ea80000300a00 */
[----:B------:R-:W2:Y:S04]  /*1db40*/  LDL.LU.64 R36, [R1+0x6c0] ;  /* 0x0006c00001247983 */ /* 0x000ea80000300a00 */
[----:B------:R-:W2:Y:S04]  /*1db50*/  LDL.LU.64 R20, [R1+0x6a0] ;  /* 0x0006a00001147983 */ /* 0x000ea80000300a00 */
[----:B------:R-:W2:Y:S04]  /*1db60*/  LDL.LU.64 R16, [R1+0x15e0] ;  /* 0x0015e00001107983 */ /* 0x000ea80000300a00 */
[----:B------:R-:W2:Y:S04]  /*1db70*/  LDL.64 R114, [R1+0x680] ;  /* 0x0006800001727983 */ /* 0x000ea80000100a00 */
[----:B------:R-:W2:Y:S04]  /*1db80*/  LDL.LU.64 R242, [R1+0x660] ;  /* 0x0006600001f27983 */ /* 0x000ea80000300a00 */
[----:B------:R-:W2:Y:S04]  /*1db90*/  LDL.LU.64 R188, [R1+0x640] ;  /* 0x0006400001bc7983 */ /* 0x000ea80000300a00 */
[----:B------:R-:W2:Y:S04]  /*1dba0*/  LDL.LU.64 R178, [R1+0x620] ;  /* 0x0006200001b27983 */ /* 0x000ea80000300a00 */
[----:B------:R-:W2:Y:S04]  /*1dbb0*/  LDL.LU.64 R238, [R1+0x600] ;  /* 0x0006000001ee7983 */ /* 0x000ea80000300a00 */
[----:B------:R-:W2:Y:S04]  /*1dbc0*/  LDL.LU.64 R58, [R1+0x5e0] ;  /* 0x0005e000013a7983 */ /* 0x000ea80000300a00 */
[----:B------:R-:W4:Y:S04]  /*1dbd0*/  LDL.LU.64 R2, [R1+0x15d8] ;  /* 0x0015d80001027983 */ /* 0x000f280000300a00 */
[----:B------:R-:W2:Y:S04]  /*1dbe0*/  LDL.64 R122, [R1+0x5c0] ;  /* 0x0005c000017a7983 */ /* 0x000ea80000100a00 */
[----:B------:R-:W3:Y:S04]  /*1dbf0*/  LDL.LU.64 R196, [R1+0x5a0] ;  /* 0x0005a00001c47983 */ /* 0x000ee80000300a00 */
[----:B------:R-:W3:Y:S04]  /*1dc00*/  LDL.LU.64 R162, [R1+0x538] ;  /* 0x0005380001a27983 */ /* 0x000ee80000300a00 */
[----:B------:R-:W3:Y:S04]  /*1dc10*/  LDL.LU.64 R130, [R1+0x4c0] ;  /* 0x0004c00001827983 */ /* 0x000ee80000300a00 */
[----:B------:R-:W3:Y:S04]  /*1dc20*/  LDL.LU.64 R98, [R1+0xf8] ;  /* 0x0000f80001627983 */ /* 0x000ee80000300a00 */
[----:B------:R-:W3:Y:S04]  /*1dc30*/  LDL.LU.64 R66, [R1+0xc0] ;  /* 0x0000c00001427983 */ /* 0x000ee80000300a00 */
[----:B------:R-:W3:Y:S04]  /*1dc40*/  LDL.LU.64 R34, [R1+0x88] ;  /* 0x0000880001227983 */ /* 0x000ee80000300a00 */
[----:B------:R-:W3:Y:S04]  /*1dc50*/  LDL.LU.64 R230, [R1+0x58] ;  /* 0x0000580001e67983 */ /* 0x000ee80000300a00 */
[----:B------:R-:W-:Y:S04]  /*1dc60*/  LDGSTS.E [R251+0x37a00], desc[UR22][R4.64], P2 ;  /* 0x37a0000004fb7fae */ /* 0x000fe800091a1016 */
[----:B------:R-:W-:Y:S04]  /*1dc70*/  LDGSTS.E [R251+0x37e00], desc[UR22][R232.64], P2 ;  /* 0x37e00000e8fb7fae */ /* 0x000fe800091a1016 */
[----:B------:R-:W3:Y:S04]  /*1dc80*/  LDL.LU.64 R4, [R1+0x15d0] ;  /* 0x0015d00001047983 */ /* 0x000ee80000300a00 */
[----:B------:R-:W3:Y:S04]  /*1dc90*/  LDL.64 R90, [R1+0x18] ;  /* 0x00001800015a7983 */ /* 0x000ee80000100a00 */
[----:B------:R-:W3:Y:S04]  /*1dca0*/  LDL.LU.64 R232, [R1+0x15c8] ;  /* 0x0015c80001e87983 */ /* 0x000ee80000300a00 */
[----:B------:R-:W-:Y:S04]  /*1dcb0*/  STL.64 [R1+0x13a0], R250 ;  /* 0x0013a0fa01007387 */ /* 0x000fe80000100a00 */
[----:B----4-:R-:W-:Y:S04]  /*1dcc0*/  LDGSTS.E [R2+0x20300], desc[UR22][R148.64], P2 ;  /* 0x2030000094027fae */ /* 0x010fe800091a1016 */
[----:B--2---:R-:W-:Y:S04]  /*1dcd0*/  LDGSTS.E [R2+0x20700], desc[UR22][R172.64], P2 ;  /* 0x20700000ac027fae */ /* 0x004fe800091a1016 */
        /* <DEDUP_REMOVED lines=19> */
[----:B------:R-:W4:Y:S04]  /*1de10*/  LDL.64 R114, [R1+0x10] ;  /* 0x0000100001727983 */ /* 0x000f280000100a00 */
[----:B---3--:R-:W-:Y:S04]  /*1de20*/  LDGSTS.E [R2+0x25700], desc[UR22][R196.64], P2 ;  /* 0x25700000c4027fae */ /* 0x008fe800091a1016 */
[----:B------:R-:W3:Y:S04]  /*1de30*/  LDL.64 R122, [R1+0x50] ;  /* 0x00005000017a7983 */ /* 0x000ee80000100a00 */
        /* <DEDUP_REMOVED lines=11> */
[----:B-1----:R-:W2:Y:S04]  /*1def0*/  LDL.LU.64 R190, [R1+0x950] ;  /* 0x0009500001be7983 */ /* 0x002ea80000300a00 */
        /* <DEDUP_REMOVED lines=13> */
[----:B------:R-:W-:Y:S01]  /*1dfd0*/  LDGSTS.E [R2+0x33700], desc[UR22][R128.64], P2 ;  /* 0x3370000080027fae */ /* 0x000fe200091a1016 */
[----:B------:R-:W-:-:S03]  /*1dfe0*/  IMAD.WIDE R202, R181, 0x4, R202 ;  /* 0x00000004b5ca7825 */ /* 0x000fc600078e02ca */
[----:B------:R-:W-:Y:S01]  /*1dff0*/  LDGSTS.E [R2+0x33b00], desc[UR22][R136.64], P2 ;  /* 0x33b0000088027fae */ /* 0x000fe200091a1016 */
[----:B------:R-:W-:-:S03]  /*1e000*/  IMAD.WIDE R210, R181, 0x4, R210 ;  /* 0x00000004b5d27825 */ /* 0x000fc600078e02d2 */
[----:B------:R-:W-:Y:S04]  /*1e010*/  LDGSTS.E [R2+0x33f00], desc[UR22][R144.64], P2 ;  /* 0x33f0000090027fae */ /* 0x000fe800091a1016 */
[----:B------:R-:W-:Y:S01]  /*1e020*/  LDGSTS.E [R2+0x34300], desc[UR22][R152.64], P2 ;  /* 0x3430000098027fae */ /* 0x000fe200091a1016 */
[----:B------:R-:W-:-:S03]  /*1e030*/  IMAD.WIDE R236, R181, 0x4, R236 ;  /* 0x00000004b5ec7825 */ /* 0x000fc600078e02ec */
        /* <DEDUP_REMOVED lines=10> */
[----:B----4-:R-:W-:Y:S04]  /*1e0e0*/  LDGSTS.E [R2+0x36b00], desc[UR22][R114.64], P2 ;  /* 0x36b0000072027fae */ /* 0x010fe800091a1016 */
[----:B---3--:R-:W-:Y:S04]  /*1e0f0*/  LDGSTS.E [R2+0x36f00], desc[UR22][R122.64], P2 ;  /* 0x36f000007a027fae */ /* 0x008fe800091a1016 */
[----:B------:R-:W-:Y:S04]  /*1e100*/  LDGSTS.E [R2+0x37300], desc[UR22][R12.64], P2 ;  /* 0x373000000c027fae */ /* 0x000fe800091a1016 */
[----:B------:R-:W-:Y:S04]  /*1e110*/  LDGSTS.E [R2+0x37700], desc[UR22][R246.64], P2 ;  /* 0x37700000f6027fae */ /* 0x000fe800091a1016 */
[----:B------:R-:W-:Y:S04]  /*1e120*/  LDGSTS.E [R2+0x37b00], desc[UR22][R244.64], P2 ;  /* 0x37b00000f4027fae */ /* 0x000fe800091a1016 */
[----:B------:R-:W3:Y:S04]  /*1e130*/  LDL.LU.64 R12, [R1+0x15c0] ;  /* 0x0015c000010c7983 */ /* 0x000ee80000300a00 */
[----:B------:R-:W4:Y:S04]  /*1e140*/  LDL.LU.64 R246, [R1+0x15b8] ;  /* 0x0015b80001f67983 */ /* 0x000f280000300a00 */
[----:B------:R-:W3:Y:S04]  /*1e150*/  LDL.LU.64 R244, [R1+0x15b0] ;  /* 0x0015b00001f47983 */ /* 0x000ee80000300a00 */
[----:B------:R-:W-:Y:S04]  /*1e160*/  LDGSTS.E [R2+0x37f00], desc[UR22][R6.64], P2 ;  /* 0x37f0000006027fae */ /* 0x000fe800091a1016 */
[----:B------:R-:W0:Y:S04]  /*1e170*/  LDGDEPBAR ;  /* 0x00000000000079af */ /* 0x000e280000000000 */
[----:B------:R-:W3:Y:S04]  /*1e180*/  LDL.LU.64 R6, [R1+0x15a8] ;  /* 0x0015a80001067983 */ /* 0x000ee80000300a00 */
[----:B------:R-:W3:Y:S04]  /*1e190*/  LDL.LU.64 R114, [R1+0x938] ;  /* 0x0009380001727983 */ /* 0x000ee80000300a00 */
[----:B------:R-:W4:Y:S01]  /*1e1a0*/  LDL.LU.64 R122, [R1+0x948] ;  /* 0x00094800017a7983 */ /* 0x000f220000300a00 */
[C---:B--2---:R-:W-:Y:S01]  /*1e1b0*/  IMAD.WIDE R52, R252.reuse, 0x4, R90 ;  /* 0x00000004fc347825 */ /* 0x044fe200078e025a */
[----:B------:R-:W-:Y:S03]  /*1e1c0*/  BAR.SYNC.DEFER_BLOCKING 0x0 ;  /* 0x0000000000007b1d */ /* 0x000fe60000010000 */
[----:B------:R-:W-:-:S03]  /*1e1d0*/  IMAD.WIDE R198, R252, 0x4, R190 ;  /* 0x00000004fcc67825 */ /* 0x000fc600078e02be */
[----:B------:R1:W-:Y:S01]  /*1e1e0*/  STL.64 [R1+0x958], R52 ;  /* 0x0009583401007387 */ /* 0x0003e20000100a00 */
[----:B------:R-:W-:-:S03]  /*1e1f0*/  SEL R180, RZ, 0x4, P5 ;  /* 0x00000004ffb47807 */ /* 0x000fc60002800000 */
[----:B------:R-:W-:Y:S01]  /*1e200*/  @!PT LDS RZ, [RZ] ;  /* 0x00000000fffff984 */ /* 0x000fe20000000800 */
[----:B------:R-:W-:Y:S01]  /*1e210*/  @!PT LDS RZ, [RZ] ;  /* 0x00000000fffff984 */ /* 0x000fe20000000800 */
[----:B------:R-:W-:Y:S01]  /*1e220*/  @!PT LDS RZ, [RZ] ;  /* 0x00000000fffff984 */ /* 0x000fe20000000800 */
[----:B------:R-:W-:Y:S01]  /*1e230*/  LDGSTS.E [R3+0x8000], desc[UR22][R52.64], P6 ;  /* 0x0800000034037fae */ /* 0x000fe2000b1a1016 */
[----:B------:R-:W-:-:S03]  /*1e240*/  SEL R180, R180, RZ, P1 ;  /* 0x000000ffb4b47207 */ /* 0x000fc60000800000 */
[----:B------:R3:W-:Y:S04]  /*1e250*/  LDGSTS.E [R3+0x8008], desc[UR22][R198.64], P3 ;  /* 0x08008000c6037fae */ /* 0x0007e800099a1016 */
[----:B-1----:R-:W2:Y:S04]  /*1e260*/  LDL.LU.64 R52, [R1+0x930] ;  /* 0x0009300001347983 */ /* 0x002ea80000300a00 */
[----:B------:R-:W2:Y:S01]  /*1e270*/  LDL.LU.64 R190, [R1+0x920] ;  /* 0x0009200001be7983 */ /* 0x000ea20000300a00 */
[----:B------:R-:W-:-:S03]  /*1e280*/  ISETP.NE.U32.AND P2, PT, R180, RZ, PT ;  /* 0x000000ffb400720c */ /* 0x000fc60003f45070 */
[----:B------:R-:W-:Y:S01]  /*1e290*/  STL.64 [R1+0x950], R198 ;  /* 0x000950c601007387 */ /* 0x000fe20000100a00 */
[----:B------:R-:W-:-:S05]  /*1e2a0*/  IMAD.WIDE R68, R252, 0x4, R68 ;  /* 0x00000004fc447825 */ /* 0x000fca00078e0244 */
[----:B------:R1:W-:Y:S04]  /*1e2b0*/  STL.64 [R1+0x1d8], R68 ;  /* 0x0001d84401007387 */ /* 0x0003e80000100a00 */
[----:B------:R-:W-:Y:S04]  /*1e2c0*/  LDGSTS.E [R3+0xa000], desc[UR22][R68.64], P2 ;  /* 0x0a00000044037fae */ /* 0x000fe800091a1016 */
[----:B-1----:R-:W2:Y:S01]  /*1e2d0*/  LDL.LU.64 R68, [R1+0x918] ;  /* 0x0009180001447983 */ /* 0x002ea20000300a00 */
[----:B---3--:R-:W-:-:S03]  /*1e2e0*/  IMAD.WIDE R198, R252, 0x4, R114 ;  /* 0x00000004fcc67825 */ /* 0x008fc600078e0272 */
[----:B------:R-:W3:Y:S01]  /*1e2f0*/  LDL.LU.64 R114, [R1+0x928] ;  /* 0x0009280001727983 */ /* 0x000ee20000300a00 */
[----:B------:R-:W-:-:S04]  /*1e300*/  ISETP.GE.AND P5, PT, R0, UR4, PT ;  /* 0x0000000400007c0c */ /* 0x000fc8000bfa6270 */
[----:B------:R-:W-:Y:S02]  /*1e310*/  SEL R180, RZ, 0x4, P5 ;  /* 0x00000004ffb47807 */ /* 0x000fe40002800000 */
[----:B------:R-:W-:Y:S02]  /*1e320*/  ISETP.GE.AND P5, PT, R13, UR4, PT ;  /* 0x000000040d007c0c */ /* 0x000fe4000bfa6270 */
[----:B------:R-:W-:Y:S02]  /*1e330*/  SEL R180, R180, RZ, P1 ;  /* 0x000000ffb4b47207 */ /* 0x000fe40000800000 */
[----:B------:R-:W-:Y:S02]  /*1e340*/  LOP3.LUT R91, R12, 0x6, RZ, 0xfc, !PT ;  /* 0x000000060c5b7812 */ /* 0x000fe400078efcff */
[----:B------:R-:W-:Y:S02]  /*1e350*/  ISETP.NE.U32.AND P6, PT, R180, RZ, PT ;  /* 0x000000ffb400720c */ /* 0x000fe40003fc5070 */
[----:B------:R-:W-:-:S02]  /*1e360*/  SEL R180, RZ, 0x4, P5 ;  /* 0x00000004ffb47807 */ /* 0x000fc40002800000 */
[----:B------:R-:W-:Y:S02]  /*1e370*/  ISETP.GE.AND P5, PT, R91, UR4, PT ;  /* 0x000000045b007c0c */ /* 0x000fe4000bfa6270 */
[----:B------:R-:W-:Y:S02]  /*1e380*/  SEL R180, R180, RZ, P1 ;  /* 0x000000ffb4b47207 */ /* 0x000fe40000800000 */
[----:B------:R-:W-:Y:S02]  /*1e390*/  SEL R90, RZ, 0x4, P5 ;  /* 0x00000004ff5a7807 */ /* 0x000fe40002800000 */
[----:B------:R-:W-:Y:S01]  /*1e3a0*/  ISETP.NE.U32.AND P5, PT, R180, RZ, PT ;  /* 0x000000ffb400720c */ /* 0x000fe20003fa5070 */
[----:B----4-:R-:W-:Y:S01]  /*1e3b0*/  IMAD.WIDE R122, R252, 0x4, R122 ;  /* 0x00000004fc7a7825 */ /* 0x010fe200078e027a */
[----:B------:R-:W-:Y:S04]  /*1e3c0*/  STL.64 [R1+0x1e8], R198 ;  /* 0x0001e8c601007387 */ /* 0x000fe80000100a00 */
[----:B------:R1:W-:Y:S04]  /*1e3d0*/  LDGSTS.E [R3+0xa008], desc[UR22][R198.64], P6 ;  /* 0x0a008000c6037fae */ /* 0x0003e8000b1a1016 */
[----:B------:R-:W-:Y:S04]  /*1e3e0*/  STL.64 [R1+0x1288], R2 ;  /* 0x0012880201007387 */ /* 0x000fe80000100a00 */
[----:B------:R4:W-:Y:S04]  /*1e3f0*/  STL.64 [R1+0x938], R122 ;  /* 0x0009387a01007387 */ /* 0x0009e80000100a00 */
[----:B------:R-:W-:Y:S01]  /*1e400*/  LDGSTS.E [R6+0x8000], desc[UR22][R122.64], P5 ;  /* 0x080000007a067fae */ /* 0x000fe2000a9a1016 */
[----:B------:R-:W-:-:S03]  /*1e410*/  SEL R180, R90, RZ, P1 ;  /* 0x000000ff5ab47207 */ /* 0x000fc60000800000 */
[----:B----4-:R-:W4:Y:S04]  /*1e420*/  LDL.LU.64 R122, [R1+0x910] ;  /* 0x00091000017a7983 */ /* 0x010f280000300a00 */
[----:B------:R-:W4:Y:S01]  /*1e430*/  LDL.LU.64 R250, [R1+0x900] ;  /* 0x0009000001fa7983 */ /* 0x000f220000300a00 */
[----:B------:R-:W-:Y:S02]  /*1e440*/  LOP3.LUT R91, R12, 0x24, RZ, 0xfc, !PT ;  /* 0x000000240c5b7812 */ /* 0x000fe400078efcff */
[----:B------:R-:W-:Y:S02]  /*1e450*/  ISETP.NE.U32.AND P2, PT, R180, RZ, PT ;  /* 0x000000ffb400720c */ /* 0x000fe40003f45070 */
[----:B------:R-:W-:Y:S02]  /*1e460*/  ISETP.GE.AND P3, PT, R91, UR4, PT ;  /* 0x000000045b007c0c */ /* 0x000fe4000bf66270 */
[----:B------:R-:W-:Y:S01]  /*1e470*/  LOP3.LUT R91, R12, 0x26, RZ, 0xfc, !PT ;  /* 0x000000260c5b7812 */ /* 0x000fe200078efcff */
[----:B--2---:R-:W-:Y:S01]  /*1e480*/  IMAD.WIDE R52, R252, 0x4, R52 ;  /* 0x00000004fc347825 */ /* 0x004fe200078e0234 */
[----:B------:R-:W-:-:S02]  /*1e490*/  SEL R180, RZ, 0x4, P3 ;  /* 0x00000004ffb47807 */ /* 0x000fc40001800000 */
[----:B------:R-:W-:Y:S01]  /*1e4a0*/  ISETP.GE.AND P3, PT, R91, UR4, PT ;  /* 0x000000045b007c0c */ /* 0x000fe2000bf66270 */
[----:B-1----:R-:W-:Y:S01]  /*1e4b0*/  IMAD.WIDE R2, R252, 0x4, R190 ;  /* 0x00000004fc027825 */ /* 0x002fe200078e02be */
[----:B------:R-:W-:Y:S01]  /*1e4c0*/  SEL R180, R180, RZ, P1 ;  /* 0x000000ffb4b47207 */ /* 0x000fe20000800000 */
[----:B------:R1:W-:Y:S01]  /*1e4d0*/  STL.64 [R1+0x930], R52 ;  /* 0x0009303401007387 */ /* 0x0003e20000100a00 */
[----:B------:R-:W-:Y:S02]  /*1e4e0*/  SEL R90, RZ, 0x4, P3 ;  /* 0x00000004ff5a7807 */ /* 0x000fe40001800000 */
[----:B------:R-:W-:Y:S01]  /*1e4f0*/  LOP3.LUT R91, R12, 0x8, RZ, 0xfc, !PT ;  /* 0x000000080c5b7812 */ /* 0x000fe200078efcff */
[----:B------:R-:W-:Y:S01]  /*1e500*/  LDGSTS.E [R6+0x8008], desc[UR22][R52.64], P2 ;  /* 0x0800800034067fae */ /* 0x000fe200091a1016 */
[----:B------:R-:W-:-:S03]  /*1e510*/  ISETP.NE.U32.AND P3, PT, R180, RZ, PT ;  /* 0x000000ffb400720c */ /* 0x000fc60003f65070 */
[----:B------:R3:W-:Y:S01]  /*1e520*/  STL.64 [R1+0x228], R2 ;  /* 0x0002280201007387 */ /* 0x0007e20000100a00 */
[----:B------:R-:W-:Y:S02]  /*1e530*/  SEL R180, R90, RZ, P1 ;  /* 0x000000ff5ab47207 */ /* 0x000fe40000800000 */
[----:B------:R-:W-:Y:S02]  /*1e540*/  ISETP.GE.AND P6, PT, R91, UR4, PT ;  /* 0x000000045b007c0c */ /* 0x000fe4000bfc6270 */
[----:B------:R-:W-:Y:S01]  /*1e550*/  LOP3.LUT R91, R12, 0xa, RZ, 0xfc, !PT ;  /* 0x0000000a0c5b7812 */ /* 0x000fe200078efcff */
[----:B-1----:R-:W2:Y:S01]  /*1e560*/  LDL.LU.64 R52, [R1+0x8f8] ;  /* 0x0008f80001347983 */ /* 0x002ea20000300a00 */
[----:B------:R-:W-:-:S03]  /*1e570*/  ISETP.NE.U32.AND P5, PT, R180, RZ, PT ;  /* 0x000000ffb400720c */ /* 0x000fc60003fa5070 */
[----:B------:R-:W2:Y:S01]  /*1e580*/  LDL.LU.64 R198, [R1+0x908] ;  /* 0x0009080001c67983 */ /* 0x000ea20000300a00 */
[----:B------:R-:W-:Y:S02]  /*1e590*/  SEL R180, RZ, 0x4, P6 ;  /* 0x00000004ffb47807 */ /* 0x000fe40003000000 */
[----:B------:R-:W-:Y:S01]  /*1e5a0*/  ISETP.GE.AND P6, PT, R91, UR4, PT ;  /* 0x000000045b007c0c */ /* 0x000fe2000bfc6270 */
[----:B------:R3:W-:Y:S01]  /*1e5b0*/  LDGSTS.E [R6+0xa000], desc[UR22][R2.64], P3 ;  /* 0x0a00000002067fae */ /* 0x0007e200099a1016 */
[----:B------:R-:W-:Y:S02]  /*1e5c0*/  SEL R180, R180, RZ, P1 ;  /* 0x000000ffb4b47207 */ /* 0x000fe40000800000 */
[----:B------:R-:W-:Y:S02]  /*1e5d0*/  SEL R90, RZ, 0x4, P6 ;  /* 0x00000004ff5a7807 */ /* 0x000fe40003000000 */
[----:B------:R-:W-:Y:S02]  /*1e5e0*/  LOP3.LUT R91, R12, 0x28, RZ, 0xfc, !PT ;  /* 0x000000280c5b7812 */ /* 0x000fe400078efcff */
[----:B------:R-:W-:-:S02]  /*1e5f0*/  ISETP.NE.U32.AND P6, PT, R180, RZ, PT ;  /* 0x000000ffb400720c */ /* 0x000fc40003fc5070 */
[----:B------:R-:W-:Y:S02]  /*1e600*/  SEL R180, R90, RZ, P1 ;  /* 0x000000ff5ab47207 */ /* 0x000fe40000800000 */
[----:B------:R-:W-:Y:S02]  /*1e610*/  ISETP.GE.AND P2, PT, R91, UR4, PT ;  /* 0x000000045b007c0c */ /* 0x000fe4000bf46270 */
[----:B------:R-:W-:Y:S02]  /*1e620*/  LOP3.LUT R91, R12, 0x2a, RZ, 0xfc, !PT ;  /* 0x0000002a0c5b7812 */ /* 0x000fe400078efcff */
[----:B------:R-:W-:Y:S02]  /*1e630*/  ISETP.NE.U32.AND P3, PT, R180, RZ, PT ;  /* 0x000000ffb400720c */ /* 0x000fe40003f65070 */
[----:B------:R-:W-:Y:S02]  /*1e640*/  SEL R180, RZ, 0x4, P2 ;  /* 0x00000004ffb47807 */ /* 0x000fe40001000000 */
[----:B------:R-:W-:-:S02]  /*1e650*/  ISETP.GE.AND P2, PT, R91, UR4, PT ;  /* 0x000000045b007c0c */ /* 0x000fc4000bf46270 */
[----:B------:R-:W-:Y:S02]  /*1e660*/  SEL R180, R180, RZ, P1 ;  /* 0x000000ffb4b47207 */ /* 0x000fe40000800000 */
[----:B------:R-:W-:Y:S02]  /*1e670*/  SEL R90, RZ, 0x4, P2 ;  /* 0x00000004ff5a7807 */ /* 0x000fe40001000000 */
[----:B------:R-:W-:Y:S01]  /*1e680*/  LOP3.LUT R91, R12, 0xc, RZ, 0xfc, !PT ;  /* 0x0000000c0c5b7812 */ /* 0x000fe200078efcff */
[----:B------:R-:W-:Y:S01]  /*1e690*/  IMAD.WIDE R68, R252, 0x4, R68 ;  /* 0x00000004fc447825 */ /* 0x000fe200078e0244 */
[----:B------:R-:W-:Y:S02]  /*1e6a0*/  ISETP.NE.U32.AND P2, PT, R180, RZ, PT ;  /* 0x000000ffb400720c */ /* 0x000fe40003f45070 */
[----:B------:R-:W-:Y:S02]  /*1e6b0*/  SEL R180, R90, RZ, P1 ;  /* 0x000000ff5ab47207 */ /* 0x000fe40000800000 */
[----:B------:R4:W-:Y:S01]  /*1e6c0*/  LDGSTS.E [R6+0xa008], desc[UR22][R68.64], P5 ;  /* 0x0a00800044067fae */ /* 0x0009e2000a9a1016 */
[----:B------:R-:W-:-:S02]  /*1e6d0*/  ISETP.GE.AND P5, PT, R91, UR4, PT ;  /* 0x000000045b007c0c */ /* 0x000fc4000bfa6270 */
[----:B------:R-:W-:Y:S01]  /*1e6e0*/  LOP3.LUT R91, R12, 0xe, RZ, 0xfc, !PT ;  /* 0x0000000e0c5b7812 */ /* 0x000fe200078efcff */
[----:B------:R4:W-:Y:S01]  /*1e6f0*/  STL.64 [R1+0x248], R68 ;  /* 0x0002484401007387 */ /* 0x0009e20000100a00 */
[----:B---3--:R-:W-:-:S05]  /*1e700*/  IMAD.WIDE R2, R252, 0x4, R114 ;  /* 0x00000004fc027825 */ /* 0x008fca00078e0272 */
[----:B------:R1:W-:Y:S01]  /*1e710*/  LDGSTS.E [R7+0x8000], desc[UR22][R2.64], P6 ;  /* 0x0800000002077fae */ /* 0x0003e2000b1a1016 */
[----:B------:R-:W-:Y:S02]  /*1e720*/  ISETP.NE.U32.AND P6, PT, R180, RZ, PT ;  /* 0x000000ffb400720c */ /* 0x000fe40003fc5070 */
[----:B------:R-:W-:Y:S01]  /*1e730*/  SEL R180, RZ, 0x4, P5 ;  /* 0x00000004ffb47807 */ /* 0x000fe20002800000 */
[----:B------:R1:W-:Y:S01]  /*1e740*/  STL.64 [R1+0x918], R2 ;  /* 0x0009180201007387 */ /* 0x0003e20000100a00 */
[----:B------:R-:W-:-:S03]  /*1e750*/  ISETP.GE.AND P5, PT, R91, UR4, PT ;  /* 0x000000045b007c0c */ /* 0x000fc6000bfa6270 */
[----:B------:R-:W3:Y:S04]  /*1e760*/  LDL.LU.64 R90, [R1+0x8f0] ;  /* 0x0008f000015a7983 */ /* 0x000ee80000300a00 */
[----:B------:R-:W3:Y:S01]  /*1e770*/  LDL.LU.64 R190, [R1+0x8e8] ;  /* 0x0008e80001be7983 */ /* 0x000ee20000300a00 */
[----:B------:R-:W-:Y:S02]  /*1e780*/  SEL R180, R180, RZ, P1 ;  /* 0x000000ffb4b47207 */ /* 0x000fe40000800000 */
[----:B------:R-:W-:Y:S02]  /*1e790*/  SEL R114, RZ, 0x4, P5 ;  /* 0x00000004ff727807 */ /* 0x000fe40002800000 */
[----:B------:R-:W-:Y:S02]  /*1e7a0*/  ISETP.NE.U32.AND P5, PT, R180, RZ, PT ;  /* 0x000000ffb400720c */ /* 0x000fe40003fa5070 */
[----:B------:R-:W-:Y:S01]  /*1e7b0*/  SEL R180, R114, RZ, P1 ;  /* 0x000000ff72b47207 */ /* 0x000fe20000800000 */
[----:B----4-:R-:W-:-:S04]  /*1e7c0*/  IMAD.WIDE R68, R252, 0x4, R122 ;  /* 0x00000004fc447825 */ /* 0x010fc800078e027a */
[----:B-1----:R-:W-:Y:S01]  /*1e7d0*/  IMAD.WIDE R2, R252, 0x4, R250 ;  /* 0x00000004fc027825 */ /* 0x002fe200078e02fa */
[----:B------:R1:W-:Y:S04]  /*1e7e0*/  STL.64 [R1+0x910], R68 ;  /* 0x0009104401007387 */ /* 0x0003e80000100a00 */
[----:B------:R4:W-:Y:S04]  /*1e7f0*/  STL.64 [R1+0x280], R2 ;  /* 0x0002800201007387 */ /* 0x0009e80000100a00 */
[----:B------:R-:W3:Y:S04]  /*1e800*/  LDL.LU.64 R114, [R1+0x8e0] ;  /* 0x0008e00001727983 */ /* 0x000ee80000300a00 */
[----:B------:R-:W-:Y:S01]  /*1e810*/  LDGSTS.E [R7+0x8008], desc[UR22][R68.64], P3 ;  /* 0x0800800044077fae */ /* 0x000fe200099a1016 */
[----:B------:R-:W-:-:S03]  /*1e820*/  LOP3.LUT R123, R12, 0x2c, RZ, 0xfc, !PT ;  /* 0x0000002c0c7b7812 */ /* 0x000fc600078efcff */
[----:B------:R4:W-:Y:S04]  /*1e830*/  LDGSTS.E [R7+0xa000], desc[UR22][R2.64], P2 ;  /* 0x0a00000002077fae */ /* 0x0009e800091a1016 */
[----:B-1----:R-:W3:Y:S01]  /*1e840*/  LDL.LU.64 R68, [R1+0x8d8] ;  /* 0x0008d80001447983 */ /* 0x002ee20000300a00 */
[----:B------:R-:W-:Y:S02]  /*1e850*/  ISETP.GE.AND P3, PT, R123, UR4, PT ;  /* 0x000000047b007c0c */ /* 0x000fe4000bf66270 */
[----:B------:R-:W-:Y:S02]  /*1e860*/  LOP3.LUT R123, R12, 0x2e, RZ, 0xfc, !PT ;  /* 0x0000002e0c7b7812 */ /* 0x000fe400078efcff */
[----:B------:R-:W-:Y:S02]  /*1e870*/  ISETP.NE.U32.AND P2, PT, R180, RZ, PT ;  /* 0x000000ffb400720c */ /* 0x000fe40003f45070 */
[----:B------:R-:W-:-:S02]  /*1e880*/  SEL R180, RZ, 0x4, P3 ;  /* 0x00000004ffb47807 */ /* 0x000fc40001800000 */
[----:B------:R-:W-:Y:S01]  /*1e890*/  ISETP.GE.AND P3, PT, R123, UR4, PT ;  /* 0x000000047b007c0c */ /* 0x000fe2000bf66270 */
[----:B--2---:R-:W-:Y:S01]  /*1e8a0*/  IMAD.WIDE R52, R252, 0x4, R52 ;  /* 0x00000004fc347825 */ /* 0x004fe200078e0234 */
[----:B------:R-:W-:Y:S02]  /*1e8b0*/  SEL R180, R180, RZ, P1 ;  /* 0x000000ffb4b47207 */ /* 0x000fe40000800000 */
[----:B------:R-:W-:Y:S02]  /*1e8c0*/  SEL R122, RZ, 0x4, P3 ;  /* 0x00000004ff7a7807 */ /* 0x000fe40001800000 */
[----:B------:R-:W-:Y:S01]  /*1e8d0*/  LOP3.LUT R123, R12, 0x10, RZ, 0xfc, !PT ;  /* 0x000000100c7b7812 */ /* 0x000fe200078efcff */
[----:B----4-:R-:W-:Y:S01]  /*1e8e0*/  IMAD.WIDE R2, R252, 0x4, R198 ;  /* 0x00000004fc027825 */ /* 0x010fe200078e02c6 */
[----:B------:R-:W-:Y:S01]  /*1e8f0*/  ISETP.NE.U32.AND P3, PT, R180, RZ, PT ;  /* 0x000000ffb400720c */ /* 0x000fe20003f65070 */
[----:B------:R1:W-:Y:S01]  /*1e900*/  LDGSTS.E [R7+0xa008], desc[UR22][R52.64], P6 ;  /* 0x0a00800034077fae */ /* 0x0003e2000b1a1016 */
[----:B------:R-:W-:-:S02]  /*1e910*/  SEL R180, R122, RZ, P1 ;  /* 0x000000ff7ab47207 */ /* 0x000fc40000800000 */
[----:B------:R-:W-:Y:S01]  /*1e920*/  ISETP.GE.AND P6, PT, R123, UR4, PT ;  /* 0x000000047b007c0c */ /* 0x000fe2000bfc6270 */
[----:B------:R2:W-:Y:S01]  /*1e930*/  LDGSTS.E [R244+0x8000], desc[UR22][R2.64], P5 ;  /* 0x0800000002f47fae */ /* 0x0005e2000a9a1016 */
[----:B------:R-:W-:Y:S02]  /*1e940*/  LOP3.LUT R123, R12, 0x12, RZ, 0xfc, !PT ;  /* 0x000000120c7b7812 */ /* 0x000fe400078efcff */
[----:B------:R-:W-:Y:S01]  /*1e950*/  ISETP.NE.U32.AND P5, PT, R180, RZ, PT ;  /* 0x000000ffb400720c */ /* 0x000fe20003fa5070 */
[----:B------:R1:W-:Y:S01]  /*1e960*/  STL.64 [R1+0x298], R52 ;  /* 0x0002983401007387 */ /* 0x0003e20000100a00 */
[----:B------:R-:W-:Y:S02]  /*1e970*/  SEL R180, RZ, 0x4, P6 ;  /* 0x00000004ffb47807 */ /* 0x000fe40003000000 */
[----:B------:R-:W-:Y:S01]  /*1e980*/  ISETP.GE.AND P6, PT, R123, UR4, PT ;  /* 0x000000047b007c0c */ /* 0x000fe2000bfc6270 */
[----:B------:R3:W-:Y:S04]  /*1e990*/  STL.64 [R1+0x11f0], R6 ;  /* 0x0011f00601007387 */ /* 0x0007e80000100a00 */
[----:B------:R2:W-:Y:S04]  /*1e9a0*/  STL.64 [R1+0x8f8], R2 ;  /* 0x0008f80201007387 */ /* 0x0005e80000100a00 */
[----:B------:R-:W4:Y:S04]  /*1e9b0*/  LDL.LU.64 R122, [R1+0x8d0] ;  /* 0x0008d000017a7983 */ /* 0x000f280000300a00 */
[----:B------:R-:W4:Y:S01]  /*1e9c0*/  LDL.LU.64 R198, [R1+0x8c8] ;  /* 0x0008c80001c67983 */ /* 0x000f220000300a00 */
[----:B------:R-:W-:-:S02]  /*1e9d0*/  SEL R180, R180, RZ, P1 ;  /* 0x000000ffb4b47207 */ /* 0x000fc40000800000 */
[----:B-1----:R-:W-:Y:S02]  /*1e9e0*/  SEL R52, RZ, 0x4, P6 ;  /* 0x00000004ff347807 */ /* 0x002fe40003000000 */
[----:B------:R-:W-:Y:S02]  /*1e9f0*/  ISETP.NE.U32.AND P6, PT, R180, RZ, PT ;  /* 0x000000ffb400720c */ /* 0x000fe40003fc5070 */
[----:B------:R-:W-:Y:S01]  /*1ea00*/  SEL R180, R52, RZ, P1 ;  /* 0x000000ff34b47207 */ /* 0x000fe20000800000 */
[----:B---3--:R-:W-:Y:S01]  /*1ea10*/  IMAD.WIDE R6, R252, 0x4, R90 ;  /* 0x00000004fc067825 */ /* 0x008fe200078e025a */
[----:B------:R-:W-:-:S03]  /*1ea20*/  LOP3.LUT R91, R12, 0x30, RZ, 0xfc, !PT ;  /* 0x000000300c5b7812 */ /* 0x000fc600078efcff */
[----:B--2---:R-:W-:Y:S01]  /*1ea30*/  IMAD.WIDE R2, R252, 0x4, R190 ;  /* 0x00000004fc027825 */ /* 0x004fe200078e02be */
[----:B------:R1:W-:Y:S01]  /*1ea40*/  LDGSTS.E [R244+0x8008], desc[UR22][R6.64], P2 ;  /* 0x0800800006f47fae */ /* 0x0003e200091a1016 */
[----:B------:R-:W-:Y:S02]  /*1ea50*/  ISETP.GE.AND P2, PT, R91, UR4, PT ;  /* 0x000000045b007c0c */ /* 0x000fe4000bf46270 */
[----:B------:R-:W-:Y:S01]  /*1ea60*/  LOP3.LUT R91, R12, 0x32, RZ, 0xfc, !PT ;  /* 0x000000320c5b7812 */ /* 0x000fe200078efcff */
[----:B------:R2:W-:Y:S01]  /*1ea70*/  LDGSTS.E [R244+0xa000], desc[UR22][R2.64], P3 ;  /* 0x0a00000002f47fae */ /* 0x0005e200099a1016 */
[----:B------:R-:W-:Y:S02]  /*1ea80*/  ISETP.NE.U32.AND P3, PT, R180, RZ, PT ;  /* 0x000000ffb400720c */ /* 0x000fe40003f65070 */
[----:B------:R-:W-:Y:S01]  /*1ea90*/  SEL R180, RZ, 0x4, P2 ;  /* 0x00000004ffb47807 */ /* 0x000fe20001000000 */
[----:B------:R1:W-:Y:S01]  /*1eaa0*/  STL.64 [R1+0x8f0], R6 ;  /* 0x0008f00601007387 */ /* 0x0003e20000100a00 */
[----:B------:R-:W-:-:S03]  /*1eab0*/  ISETP.GE.AND P2, PT, R91, UR4, PT ;  /* 0x000000045b007c0c */ /* 0x000fc6000bf46270 */
[----:B------:R2:W-:Y:S04]  /*1eac0*/  STL.64 [R1+0x8e8], R2 ;  /* 0x0008e80201007387 */ /* 0x0005e80000100a00 */
[----:B------:R-:W3:Y:S04]  /*1ead0*/  LDL.LU.64 R190, [R1+0x8c0] ;  /* 0x0008c00001be7983 */ /* 0x000ee80000300a00 */
[----:B------:R-:W3:Y:S01]  /*1eae0*/  LDL.LU.64 R90, [R1+0x8b8] ;  /* 0x0008b800015a7983 */ /* 0x000ee20000300a00 */
[----:B------:R-:W-:Y:S02]  /*1eaf0*/  SEL R180, R180, RZ, P1 ;  /* 0x000000ffb4b47207 */ /* 0x000fe40000800000 */
[----:B------:R-:W-:-:S02]  /*1eb00*/  SEL R52, RZ, 0x4, P2 ;  /* 0x00000004ff347807 */ /* 0x000fc40001000000 */
[----:B------:R-:W-:Y:S02]  /*1eb10*/  ISETP.NE.U32.AND P2, PT, R180, RZ, PT ;  /* 0x000000ffb400720c */ /* 0x000fe40003f45070 */
[----:B------:R-:W-:Y:S01]  /*1eb20*/  SEL R180, R52, RZ, P1 ;  /* 0x000000ff34b47207 */ /* 0x000fe20000800000 */
[----:B-1----:R-:W-:Y:S01]  /*1eb30*/  IMAD.WIDE R6, R252, 0x4, R114 ;  /* 0x00000004fc067825 */ /* 0x002fe200078e0272 */
[----:B------:R-:W-:-:S04]  /*1eb40*/  LOP3.LUT R115, R12, 0x14, RZ, 0xfc, !PT ;  /* 0x000000140c737812 */ /* 0x000fc800078efcff */
[----:B------:R4:W-:Y:S01]  /*1eb50*/  LDGSTS.E [R244+0xa008], desc[UR22][R6.64], P5 ;  /* 0x0a00800006f47fae */ /* 0x0009e2000a9a1016 */
[----:B------:R-:W-:Y:S02]  /*1eb60*/  ISETP.GE.AND P5, PT, R115, UR4, PT ;  /* 0x0000000473007c0c */ /* 0x000fe4000bfa6270 */
[----:B------:R-:W-:Y:S01]  /*1eb70*/  LOP3.LUT R115, R12, 0x16, RZ, 0xfc, !PT ;  /* 0x000000160c737812 */ /* 0x000fe200078efcff */
[----:B------:R4:W-:Y:S01]  /*1eb80*/  STL.64 [R1+0x8e0], R6 ;  /* 0x0008e00601007387 */ /* 0x0009e20000100a00 */
[----:B--2---:R-:W-:-:S05]  /*1eb90*/  IMAD.WIDE R2, R252, 0x4, R68 ;  /* 0x00000004fc027825 */ /* 0x004fca00078e0244 */
[----:B------:R1:W-:Y:S01]  /*1eba0*/  LDGSTS.E [R245+0x8000], desc[UR22][R2.64], P6 ;  /* 0x0800000002f57fae */ /* 0x0003e2000b1a1016 */
[----:B------:R-:W-:Y:S02]  /*1ebb0*/  ISETP.NE.U32.AND P6, PT, R180, RZ, PT ;  /* 0x000000ffb400720c */ /* 0x000fe40003fc5070 */
[----:B------:R-:W-:Y:S01]  /*1ebc0*/  SEL R180, RZ, 0x4, P5 ;  /* 0x00000004ffb47807 */ /* 0x000fe20002800000 */
[----:B------:R1:W-:Y:S01]  /*1ebd0*/  STL.64 [R1+0x8d8], R2 ;  /* 0x0008d80201007387 */ /* 0x0003e20000100a00 */
[----:B------:R-:W-:-:S03]  /*1ebe0*/  ISETP.GE.AND P5, PT, R115, UR4, PT ;  /* 0x0000000473007c0c */ /* 0x000fc6000bfa6270 */
[----:B------:R-:W2:Y:S04]  /*1ebf0*/  LDL.LU.64 R114, [R1+0x8b0] ;  /* 0x0008b00001727983 */ /* 0x000ea80000300a00 */
[----:B------:R-:W2:Y:S01]  /*1ec00*/  LDL.LU.64 R68, [R1+0x8a8] ;  /* 0x0008a80001447983 */ /* 0x000ea20000300a00 */
[----:B------:R-:W-:Y:S02]  /*1ec10*/  SEL R180, R180, RZ, P1 ;  /* 0x000000ffb4b47207 */ /* 0x000fe40000800000 */
[----:B------:R-:W-:Y:S02]  /*1ec20*/  SEL R52, RZ, 0x4, P5 ;  /* 0x00000004ff347807 */ /* 0x000fe40002800000 */
[----:B------:R-:W-:Y:S02]  /*1ec30*/  ISETP.NE.U32.AND P5, PT, R180, RZ, PT ;  /* 0x000000ffb400720c */ /* 0x000fe40003fa5070 */
[----:B------:R-:W-:Y:S01]  /*1ec40*/  SEL R180, R52, RZ, P1 ;  /* 0x000000ff34b47207 */ /* 0x000fe20000800000 */
[----:B----4-:R-:W-:Y:S01]  /*1ec50*/  IMAD.WIDE R6, R252, 0x4, R122 ;  /* 0x00000004fc067825 */ /* 0x010fe200078e027a */
[----:B------:R-:W-:-:S03]  /*1ec60*/  LOP3.LUT R123, R12, 0x34, RZ, 0xfc, !PT ;  /* 0x000000340c7b7812 */ /* 0x000fc600078efcff */
[----:B-1----:R-:W-:Y:S01]  /*1ec70*/  IMAD.WIDE R2, R252, 0x4, R198 ;  /* 0x00000004fc027825 */ /* 0x002fe200078e02c6 */
        /* <DEDUP_REMOVED lines=9> */
[----:B------:R-:W4:Y:S04]  /*1ed10*/  LDL.LU.64 R122, [R1+0x8a0] ;  /* 0x0008a000017a7983 */ /* 0x000f280000300a00 */
[----:B------:R-:W4:Y:S01]  /*1ed20*/  LDL.LU.64 R198, [R1+0x898] ;  /* 0x0008980001c67983 */ /* 0x000f220000300a00 */
[----:B------:R-:W-:Y:S02]  /*1ed30*/  SEL R180, R180, RZ, P1 ;  /* 0x000000ffb4b47207 */ /* 0x000fe40000800000 */
[----:B------:R-:W-:-:S02]  /*1ed40*/  SEL R52, RZ, 0x4, P3 ;  /* 0x00000004ff347807 */ /* 0x000fc40001800000 */
[----:B------:R-:W-:Y:S02]  /*1ed50*/  ISETP.NE.U32.AND P3, PT, R180, RZ, PT ;  /* 0x000000ffb400720c */ /* 0x000fe40003f65070 */
[----:B------:R-:W-:Y:S01]  /*1ed60*/  SEL R180, R52, RZ, P1 ;  /* 0x000000ff34b47207 */ /* 0x000fe20000800000 */
[----:B---3--:R-:W-:-:S04]  /*1ed70*/  IMAD.WIDE R6, R252, 0x4, R190 ;  /* 0x00000004fc067825 */ /* 0x008fc800078e02be */
[----:B-1----:R-:W-:Y:S01]  /*1ed80*/  IMAD.WIDE R2, R252, 0x4, R90 ;  /* 0x00000004fc027825 */ /* 0x002fe200078e025a */
[C---:B------:R-:W-:Y:S01]  /*1ed90*/  LOP3.LUT R91, R12.reuse, 0x18, RZ, 0xfc, !PT ;  /* 0x000000180c5b7812 */ /* 0x040fe200078efcff */
[----:B------:R2:W-:Y:S03]  /*1eda0*/  LDGSTS.E [R245+0xa008], desc[UR22][R6.64], P6 ;  /* 0x0a00800006f57fae */ /* 0x0005e6000b1a1016 */
[----:B------:R-:W-:Y:S01]  /*1edb0*/  ISETP.GE.AND P6, PT, R91, UR4, PT ;  /* 0x000000045b007c0c */ /* 0x000fe2000bfc6270 */
[----:B------:R2:W-:Y:S01]  /*1edc0*/  STL.64 [R1+0x8c0], R6 ;  /* 0x0008c00601007387 */ /* 0x0005e20000100a00 */
[----:B------:R-:W-:-:S03]  /*1edd0*/  LOP3.LUT R91, R12, 0x1a, RZ, 0xfc, !PT ;  /* 0x0000001a0c5b7812 */ /* 0x000fc600078efcff */
[----:B------:R1:W-:Y:S01]  /*1ede0*/  LDGSTS.E [R246+0x8000], desc[UR22][R2.64], P5 ;  /* 0x0800000002f67fae */ /* 0x0003e2000a9a1016 */
[----:B------:R-:W-:Y:S02]  /*1edf0*/  ISETP.NE.U32.AND P5, PT, R180, RZ, PT ;  /* 0x000000ffb400720c */ /* 0x000fe40003fa5070 */
[----:B------:R-:W-:Y:S01]  /*1ee00*/  SEL R180, RZ, 0x4, P6 ;  /* 0x00000004ffb47807 */ /* 0x000fe20003000000 */
[----:B------:R1:W-:Y:S01]  /*1ee10*/  STL.64 [R1+0x8b8], R2 ;  /* 0x0008b80201007387 */ /* 0x0003e20000100a00 */
[----:B------:R-:W-:-:S03]  /*1ee20*/  ISETP.GE.AND P6, PT, R91, UR4, PT ;  /* 0x000000045b007c0c */ /* 0x000fc6000bfc6270 */
[----:B------:R-:W-:Y:S04]  /*1ee30*/  STL.64 [R1+0x11f8], R244 ;  /* 0x0011f8f401007387 */ /* 0x000fe80000100a00 */
[----:B------:R-:W3:Y:S04]  /*1ee40*/  LDL.LU.64 R190, [R1+0x890] ;  /* 0x0008900001be7983 */ /* 0x000ee80000300a00 */
[----:B------:R-:W3:Y:S01]  /*1ee50*/  LDL.LU.64 R90, [R1+0x888] ;  /* 0x00088800015a7983 */ /* 0x000ee20000300a00 */
[----:B------:R-:W-:Y:S02]  /*1ee60*/  SEL R180, R180, RZ, P1 ;  /* 0x000000ffb4b47207 */ /* 0x000fe40000800000 */
[----:B------:R-:W-:-:S02]  /*1ee70*/  SEL R52, RZ, 0x4, P6 ;  /* 0x00000004ff347807 */ /* 0x000fc40003000000 */
[----:B------:R-:W-:Y:S02]  /*1ee80*/  ISETP.NE.U32.AND P6, PT, R180, RZ, PT ;  /* 0x000000ffb400720c */ /* 0x000fe40003fc5070 */
[----:B------:R-:W-:Y:S01]  /*1ee90*/  SEL R180, R52, RZ, P1 ;  /* 0x000000ff34b47207 */ /* 0x000fe20000800000 */
[----:B--2---:R-:W-:Y:S01]  /*1eea0*/  IMAD.WIDE R6, R252, 0x4, R114 ;  /* 0x00000004fc067825 */ /* 0x004fe200078e0272 */
        /* <DEDUP_REMOVED lines=11> */
[----:B------:R-:W2:Y:S04]  /*1ef60*/  LDL.LU.64 R52, [R1+0x880] ;  /* 0x0008800001347983 */ /* 0x000ea80000300a00 */
[----:B------:R-:W2:Y:S01]  /*1ef70*/  LDL.LU.64 R114, [R1+0x878] ;  /* 0x0008780001727983 */ /* 0x000ea20000300a00 */
[----:B----4-:R-:W-:Y:S01]  /*1ef80*/  IMAD.WIDE R6, R252, 0x4, R122 ;  /* 0x00000004fc067825 */ /* 0x010fe200078e027a */
[----:B------:R-:W-:-:S03]  /*1ef90*/  LOP3.LUT R123, R12, 0x1c, RZ, 0xfc, !PT ;  /* 0x0000001c0c7b7812 */ /* 0x000fc600078efcff */
[----:B-1----:R-:W-:Y:S01]  /*1efa0*/  IMAD.WIDE R2, R252, 0x4, R198 ;  /* 0x00000004fc027825 */ /* 0x002fe200078e02c6 */
[----:B------:R-:W-:Y:S04]  /*1efb0*/  STL.64 [R1+0x8a0], R6 ;  /* 0x0008a00601007387 */ /* 0x000fe80000100a00 */
[----:B------:R-:W-:Y:S01]  /*1efc0*/  LDGSTS.E [R246+0xa008], desc[UR22][R6.64], P5 ;  /* 0x0a00800006f67fae */ /* 0x000fe2000a9a1016 */
[----:B------:R-:W-:-:S03]  /*1efd0*/  ISETP.GE.AND P5, PT, R123, UR4, PT ;  /* 0x000000047b007c0c */ /* 0x000fc6000bfa6270 */
[----:B------:R3:W-:Y:S04]  /*1efe0*/  STL.64 [R1+0x898], R2 ;  /* 0x0008980201007387 */ /* 0x0007e80000100a00 */
[----:B------:R-:W4:Y:S04]  /*1eff0*/  LDL.LU.64 R122, [R1+0x870] ;  /* 0x00087000017a7983 */ /* 0x000f280000300a00 */
[----:B------:R3:W-:Y:S01]  /*1f000*/  LDGSTS.E [R247+0x8000], desc[UR22][R2.64], P6 ;  /* 0x0800000002f77fae */ /* 0x0007e2000b1a1016 */
[----:B------:R-:W-:Y:S02]  /*1f010*/  SEL R180, R180, RZ, P1 ;  /* 0x000000ffb4b47207 */ /* 0x000fe40000800000 */
[----:B------:R-:W-:-:S02]  /*1f020*/  SEL R68, RZ, 0x4, P2 ;  /* 0x00000004ff447807 */ /* 0x000fc40001000000 */
[----:B------:R-:W-:Y:S02]  /*1f030*/  ISETP.NE.U32.AND P2, PT, R180, RZ, PT ;  /* 0x000000ffb400720c */ /* 0x000fe40003f45070 */
[----:B------:R-:W-:Y:S02]  /*1f040*/  SEL R180, R68, RZ, P1 ;  /* 0x000000ff44b47207 */ /* 0x000fe40000800000 */
[----:B------:R-:W-:Y:S02]  /*1f050*/  LOP3.LUT R69, R12, 0x1e, RZ, 0xfc, !PT ;  /* 0x0000001e0c457812 */ /* 0x000fe400078efcff */
[----:B------:R-:W-:Y:S02]  /*1f060*/  ISETP.NE.U32.AND P6, PT, R180, RZ, PT ;  /* 0x000000ffb400720c */ /* 0x000fe40003fc5070 */
[----:B------:R-:W-:Y:S02]  /*1f070*/  SEL R180, RZ, 0x4, P5 ;  /* 0x00000004ffb47807 */ /* 0x000fe40002800000 */
[----:B------:R-:W-:Y:S01]  /*1f080*/  ISETP.GE.AND P5, PT, R69, UR4, PT ;  /* 0x0000000445007c0c */ /* 0x000fe2000bfa6270 */
[----:B------:R-:W-:Y:S01]  /*1f090*/  UIADD3 UR5, UPT, UPT, UR5, -0xc0, URZ ;  /* 0xffffff4005057890 */ /* 0x000fe2000fffe0ff */
[----:B------:R-:W-:-:S02]  /*1f0a0*/  SEL R180, R180, RZ, P1 ;  /* 0x000000ffb4b47207 */ /* 0x000fc40000800000 */
[----:B------:R-:W-:Y:S02]  /*1f0b0*/  SEL R68, RZ, 0x4, P5 ;  /* 0x00000004ff447807 */ /* 0x000fe40002800000 */
[----:B------:R-:W-:Y:S02]  /*1f0c0*/  ISETP.NE.U32.AND P5, PT, R180, RZ, PT ;  /* 0x000000ffb400720c */ /* 0x000fe40003fa5070 */
[----:B------:R-:W-:Y:S01]  /*1f0d0*/  SEL R180, R68, RZ, P1 ;  /* 0x000000ff44b47207 */ /* 0x000fe20000800000 */
[C---:B---3--:R-:W-:Y:S02]  /*1f0e0*/  IMAD.WIDE R2, R252.reuse, 0x4, R90 ;  /* 0x00000004fc027825 */ /* 0x048fe400078e025a */
[----:B------:R-:W1:Y:S02]  /*1f0f0*/  LDC R91, c[0x0][0x3a0] ;  /* 0x0000e800ff5b7b82 */ /* 0x000e640000000800 */
[----:B------:R-:W-:-:S05]  /*1f100*/  IMAD.WIDE R6, R252, 0x4, R190 ;  /* 0x00000004fc067825 */ /* 0x000fca00078e02be */
[----:B------:R3:W-:Y:S01]  /*1f110*/  LDGSTS.E [R247+0x8008], desc[UR22][R6.64], P3 ;  /* 0x0800800006f77fae */ /* 0x0007e200099a1016 */
[----:B------:R-:W-:-:S03]  /*1f120*/  ISETP.GE.AND P3, PT, R12, UR5, PT ;  /* 0x000000050c007c0c */ /* 0x000fc6000bf66270 */
[----:B------:R3:W-:Y:S04]  /*1f130*/  STL.64 [R1+0x890], R6 ;  /* 0x0008900601007387 */ /* 0x0007e80000100a00 */
[----:B------:R2:W-:Y:S04]  /*1f140*/  STL.64 [R1+0x888], R2 ;  /* 0x0008880201007387 */ /* 0x0005e80000100a00 */
[----:B------:R2:W-:Y:S01]  /*1f150*/  LDGSTS.E [R247+0xa000], desc[UR22][R2.64], P2 ;  /* 0x0a00000002f77fae */ /* 0x0005e200091a1016 */
[----:B------:R-:W-:Y:S01]  /*1f160*/  ISETP.NE.U32.AND P2, PT, R180, RZ, PT ;  /* 0x000000ffb400720c */ /* 0x000fe20003f45070 */
[----:B-1----:R-:W-:-:S02]  /*1f170*/  VIADD R91, R91, 0x3f ;  /* 0x0000003f5b5b7836 */ /* 0x002fc40000000000 */
[----:B------:R1:W-:Y:S01]  /*1f180*/  STL.64 [R1+0x1200], R12 ;  /* 0x0012000c01007387 */ /* 0x0003e20000100a00 */
[----:B------:R-:W-:-:S03]  /*1f190*/  SEL R180, RZ, 0x4, P3 ;  /* 0x00000004ffb47807 */ /* 0x000fc60001800000 */
[----:B------:R-:W4:Y:S01]  /*1f1a0*/  LDL.LU.64 R198, [R1+0x868] ;  /* 0x0008680001c67983 */ /* 0x000f220000300a00 */
[----:B------:R-:W-:-:S03]  /*1f1b0*/  ISETP.GT.AND P3, PT, R91, 0xff, PT ;  /* 0x000000ff5b00780c */ /* 0x000fc60003f64270 */
[----:B------:R-:W4:Y:S01]  /*1f1c0*/  LDL.LU.64 R90, [R1+0x860] ;  /* 0x00086000015a7983 */ /* 0x000f220000300a00 */
[----:B---3--:R-:W3:Y:S01]  /*1f1d0*/  S2R R6, SR_TID.X ;  /* 0x0000000000067919 */ /* 0x008ee20000002100 */
[----:B--2---:R-:W-:-:S04]  /*1f1e0*/  IMAD.WIDE R2, R252, 0x4, R114 ;  /* 0x00000004fc027825 */ /* 0x004fc800078e0272 */
[----:B-1----:R-:W-:-:S05]  /*1f1f0*/  IMAD.WIDE R12, R252, 0x4, R52 ;  /* 0x00000004fc0c7825 */ /* 0x002fca00078e0234 */
[----:B------:R-:W-:Y:S01]  /*1f200*/  LDGSTS.E [R247+0xa008], desc[UR22][R12.64], P6 ;  /* 0x0a0080000cf77fae */ /* 0x000fe2000b1a1016 */
[----:B------:R-:W-:-:S03]  /*1f210*/  SEL R180, R180, RZ, P3 ;  /* 0x000000ffb4b47207 */ /* 0x000fc60001800000 */
[----:B------:R1:W-:Y:S01]  /*1f220*/  LDGSTS.E [R248+0x8000], desc[UR22][R2.64], P5 ;  /* 0x0800000002f87fae */ /* 0x0003e2000a9a1016 */
[----:B---3--:R-:W-:-:S04]  /*1f230*/  SHF.R.U32.HI R115, RZ, 0x6, R6 ;  /* 0x00000006ff737819 */ /* 0x008fc80000011606 */
[----:B------:R-:W-:-:S04]  /*1f240*/  SGXT.U32 R115, R115, 0x1 ;  /* 0x000000017373781a */ /* 0x000fc80000000000 */
[----:B------:R-:W-:-:S04]  /*1f250*/  LOP3.LUT R115, R115, 0x3c, RZ, 0xfc, !PT ;  /* 0x0000003c73737812 */ /* 0x000fc800078efcff */
[----:B------:R-:W-:Y:S02]  /*1f260*/  ISETP.GE.AND P6, PT, R115, UR4, PT ;  /* 0x0000000473007c0c */ /* 0x000fe4000bfc6270 */
[----:B------:R-:W-:-:S04]  /*1f270*/  SHF.R.U32.HI R115, RZ, 0x6, R6 ;  /* 0x00000006ff737819 */ /* 0x000fc80000011606 */
[----:B------:R-:W-:Y:S02]  /*1f280*/  SGXT.U32 R115, R115, 0x1 ;  /* 0x000000017373781a */ /* 0x000fe40000000000 */
[----:B------:R-:W-:Y:S01]  /*1f290*/  ISETP.NE.U32.AND P5, PT, R180, RZ, PT ;  /* 0x000000ffb400720c */ /* 0x000fe20003fa5070 */
[----:B------:R-:W-:Y:S01]  /*1f2a0*/  STL.64 [R1+0x880], R12 ;  /* 0x0008800c01007387 */ /* 0x000fe20000100a00 */
[----:B------:R-:W-:Y:S02]  /*1f2b0*/  LOP3.LUT R115, R115, 0x3e, RZ, 0xfc, !PT ;  /* 0x0000003e73737812 */ /* 0x000fe400078efcff */
[----:B------:R-:W-:Y:S01]  /*1f2c0*/  SEL R180, RZ, 0x4, P6 ;  /* 0x00000004ffb47807 */ /* 0x000fe20003000000 */
[----:B------:R-:W-:Y:S01]  /*1f2d0*/  STL.64 [R1+0x1208], R246 ;  /* 0x001208f601007387 */ /* 0x000fe20000100a00 */
[----:B------:R-:W-:Y:S01]  /*1f2e0*/  ISETP.GE.AND P6, PT, R115, UR4, PT ;  /* 0x0000000473007c0c */ /* 0x000fe2000bfc6270 */
[----:B----4-:R-:W-:Y:S01]  /*1f2f0*/  IMAD.WIDE R6, R252, 0x4, R122 ;  /* 0x00000004fc067825 */ /* 0x010fe200078e027a */
[----:B------:R-:W2:Y:S01]  /*1f300*/  LDCU UR4, c[0x0][0x3a0] ;  /* 0x00007400ff0477ac */ /* 0x000ea20008000800 */
[----:B------:R1:W-:Y:S01]  /*1f310*/  STL.64 [R1+0x878], R2 ;  /* 0x0008780201007387 */ /* 0x0003e20000100a00 */
[----:B------:R-:W3:Y:S03]  /*1f320*/  S2R R123, SR_TID.X ;  /* 0x00000000007b7919 */ /* 0x000ee60000002100 */
[----:B------:R-:W4:Y:S01]  /*1f330*/  LDL.LU.64 R250, [R1+0x858] ;  /* 0x0008580001fa7983 */ /* 0x000f220000300a00 */
[----:B-1----:R-:W-:-:S03]  /*1f340*/  SEL R2, R180, RZ, P1 ;  /* 0x000000ffb4027207 */ /* 0x002fc60000800000 */
[----:B------:R1:W-:Y:S01]  /*1f350*/  LDGSTS.E [R248+0x8008], desc[UR22][R6.64], P2 ;  /* 0x0800800006f87fae */ /* 0x0003e200091a1016 */
[----:B------:R-:W-:Y:S02]  /*1f360*/  SEL R180, RZ, 0x4, P6 ;  /* 0x00000004ffb47807 */ /* 0x000fe40003000000 */
[----:B------:R-:W-:Y:S02]  /*1f370*/  ISETP.NE.U32.AND P6, PT, R2, RZ, PT ;  /* 0x000000ff0200720c */ /* 0x000fe40003fc5070 */
[----:B------:R-:W1:Y:S01]  /*1f380*/  S2R R2, SR_TID.X ;  /* 0x0000000000027919 */ /* 0x000e620000002100 */
[----:B------:R1:W-:Y:S04]  /*1f390*/  STL.64 [R1+0x870], R6 ;  /* 0x0008700601007387 */ /* 0x0003e80000100a00 */
[----:B------:R-:W2:Y:S01]  /*1f3a0*/  LDL.LU.64 R190, [R1+0x850] ;  /* 0x0008500001be7983 */ /* 0x000ea20000300a00 */
[----:B---3--:R-:W-:-:S03]  /*1f3b0*/  LOP3.LUT R123, R123, 0x3f, RZ, 0xc0, !PT ;  /* 0x0000003f7b7b7812 */ /* 0x008fc600078ec0ff */
[----:B------:R-:W3:Y:S01]  /*1f3c0*/  LDL.LU.64 R68, [R1+0x838] ;  /* 0x0008380001447983 */ /* 0x000ee20000300a00 */
[----:B------:R-:W-:-:S03]  /*1f3d0*/  ISETP.GE.AND P2, PT, R123, UR5, PT ;  /* 0x000000057b007c0c */ /* 0x000fc6000bf46270 */
[----:B------:R-:W3:Y:S01]  /*1f3e0*/  LDL.LU.64 R114, [R1+0x830] ;  /* 0x0008300001727983 */ /* 0x000ee20000300a00 */
[----:B------:R-:W-:-:S03]  /*1f3f0*/  SEL R180, R180, RZ, P1 ;  /* 0x000000ffb4b47207 */ /* 0x000fc60000800000 */
[----:B------:R-:W3:Y:S01]  /*1f400*/  LDL.LU.64 R52, [R1+0x818] ;  /* 0x0008180001347983 */ /* 0x000ee20000300a00 */
[----:B-1----:R-:W-:-:S04]  /*1f410*/  SHF.R.U32.HI R123, RZ, 0x6, R2 ;  /* 0x00000006ff7b7819 */ /* 0x002fc80000011602 */
[----:B------:R-:W-:-:S04]  /*1f420*/  SGXT.U32 R123, R123, 0x1 ;  /* 0x000000017b7b781a */ /* 0x000fc80000000000 */
[----:B------:R-:W-:Y:S02]  /*1f430*/  LOP3.LUT R123, R123, 0x2, RZ, 0xfc, !PT ;  /* 0x000000027b7b7812 */ /* 0x000fe400078efcff */
[----:B------:R-:W-:Y:S02]  /*1f440*/  ISETP.NE.U32.AND P1, PT, R180, RZ, PT ;  /* 0x000000ffb400720c */ /* 0x000fe40003f25070 */
[----:B------:R-:W-:Y:S02]  /*1f450*/  SEL R180, RZ, 0x4, P2 ;  /* 0x00000004ffb47807 */ /* 0x000fe40001000000 */
[----:B------:R-:W-:Y:S02]  /*1f460*/  ISETP.GE.AND P2, PT, R123, UR5, PT ;  /* 0x000000057b007c0c */ /* 0x000fe4000bf46270 */
[----:B------:R-:W3:Y:S04]  /*1f470*/  LDL.LU.64 R122, [R1+0x810] ;  /* 0x00081000017a7983 */ /* 0x000ee80000300a00 */
[----:B------:R-:W3:Y:S04]  /*1f480*/  LDL.LU.64 R246, [R1+0x808] ;  /* 0x0008080001f67983 */ /* 0x000ee80000300a00 */
[----:B------:R-:W3:Y:S01]  /*1f490*/  LDL.LU.64 R12, [R1+0x800] ;  /* 0x00080000010c7983 */ /* 0x000ee20000300a00 */
[----:B------:R-:W-:-:S04]  /*1f4a0*/  IMAD.WIDE R198, R252, 0x4, R198 ;  /* 0x00000004fcc67825 */ /* 0x000fc800078e02c6 */
[----:B------:R-:W-:Y:S01]  /*1f4b0*/  IMAD.WIDE R2, R252, 0x4, R90 ;  /* 0x00000004fc027825 */ /* 0x000fe200078e025a */
[----:B------:R1:W-:Y:S04]  /*1f4c0*/  STL.64 [R1+0x868], R198 ;  /* 0x000868c601007387 */ /* 0x0003e80000100a00 */
[----:B------:R-:W3:Y:S04]  /*1f4d0*/  LDL.LU.64 R244, [R1+0x7f8] ;  /* 0x0007f80001f47983 */ /* 0x000ee80000300a00 */
[----:B------:R1:W-:Y:S04]  /*1f4e0*/  STL.64 [R1+0x860], R2 ;  /* 0x0008600201007387 */ /* 0x0003e80000100a00 */
[----:B------:R-:W3:Y:S01]  /*1f4f0*/  LDL.LU.64 R90, [R1+0x7f0] ;  /* 0x0007f000015a7983 */ /* 0x000ee20000300a00 */
[----:B------:R-:W1:Y:S01]  /*1f500*/  S2R R7, SR_TID.X ;  /* 0x0000000000077919 */ /* 0x000e620000002100 */
[----:B------:R-:W-:-:S02]  /*1f510*/  SEL R180, R180, RZ, P3 ;  /* 0x000000ffb4b47207 */ /* 0x000fc40001800000 */
[----:B------:R-:W-:Y:S01]  /*1f520*/  SEL R6, RZ, 0x4, P2 ;  /* 0x00000004ff067807 */ /* 0x000fe20001000000 */
[----:B------:R-:W-:Y:S01]  /*1f530*/  LDGSTS.E [R248+0xa000], desc[UR22][R198.64], P6 ;  /* 0x0a000000c6f87fae */ /* 0x000fe2000b1a1016 */
[----:B------:R-:W-:Y:S02]  /*1f540*/  ISETP.NE.U32.AND P2, PT, R180, RZ, PT ;  /* 0x000000ffb400720c */ /* 0x000fe40003f45070 */
[----:B------:R-:W-:Y:S01]  /*1f550*/  SEL R180, R6, RZ, P3 ;  /* 0x000000ff06b47207 */ /* 0x000fe20001800000 */
[----:B------:R1:W-:Y:S01]  /*1f560*/  LDGSTS.E [R248+0xa008], desc[UR22][R2.64], P1 ;  /* 0x0a00800002f87fae */ /* 0x0003e200089a1016 */
[----:B------:R-:W-:-:S03]  /*1f570*/  IMAD.WIDE R10, R181, 0x4, R10 ;  /* 0x00000004b50a7825 */ /* 0x000fc600078e020a */
[----:B------:R-:W0:Y:S04]  /*1f580*/  LDGDEPBAR ;  /* 0x00000000000079af */ /* 0x000e280000000000 */
[----:B-1----:R-:W3:Y:S01]  /*1f590*/  LDL.LU.64 R198, [R1+0x15a0] ;  /* 0x0015a00001c67983 */ /* 0x002ee20000300a00 */
[----:B------:R-:W-:-:S04]  /*1f5a0*/  SHF.R.U32.HI R7, RZ, 0x6, R7 ;  /* 0x00000006ff077819 */ /* 0x000fc80000011607 */
[----:B------:R-:W-:-:S04]  /*1f5b0*/  SGXT.U32 R7, R7, 0x1 ;  /* 0x000000010707781a */ /* 0x000fc80000000000 */
[----:B------:R-:W-:-:S04]  /*1f5c0*/  LOP3.LUT R7, R7, 0x20, RZ, 0xfc, !PT ;  /* 0x0000002007077812 */ /* 0x000fc800078efcff */
[----:B------:R-:W-:Y:S02]  /*1f5d0*/  ISETP.GE.AND P6, PT, R7, UR5, PT ;  /* 0x0000000507007c0c */ /* 0x000fe4000bfc6270 */
[----:B------:R-:W3:Y:S01]  /*1f5e0*/  LDL.LU.64 R6, [R1+0x7d8] ;  /* 0x0007d80001067983 */ /* 0x000ee20000300a00 */
[----:B------:R-:W-:-:S03]  /*1f5f0*/  IMAD.WIDE R148, R181, 0x4, R148 ;  /* 0x00000004b5947825 */ /* 0x000fc600078e0294 */
[----:B------:R-:W3:Y:S01]  /*1f600*/  LDL.LU.64 R2, [R1+0x7d0] ;  /* 0x0007d00001027983 */ /* 0x000ee20000300a00 */
[----:B------:R-:W-:-:S04]  /*1f610*/  IMAD.WIDE R182, R181, 0x4, R182 ;  /* 0x00000004b5b67825 */ /* 0x000fc800078e02b6 */
[----:B----4-:R-:W-:-:S04]  /*1f620*/  IMAD.WIDE R250, R181, 0x4, R250 ;  /* 0x00000004b5fa7825 */ /* 0x010fc800078e02fa */
[C---:B------:R-:W-:Y:S01]  /*1f630*/  IMAD.WIDE R172, R181.reuse, 0x4, R172 ;  /* 0x00000004b5ac7825 */ /* 0x040fe200078e02ac */
[----:B------:R-:W-:Y:S03]  /*1f640*/  LDGSTS.E [R249+0x40000], desc[UR22][R250.64], P4 ;  /* 0x40000000faf97fae */ /* 0x000fe6000a1a1016 */
[----:B--2---:R-:W-:-:S05]  /*1f650*/  IMAD.WIDE R190, R181, 0x4, R190 ;  /* 0x00000004b5be7825 */ /* 0x004fca00078e02be */
[----:B------:R1:W-:Y:S01]  /*1f660*/  STL.64 [R1+0x850], R190 ;  /* 0x000850be01007387 */ /* 0x0003e20000100a00 */
[----:B---3--:R-:W-:-:S03]  /*1f670*/  IMAD.WIDE R68, R181, 0x4, R68 ;  /* 0x00000004b5447825 */ /* 0x008fc600078e0244 */
[----:B-1----:R-:W2:Y:S01]  /*1f680*/  LDL.LU.64 R190, [R1+0x1598] ;  /* 0x0015980001be7983 */ /* 0x002ea20000300a00 */
[----:B------:R-:W-:-:S03]  /*1f690*/  IMAD.WIDE R114, R181, 0x4, R114 ;  /* 0x00000004b5727825 */ /* 0x000fc600078e0272 */
[----:B------:R1:W-:Y:S01]  /*1f6a0*/  STL.64 [R1+0x848], R10 ;  /* 0x0008480a01007387 */ /* 0x0003e20000100a00 */
[----:B------:R-:W-:-:S03]  /*1f6b0*/  IMAD.WIDE R52, R181, 0x4, R52 ;  /* 0x00000004b5347825 */ /* 0x000fc600078e0234 */
[----:B-1----:R-:W3:Y:S04]  /*1f6c0*/  LDL.LU.64 R10, [R1+0x7b8] ;  /* 0x0007b800010a7983 */ /* 0x002ee80000300a00 */
[----:B------:R1:W-:Y:S01]  /*1f6d0*/  STL.64 [R1+0x840], R148 ;  /* 0x0008409401007387 */ /* 0x0003e20000100a00 */
[----:B------:R-:W-:-:S03]  /*1f6e0*/  IMAD.WIDE R122, R181, 0x4, R122 ;  /* 0x00000004b57a7825 */ /* 0x000fc600078e027a */
[----:B-1----:R-:W4:Y:S04]  /*1f6f0*/  LDL.LU.64 R148, [R1+0x7b0] ;  /* 0x0007b00001947983 */ /* 0x002f280000300a00 */
[----:B------:R-:W-:Y:S04]  /*1f700*/  STL.64 [R1+0x858], R250 ;  /* 0x000858fa01007387 */ /* 0x000fe80000100a00 */
[----:B------:R1:W-:Y:S01]  /*1f710*/  STL.64 [R1+0x838], R68 ;  /* 0x0008384401007387 */ /* 0x0003e20000100a00 */
[----:B------:R-:W-:-:S03]  /*1f720*/  IMAD.WIDE R246, R181, 0x4, R246 ;  /* 0x00000004b5f67825 */ /* 0x000fc600078e02f6 */
[----:B-1----:R-:W2:Y:S04]  /*1f730*/  LDL.LU.64 R68, [R1+0x798] ;  /* 0x0007980001447983 */ /* 0x002ea80000300a00 */
[----:B------:R1:W-:Y:S04]  /*1f740*/  STL.64 [R1+0x830], R114 ;  /* 0x0008307201007387 */ /* 0x0003e80000100a00 */
        /* <DEDUP_REMOVED lines=9> */
[----:B------:R1:W-:Y:S02]  /*1f7e0*/  STL.64 [R1+0x808], R246 ;  /* 0x000808f601007387 */ /* 0x0003e40000100a00 */
[----:B-1----:R-:W-:-:S05]  /*1f7f0*/  IMAD.WIDE R246, R181, 0x4, R12 ;  /* 0x00000004b5f67825 */ /* 0x002fca00078e020c */
[----:B------:R-:W-:Y:S01]  /*1f800*/  STL.64 [R1+0x800], R246 ;  /* 0x000800f601007387 */ /* 0x000fe20000100a00 */
[----:B------:R-:W-:-:S04]  /*1f810*/  IMAD.WIDE R12, R181, 0x4, R244 ;  /* 0x00000004b50c7825 */ /* 0x000fc800078e02f4 */
[C---:B------:R-:W-:Y:S02]  /*1f820*/  IMAD.WIDE R244, R181.reuse, 0x4, R90 ;  /* 0x00000004b5f47825 */ /* 0x040fe400078e025a */
[----:B------:R-:W2:Y:S04]  /*1f830*/  LDL.LU.64 R90, [R1+0x758] ;  /* 0x00075800015a7983 */ /* 0x000ea80000300a00 */
[----:B------:R1:W-:Y:S01]  /*1f840*/  STL.64 [R1+0x7f8], R12 ;  /* 0x0007f80c01007387 */ /* 0x0003e20000100a00 */
[----:B------:R-:W-:-:S03]  /*1f850*/  IMAD.WIDE R164, R181, 0x4, R164 ;  /* 0x00000004b5a47825 */ /* 0x000fc600078e02a4 */
[----:B------:R-:W-:Y:S01]  /*1f860*/  STL.64 [R1+0x7f0], R244 ;  /* 0x0007f0f401007387 */ /* 0x000fe20000100a00 */
[----:B-1----:R-:W-:-:S03]  /*1f870*/  IMAD.WIDE R12, R181, 0x4, R92 ;  /* 0x00000004b50c7825 */ /* 0x002fc600078e025c */
[----:B------:R-:W2:Y:S04]  /*1f880*/  LDL.LU.64 R92, [R1+0x750] ;  /* 0x00075000015c7983 */ /* 0x000ea80000300a00 */
[----:B------:R-:W2:Y:S04]  /*1f890*/  LDL.LU.64 R246, [R1+0x748] ;  /* 0x0007480001f67983 */ /* 0x000ea80000300a00 */
[----:B------:R1:W-:Y:S01]  /*1f8a0*/  STL.64 [R1+0x7e8], R12 ;  /* 0x0007e80c01007387 */ /* 0x0003e20000100a00 */
[----:B------:R-:W-:-:S04]  /*1f8b0*/  IMAD.WIDE R156, R181, 0x4, R156 ;  /* 0x00000004b59c7825 */ /* 0x000fc800078e029c */
[C---:B------:R-:W-:Y:S01]  /*1f8c0*/  IMAD.WIDE R76, R181.reuse, 0x4, R76 ;  /* 0x00000004b54c7825 */ /* 0x040fe200078e024c */
[----:B-1----:R-:W2:Y:S04]  /*1f8d0*/  LDL.LU.64 R12, [R1+0x740] ;  /* 0x00074000010c7983 */ /* 0x002ea80000300a00 */
[----:B------:R-:W2:Y:S01]  /*1f8e0*/  LDL.LU.64 R244, [R1+0x738] ;  /* 0x0007380001f47983 */ /* 0x000ea20000300a00 */
[----:B------:R-:W-:-:S03]  /*1f8f0*/  IMAD.WIDE R6, R181, 0x4, R6 ;  /* 0x00000004b5067825 */ /* 0x000fc600078e0206 */
[----:B------:R1:W-:Y:S01]  /*1f900*/  STL.64 [R1+0x7e0], R164 ;  /* 0x0007e0a401007387 */ /* 0x0003e20000100a00 */
[----:B------:R-:W-:-:S03]  /*1f910*/  IMAD.WIDE R2, R181, 0x4, R2 ;  /* 0x00000004b5027825 */ /* 0x000fc600078e0202 */
[----:B-1----:R-:W2:Y:S04]  /*1f920*/  LDL.LU.64 R164, [R1+0x1580] ;  /* 0x0015800001a47983 */ /* 0x002ea80000300a00 */
[----:B------:R1:W-:Y:S01]  /*1f930*/  STL.64 [R1+0x7d8], R6 ;  /* 0x0007d80601007387 */ /* 0x0003e20000100a00 */
[----:B------:R-:W-:-:S03]  /*1f940*/  IMAD.WIDE R140, R181, 0x4, R140 ;  /* 0x00000004b58c7825 */ /* 0x000fc600078e028c */
[----:B-1----:R-:W2:Y:S04]  /*1f950*/  LDL.LU.64 R6, [R1+0x730] ;  /* 0x0007300001067983 */ /* 0x002ea80000300a00 */
[----:B------:R1:W-:Y:S01]  /*1f960*/  STL.64 [R1+0x7d0], R2 ;  /* 0x0007d00201007387 */ /* 0x0003e20000100a00 */
[----:B------:R-:W-:-:S03]  /*1f970*/  IMAD.WIDE R132, R181, 0x4, R132 ;  /* 0x00000004b5847825 */ /* 0x000fc600078e0284 */
[----:B-1----:R-:W2:Y:S04]  /*1f980*/  LDL.LU.64 R2, [R1+0x728] ;  /* 0x0007280001027983 */ /* 0x002ea80000300a00 */
[----:B------:R1:W-:Y:S01]  /*1f990*/  STL.64 [R1+0x7c8], R156 ;  /* 0x0007c89c01007387 */ /* 0x0003e20000100a00 */
[----:B---3--:R-:W-:-:S03]  /*1f9a0*/  IMAD.WIDE R10, R181, 0x4, R10 ;  /* 0x00000004b50a7825 */ /* 0x008fc600078e020a */
[----:B-1----:R-:W3:Y:S04]  /*1f9b0*/  LDL.LU.64 R156, [R1+0x1578] ;  /* 0x00157800019c7983 */ /* 0x002ee80000300a00 */
[----:B------:R1:W-:Y:S01]  /*1f9c0*/  STL.64 [R1+0x7c0], R76 ;  /* 0x0007c04c01007387 */ /* 0x0003e20000100a00 */
[----:B------:R-:W-:-:S04]  /*1f9d0*/  IMAD.WIDE R124, R181, 0x4, R124 ;  /* 0x00000004b57c7825 */ /* 0x000fc800078e027c */
[C---:B----4-:R-:W-:Y:S01]  /*1f9e0*/  IMAD.WIDE R148, R181.reuse, 0x4, R148 ;  /* 0x00000004b5947825 */ /* 0x050fe200078e0294 */
[----:B-1----:R-:W4:Y:S04]  /*1f9f0*/  LDL.LU.64 R76, [R1+0x718] ;  /* 0x00071800014c7983 */ /* 0x002f280000300a00 */
[----:B------:R1:W-:Y:S01]  /*1fa00*/  STL.64 [R1+0x7b8], R10 ;  /* 0x0007b80a01007387 */ /* 0x0003e20000100a00 */
[----:B------:R-:W-:-:S03]  /*1fa10*/  IMAD.WIDE R116, R181, 0x4, R116 ;  /* 0x00000004b5747825 */ /* 0x000fc600078e0274 */
[----:B-1----:R-:W3:Y:S01]  /*1fa20*/  LDL.LU.64 R10, [R1+0x710] ;  /* 0x00071000010a7983 */ /* 0x002ee20000300a00 */
[----:B--2---:R-:W-:-:S03]  /*1fa30*/  IMAD.WIDE R68, R181, 0x4, R68 ;  /* 0x00000004b5447825 */ /* 0x004fc600078e0244 */
[----:B------:R1:W-:Y:S04]  /*1fa40*/  STL.64 [R1+0x7b0], R148 ;  /* 0x0007b09401007387 */ /* 0x0003e80000100a00 */
[----:B-1----:R-:W2:Y:S01]  /*1fa50*/  LDL.LU.64 R148, [R1+0x1570] ;  /* 0x0015700001947983 */ /* 0x002ea20000300a00 */
[----:B------:R-:W-:-:S03]  /*1fa60*/  IMAD.WIDE R114, R181, 0x4, R114 ;  /* 0x00000004b5727825 */ /* 0x000fc600078e0272 */
[----:B------:R1:W-:Y:S04]  /*1fa70*/  STL.64 [R1+0x7a8], R140 ;  /* 0x0007a88c01007387 */ /* 0x0003e80000100a00 */
[----:B-1----:R-:W2:Y:S04]  /*1fa80*/  LDL.LU.64 R140, [R1+0x1568] ;  /* 0x00156800018c7983 */ /* 0x002ea80000300a00 */
[----:B------:R1:W-:Y:S01]  /*1fa90*/  STL.64 [R1+0x7a0], R132 ;  /* 0x0007a08401007387 */ /* 0x0003e20000100a00 */
[----:B------:R-:W-:-:S03]  /*1faa0*/  IMAD.WIDE R108, R181, 0x4, R108 ;  /* 0x00000004b56c7825 */ /* 0x000fc600078e026c */
[----:B-1----:R-:W2:Y:S04]  /*1fab0*/  LDL.LU.64 R132, [R1+0x1560] ;  /* 0x0015600001847983 */ /* 0x002ea80000300a00 */
[----:B------:R1:W-:Y:S01]  /*1fac0*/  STL.64 [R1+0x798], R68 ;  /* 0x0007984401007387 */ /* 0x0003e20000100a00 */
[----:B------:R-:W-:-:S03]  /*1fad0*/  IMAD.WIDE R100, R181, 0x4, R100 ;  /* 0x00000004b5647825 */ /* 0x000fc600078e0264 */
[----:B-1----:R-:W2:Y:S01]  /*1fae0*/  LDL.LU.64 R68, [R1+0x6f8] ;  /* 0x0006f80001447983 */ /* 0x002ea20000300a00 */
[----:B------:R-:W-:-:S03]  /*1faf0*/  IMAD.WIDE R52, R181, 0x4, R52 ;  /* 0x00000004b5347825 */ /* 0x000fc600078e0234 */
[----:B------:R1:W-:Y:S04]  /*1fb00*/  STL.64 [R1+0x790], R114 ;  /* 0x0007907201007387 */ /* 0x0003e80000100a00 */
[----:B-1----:R-:W2:Y:S01]  /*1fb10*/  LDL.LU.64 R114, [R1+0x6f0] ;  /* 0x0006f00001727983 */ /* 0x002ea20000300a00 */
[----:B------:R-:W-:-:S03]  /*1fb20*/  IMAD.WIDE R122, R181, 0x4, R122 ;  /* 0x00000004b57a7825 */ /* 0x000fc600078e027a */
        /* <DEDUP_REMOVED lines=8> */
[----:B------:R1:W-:Y:S01]  /*1fbb0*/  STL.64 [R1+0x768], R108 ;  /* 0x0007686c01007387 */ /* 0x0003e20000100a00 */
[----:B------:R-:W-:-:S03]  /*1fbc0*/  IMAD.WIDE R90, R181, 0x4, R90 ;  /* 0x00000004b55a7825 */ /* 0x000fc600078e025a */
[----:B-1----:R-:W2:Y:S04]  /*1fbd0*/  LDL.LU.64 R108, [R1+0x1548] ;  /* 0x00154800016c7983 */ /* 0x002ea80000300a00 */
[----:B------:R1:W-:Y:S04]  /*1fbe0*/  STL.64 [R1+0x760], R100 ;  /* 0x0007606401007387 */ /* 0x0003e80000100a00 */
[----:B-1----:R-:W2:Y:S04]  /*1fbf0*/  LDL.LU.64 R100, [R1+0x1540] ;  /* 0x0015400001647983 */ /* 0x002ea80000300a00 */
[----:B------:R1:W-:Y:S04]  /*1fc00*/  STL.64 [R1+0x758], R90 ;  /* 0x0007585a01007387 */ /* 0x0003e80000100a00 */
[----:B-1----:R-:W2:Y:S01]  /*1fc10*/  LDL.LU.64 R90, [R1+0x6b8] ;  /* 0x0006b800015a7983 */ /* 0x002ea20000300a00 */
[----:B------:R-:W-:-:S04]  /*1fc20*/  IMAD.WIDE R92, R181, 0x4, R92 ;  /* 0x00000004b55c7825 */ /* 0x000fc800078e025c */
[C---:B------:R-:W-:Y:S01]  /*1fc30*/  IMAD.WIDE R246, R181.reuse, 0x4, R246 ;  /* 0x00000004b5f67825 */ /* 0x040fe200078e02f6 */
[----:B------:R1:W-:Y:S03]  /*1fc40*/  STL.64 [R1+0x750], R92 ;  /* 0x0007505c01007387 */ /* 0x0003e60000100a00 */
[----:B------:R-:W-:-:S04]  /*1fc50*/  IMAD.WIDE R12, R181, 0x4, R12 ;  /* 0x00000004b50c7825 */ /* 0x000fc800078e020c */
[C---:B------:R-:W-:Y:S01]  /*1fc60*/  IMAD.WIDE R244, R181.reuse, 0x4, R244 ;  /* 0x00000004b5f47825 */ /* 0x040fe200078e02f4 */
        /* <DEDUP_REMOVED lines=11> */
[----:B------:R-:W-:-:S04]  /*1fd20*/  IMAD.WIDE R18, R181, 0x4, R18 ;  /* 0x00000004b5127825 */ /* 0x000fc800078e0212 */
[C---:B------:R-:W-:Y:S01]  /*1fd30*/  IMAD.WIDE R50, R181.reuse, 0x4, R50 ;  /* 0x00000004b5327825 */ /* 0x040fe200078e0232 */
[----:B-1----:R-:W2:Y:S04]  /*1fd40*/  LDL.LU.64 R6, [R1+0x680] ;  /* 0x0006800001067983 */ /* 0x002ea80000300a00 */
[----:B------:R1:W-:Y:S01]  /*1fd50*/  STL.64 [R1+0x728], R2 ;  /* 0x0007280201007387 */ /* 0x0003e20000100a00 */
[----:B----4-:R-:W-:-:S03]  /*1fd60*/  IMAD.WIDE R76, R181, 0x4, R76 ;  /* 0x00000004b54c7825 */ /* 0x010fc600078e024c */
[----:B-1----:R-:W4:Y:S04]  /*1fd70*/  LDL.LU.64 R2, [R1+0x678] ;  /* 0x0006780001027983 */ /* 0x002f280000300a00 */
[----:B------:R1:W-:Y:S01]  /*1fd80*/  STL.64 [R1+0x720], R84 ;  /* 0x0007205401007387 */ /* 0x0003e20000100a00 */
[----:B---3--:R-:W-:-:S03]  /*1fd90*/  IMAD.WIDE R10, R181, 0x4, R10 ;  /* 0x00000004b50a7825 */ /* 0x008fc600078e020a */
[----:B-1----:R-:W3:Y:S04]  /*1fda0*/  LDL.LU.64 R84, [R1+0x1530] ;  /* 0x0015300001547983 */ /* 0x002ee80000300a00 */
[----:B------:R1:W-:Y:S01]  /*1fdb0*/  STL.64 [R1+0x718], R76 ;  /* 0x0007184c01007387 */ /* 0x0003e20000100a00 */
[----:B------:R-:W-:-:S03]  /*1fdc0*/  IMAD.WIDE R146, R181, 0x4, R146 ;  /* 0x00000004b5927825 */ /* 0x000fc600078e0292 */
        /* <DEDUP_REMOVED lines=8> */
[----:B--2---:R-:W-:-:S03]  /*1fe50*/  IMAD.WIDE R68, R181, 0x4, R68 ;  /* 0x00000004b5447825 */ /* 0x004fc600078e0244 */
[----:B-1----:R-:W2:Y:S04]  /*1fe60*/  LDL.LU.64 R50, [R1+0x650] ;  /* 0x0006500001327983 */ /* 0x002ea80000300a00 */
[----:B------:R1:W-:Y:S01]  /*1fe70*/  STL.64 [R1+0x6f8], R68 ;  /* 0x0006f84401007387 */ /* 0x0003e20000100a00 */
[----:B------:R-:W-:-:S03]  /*1fe80*/  IMAD.WIDE R114, R181, 0x4, R114 ;  /* 0x00000004b5727825 */ /* 0x000fc600078e0272 */
[----:B-1----:R-:W2:Y:S04]  /*1fe90*/  LDL.LU.64 R68, [R1+0x1520] ;  /* 0x0015200001447983 */ /* 0x002ea80000300a00 */
[----:B------:R1:W-:Y:S01]  /*1fea0*/  STL.64 [R1+0x6f0], R114 ;  /* 0x0006f07201007387 */ /* 0x0003e20000100a00 */
[----:B------:R-:W-:-:S03]  /*1feb0*/  IMAD.WIDE R36, R181, 0x4, R36 ;  /* 0x00000004b5247825 */ /* 0x000fc600078e0224 */
[----:B-1----:R-:W2:Y:S04]  /*1fec0*/  LDL.LU.64 R114, [R1+0x638] ;  /* 0x0006380001727983 */ /* 0x002ea80000300a00 */
[----:B------:R1:W-:Y:S04]  /*1fed0*/  STL.64 [R1+0x6e8], R146 ;  /* 0x0006e89201007387 */ /* 0x0003e80000100a00 */
        /* <DEDUP_REMOVED lines=15> */
[----:B-1----:R-:W2:Y:S01]  /*1ffd0*/  LDL.LU.64 R90, [R1+0x14f8] ;  /* 0x0014f800015a7983 */ /* 0x002ea20000300a00 */
[----:B------:R-:W-:-:S04]  /*1ffe0*/  IMAD.WIDE R28, R181, 0x4, R28 ;  /* 0x00000004b51c7825 */ /* 0x000fc800078e021c */
        /* <DEDUP_REMOVED lines=8> */
[----:B----4-:R-:W-:-:S04]  /*20070*/  IMAD.WIDE R2, R181, 0x4, R2 ;  /* 0x00000004b5027825 */ /* 0x010fc800078e0202 */
[----:B------:R-:W-:-:S04]  /*20080*/  IMAD.WIDE R188, R181, 0x4, R188 ;  /* 0x00000004b5bc7825 */ /* 0x000fc800078e02bc */
[----:B------:R-:W-:-:S04]  /*20090*/  IMAD.WIDE R154, R181, 0x4, R154 ;  /* 0x00000004b59a7825 */ /* 0x000fc800078e029a */
[----:B------:R-:W-:-:S04]  /*200a0*/  IMAD.WIDE R178, R181, 0x4, R178 ;  /* 0x00000004b5b27825 */ /* 0x000fc800078e02b2 */
[----:B---3--:R-:W-:-:S04]  /*200b0*/  IMAD.WIDE R10, R181, 0x4, R10 ;  /* 0x00000004b50a7825 */ /* 0x008fc800078e020a */
[----:B------:R-:W-:-:S04]  /*200c0*/  IMAD.WIDE R18, R181, 0x4, R18 ;  /* 0x00000004b5127825 */ /* 0x000fc800078e0212 */
[----:B--2---:R-:W-:-:S04]  /*200d0*/  IMAD.WIDE R50, R181, 0x4, R50 ;  /* 0x00000004b5327825 */ /* 0x004fc800078e0232 */
[----:B------:R-:W-:-:S04]  /*200e0*/  IMAD.WIDE R114, R181, 0x4, R114 ;  /* 0x00000004b5727825 */ /* 0x000fc800078e0272 */
[----:B------:R-:W-:-:S04]  /*200f0*/  IMAD.WIDE R146, R181, 0x4, R146 ;  /* 0x00000004b5927825 */ /* 0x000fc800078e0292 */
[----:B------:R-:W-:-:S04]  /*20100*/  IMAD.WIDE R122, R181, 0x4, R122 ;  /* 0x00000004b57a7825 */ /* 0x000fc800078e027a */
[----:B------:R-:W-:-:S05]  /*20110*/  IMAD.WIDE R90, R181, 0x4, R90 ;  /* 0x00000004b55a7825 */ /* 0x000fca00078e025a */
[----:B------:R1:W-:Y:S04]  /*20120*/  STL.64 [R1+0x6b0], R90 ;  /* 0x0006b05a01007387 */ /* 0x0003e80000100a00 */
[----:B-1----:R-:W2:Y:S04]  /*20130*/  LDL.LU.64 R90, [R1+0x5f8] ;  /* 0x0005f800015a7983 */ /* 0x002ea80000300a00 */
[----:B------:R1:W-:Y:S04]  /*20140*/  STL.64 [R1+0x6a8], R28 ;  /* 0x0006a81c01007387 */ /* 0x0003e80000100a00 */
[----:B-1----:R-:W3:Y:S04]  /*20150*/  LDL.LU.64 R28, [R1+0x14f0] ;  /* 0x0014f000011c7983 */ /* 0x002ee80000300a00 */
[----:B------:R1:W-:Y:S04]  /*20160*/  STL.64 [R1+0x6a0], R20 ;  /* 0x0006a01401007387 */ /* 0x0003e80000100a00 */
[----:B-1----:R-:W4:Y:S04]  /*20170*/  LDL.LU.64 R20, [R1+0x14e8] ;  /* 0x0014e80001147983 */ /* 0x002f280000300a00 */
        /* <DEDUP_REMOVED lines=33> */
[----:B-1----:R-:W2:Y:S01]  /*20390*/  LDL.LU.64 R122, [R1+0x1498] ;  /* 0x00149800017a7983 */ /* 0x002ea20000300a00 */
[----:B------:R-:W-:-:S04]  /*203a0*/  IMAD.WIDE R220, R181, 0x4, R220 ;  /* 0x00000004b5dc7825 */ /* 0x000fc800078e02dc */
[----:B--2---:R-:W-:-:S05]  /*203b0*/  IMAD.WIDE R122, R181, 0x4, R122 ;  /* 0x00000004b57a7825 */ /* 0x004fca00078e027a */
        /* <DEDUP_REMOVED lines=9> */
[----:B-1----:R-:W3:Y:S04]  /*20450*/  LDL.LU.64 R238, [R1+0x1488] ;  /* 0x0014880001ee7983 */ /* 0x002ee80000300a00 */
[----:B------:R1:W-:Y:S01]  /*20460*/  STL.64 [R1+0x5f8], R90 ;  /* 0x0005f85a01007387 */ /* 0x0003e20000100a00 */
[----:B------:R-:W-:-:S03]  /*20470*/  IMAD.WIDE R246, R181, 0x4, R246 ;  /* 0x00000004b5f67825 */ /* 0x000fc600078e02f6 */
[----:B-1----:R-:W3:Y:S01]  /*20480*/  LDL.LU.64 R90, [R1+0xe8] ;  /* 0x0000e800015a7983 */ /* 0x002ee20000300a00 */
[----:B------:R-:W-:-:S04]  /*20490*/  IMAD.WIDE R12, R181, 0x4, R12 ;  /* 0x00000004b50c7825 */ /* 0x000fc800078e020c */
[----:B--2---:R-:W-:-:S05]  /*204a0*/  IMAD.WIDE R220, R181, 0x4, R220 ;  /* 0x00000004b5dc7825 */ /* 0x004fca00078e02dc */
[----:B------:R1:W-:Y:S04]  /*204b0*/  STL.64 [R1+0x5f0], R220 ;  /* 0x0005f0dc01007387 */ /* 0x0003e80000100a00 */
[----:B-1----:R-:W2:Y:S04]  /*204c0*/  LDL.LU.64 R220, [R1+0x1480] ;  /* 0x0014800001dc7983 */ /* 0x002ea80000300a00 */
[----:B------:R1:W-:Y:S04]  /*204d0*/  STL.64 [R1+0x5e8], R212 ;  /* 0x0005e8d401007387 */ /* 0x0003e80000100a00 */
[----:B-1----:R-:W2:Y:S04]  /*204e0*/  LDL.LU.64 R212, [R1+0x1478] ;  /* 0x0014780001d47983 */ /* 0x002ea80000300a00 */
[----:B------:R1:W-:Y:S04]  /*204f0*/  STL.64 [R1+0x5e0], R58 ;  /* 0x0005e03a01007387 */ /* 0x0003e80000100a00 */
[----:B-1----:R-:W2:Y:S04]  /*20500*/  LDL.LU.64 R58, [R1+0xb0] ;  /* 0x0000b000013a7983 */ /* 0x002ea80000300a00 */
[----:B------:R1:W-:Y:S02]  /*20510*/  STL.64 [R1+0x5d8], R246 ;  /* 0x0005d8f601007387 */ /* 0x0003e40000100a00 */
[----:B-1----:R-:W-:-:S02]  /*20520*/  IMAD.WIDE R246, R181, 0x4, R26 ;  /* 0x00000004b5f67825 */ /* 0x002fc400078e021a */
[----:B------:R-:W4:Y:S04]  /*20530*/  LDL.LU.64 R26, [R1+0x80] ;  /* 0x00008000011a7983 */ /* 0x000f280000300a00 */
[----:B------:R1:W-:Y:S01]  /*20540*/  STL.64 [R1+0x598], R12 ;  /* 0x0005980c01007387 */ /* 0x0003e20000100a00 */
[----:B------:R-:W-:-:S03]  /*20550*/  IMAD.WIDE R6, R181, 0x4, R6 ;  /* 0x00000004b5067825 */ /* 0x000fc600078e0206 */
[----:B------:R3:W-:Y:S01]  /*20560*/  STL.64 [R1+0x580], R246 ;  /* 0x000580f601007387 */ /* 0x0007e20000100a00 */
[----:B------:R-:W-:-:S04]  /*20570*/  IMAD.WIDE R2, R181, 0x4, R2 ;  /* 0x00000004b5027825 */ /* 0x000fc800078e0202 */
[----:B-1----:R-:W-:-:S05]  /*20580*/  IMAD.WIDE R12, R181, 0x4, R244 ;  /* 0x00000004b50c7825 */ /* 0x002fca00078e02f4 */
[----:B------:R1:W-:Y:S01]  /*20590*/  STL.64 [R1+0x578], R12 ;  /* 0x0005780c01007387 */ /* 0x0003e20000100a00 */
[----:B------:R-:W-:-:S03]  /*205a0*/  IMAD.WIDE R204, R181, 0x4, R204 ;  /* 0x00000004b5cc7825 */ /* 0x000fc600078e02cc */
[----:B---3--:R-:W3:Y:S01]  /*205b0*/  LDL.LU.64 R246, [R1+0x48] ;  /* 0x0000480001f67983 */ /* 0x008ee20000300a00 */
[----:B------:R-:W-:-:S03]  /*205c0*/  IMAD.WIDE R196, R181, 0x4, R196 ;  /* 0x00000004b5c47825 */ /* 0x000fc600078e02c4 */
[----:B------:R1:W-:Y:S04]  /*205d0*/  STL.64 [R1+0x570], R6 ;  /* 0x0005700601007387 */ /* 0x0003e80000100a00 */
[----:B-1----:R-:W3:Y:S01]  /*205e0*/  LDL.LU.64 R12, [R1+0x38] ;  /* 0x00003800010c7983 */ /* 0x002ee20000300a00 */
[----:B------:R-:W-:-:S03]  /*205f0*/  IMAD.WIDE R188, R181, 0x4, R188 ;  /* 0x00000004b5bc7825 */ /* 0x000fc600078e02bc */
[----:B------:R1:W-:Y:S04]  /*20600*/  STL.64 [R1+0x568], R2 ;  /* 0x0005680201007387 */ /* 0x0003e80000100a00 */
[----:B------:R-:W3:Y:S01]  /*20610*/  LDL.LU.64 R244, [R1+0x30] ;  /* 0x0000300001f47983 */ /* 0x000ee20000300a00 */
[----:B------:R-:W-:-:S03]  /*20620*/  IMAD.WIDE R178, R181, 0x4, R178 ;  /* 0x00000004b5b27825 */ /* 0x000fc600078e02b2 */
[----:B------:R-:W3:Y:S04]  /*20630*/  LDL.LU.64 R6, [R1+0x18] ;  /* 0x0000180001067983 */ /* 0x000ee80000300a00 */
[----:B-1----:R-:W3:Y:S01]  /*20640*/  LDL.LU.64 R2, [R1+0x8] ;  /* 0x0000080001027983 */ /* 0x002ee20000300a00 */
[----:B------:R-:W-:-:S03]  /*20650*/  IMAD.WIDE R170, R181, 0x4, R170 ;  /* 0x00000004b5aa7825 */ /* 0x000fc600078e02aa */
[----:B------:R1:W-:Y:S01]  /*20660*/  STL.64 [R1+0x558], R204 ;  /* 0x000558cc01007387 */ /* 0x0003e20000100a00 */
[----:B------:R-:W-:-:S04]  /*20670*/  IMAD.WIDE R162, R181, 0x4, R162 ;  /* 0x00000004b5a27825 */ /* 0x000fc800078e02a2 */
[C---:B------:R-:W-:Y:S01]  /*20680*/  IMAD.WIDE R154, R181.reuse, 0x4, R154 ;  /* 0x00000004b59a7825 */ /* 0x040fe200078e029a */
        /* <DEDUP_REMOVED lines=47> */
[----:B----4-:R-:W-:-:S03]  /*20980*/  IMAD.WIDE R26, R181, 0x4, R26 ;  /* 0x00000004b51a7825 */ /* 0x010fc600078e021a */
[----:B-1----:R-:W4:Y:S04]  /*20990*/  LDL.LU.64 R74, [R1+0x13f0] ;  /* 0x0013f000014a7983 */ /* 0x002f280000300a00 */
        /* <DEDUP_REMOVED lines=21> */
[----:B---3--:R-:W-:-:S05]  /*20af0*/  IMAD.WIDE R246, R181, 0x4, R246 ;  /* 0x00000004b5f67825 */ /* 0x008fca00078e02f6 */
[----:B------:R1:W-:Y:S02]  /*20b00*/  STL.64 [R1+0x478], R246 ;  /* 0x000478f601007387 */ /* 0x0003e40000100a00 */
[----:B-1----:R-:W-:-:S04]  /*20b10*/  IMAD.WIDE R246, R181, 0x4, R12 ;  /* 0x00000004b5f67825 */ /* 0x002fc800078e020c */
[C---:B------:R-:W-:Y:S01]  /*20b20*/  IMAD.WIDE R12, R181.reuse, 0x4, R244 ;  /* 0x00000004b50c7825 */ /* 0x040fe200078e02f4 */
[----:B------:R-:W-:Y:S03]  /*20b30*/  STL.64 [R1+0x470], R246 ;  /* 0x000470f601007387 */ /* 0x000fe60000100a00 */
[C---:B------:R-:W-:Y:S01]  /*20b40*/  IMAD.WIDE R244, R181.reuse, 0x4, R6 ;  /* 0x00000004b5f47825 */ /* 0x040fe200078e0206 */
[----:B------:R1:W-:Y:S03]  /*20b50*/  STL.64 [R1+0x468], R12 ;  /* 0x0004680c01007387 */ /* 0x0003e60000100a00 */
[C---:B------:R-:W-:Y:S01]  /*20b60*/  IMAD.WIDE R6, R181.reuse, 0x4, R2 ;  /* 0x00000004b5067825 */ /* 0x040fe200078e0202 */
[----:B------:R-:W-:Y:S03]  /*20b70*/  STL.64 [R1+0x460], R244 ;  /* 0x000460f401007387 */ /* 0x000fe60000100a00 */
[C---:B------:R-:W-:Y:S01]  /*20b80*/  IMAD.WIDE R2, R181.reuse, 0x4, R234 ;  /* 0x00000004b5027825 */ /* 0x040fe200078e02ea */
[----:B------:R3:W-:Y:S03]  /*20b90*/  STL.64 [R1+0x458], R6 ;  /* 0x0004580601007387 */ /* 0x0007e60000100a00 */
[----:B-1----:R-:W-:-:S05]  /*20ba0*/  IMAD.WIDE R12, R181, 0x4, R242 ;  /* 0x00000004b50c7825 */ /* 0x002fca00078e02f2 */
[----:B------:R-:W-:Y:S01]  /*20bb0*/  STL.64 [R1+0x450], R12 ;  /* 0x0004500c01007387 */ /* 0x000fe20000100a00 */
[----:B---3--:R-:W-:-:S03]  /*20bc0*/  IMAD.WIDE R6, R181, 0x4, R232 ;  /* 0x00000004b5067825 */ /* 0x008fc600078e02e8 */
[----:B------:R1:W-:Y:S04]  /*20bd0*/  STL.64 [R1+0x448], R2 ;  /* 0x0004480201007387 */ /* 0x0003e80000100a00 */
[----:B------:R3:W-:Y:S01]  /*20be0*/  STL.64 [R1+0x440], R6 ;  /* 0x0004400601007387 */ /* 0x0007e20000100a00 */
[----:B------:R-:W-:-:S04]  /*20bf0*/  IMAD.WIDE R4, R181, 0x4, R4 ;  /* 0x00000004b5047825 */ /* 0x000fc800078e0204 */
[----:B-1----:R-:W-:-:S04]  /*20c00*/  IMAD.WIDE R2, R181, 0x4, R228 ;  /* 0x00000004b5027825 */ /* 0x002fc800078e02e4 */
[----:B---3--:R-:W-:-:S04]  /*20c10*/  IMAD.WIDE R6, R181, 0x4, R226 ;  /* 0x00000004b5067825 */ /* 0x008fc800078e02e2 */
[----:B------:R-:W-:-:S04]  /*20c20*/  IMAD.WIDE R246, R181, 0x4, R48 ;  /* 0x00000004b5f67825 */ /* 0x000fc800078e0230 */
[----:B------:R-:W-:-:S04]  /*20c30*/  IMAD.WIDE R244, R181, 0x4, R64 ;  /* 0x00000004b5f47825 */ /* 0x000fc800078e0240 */
[----:B------:R-:W-:-:S04]  /*20c40*/  IMAD.WIDE R48, R181, 0x4, R80 ;  /* 0x00000004b5307825 */ /* 0x000fc800078e0250 */
[----:B------:R-:W-:-:S04]  /*20c50*/  IMAD.WIDE R88, R181, 0x4, R88 ;  /* 0x00000004b5587825 */ /* 0x000fc800078e0258 */
[----:B------:R-:W-:-:S04]  /*20c60*/  IMAD.WIDE R94, R181, 0x4, R94 ;  /* 0x00000004b55e7825 */ /* 0x000fc800078e025e */
[----:B------:R-:W-:-:S04]  /*20c70*/  IMAD.WIDE R80, R181, 0x4, R96 ;  /* 0x00000004b5507825 */ /* 0x000fc800078e0260 */
[----:B------:R-:W-:-:S04]  /*20c80*/  IMAD.WIDE R64, R181, 0x4, R160 ;  /* 0x00000004b5407825 */ /* 0x000fc800078e02a0 */
[----:B--2---:R-:W-:-:S05]  /*20c90*/  IMAD.WIDE R12, R181, 0x4, R230 ;  /* 0x00000004b50c7825 */ /* 0x004fca00078e02e6 */
[----:B------:R-:W-:Y:S04]  /*20ca0*/  STL.64 [R1+0x438], R12 ;  /* 0x0004380c01007387 */ /* 0x000fe80000100a00 */
[----:B------:R1:W-:Y:S04]  /*20cb0*/  STL.64 [R1+0x430], R2 ;  /* 0x0004300201007387 */ /* 0x0003e80000100a00 */
        /* <DEDUP_REMOVED lines=42> */
[----:B------:R2:W-:Y:S03]  /*20f60*/  STL.64 [R1+0x378], R6 ;  /* 0x0003780601007387 */ /* 0x0005e60000100a00 */
[C---:B------:R-:W-:Y:S01]  /*20f70*/  IMAD.WIDE R12, R181.reuse, 0x4, R56 ;  /* 0x00000004b50c7825 */ /* 0x040fe200078e0238 */
[----:B------:R-:W-:Y:S03]  /*20f80*/  STL.64 [R1+0x380], R246 ;  /* 0x000380f601007387 */ /* 0x000fe60000100a00 */
[C---:B-1----:R-:W-:Y:S01]  /*20f90*/  IMAD.WIDE R2, R181.reuse, 0x4, R54 ;  /* 0x00000004b5027825 */ /* 0x042fe200078e0236 */
[----:B------:R1:W-:Y:S03]  /*20fa0*/  STL.64 [R1+0x370], R4 ;  /* 0x0003700401007387 */ /* 0x0003e60000100a00 */
[C---:B--2---:R-:W-:Y:S01]  /*20fb0*/  IMAD.WIDE R6, R181.reuse, 0x4, R58 ;  /* 0x00000004b5067825 */ /* 0x044fe200078e023a */
[----:B------:R-:W-:Y:S04]  /*20fc0*/  STL.64 [R1+0x1210], R246 ;  /* 0x001210f601007387 */ /* 0x000fe80000100a00 */
[----:B------:R2:W-:Y:S01]  /*20fd0*/  STL.64 [R1+0x368], R2 ;  /* 0x0003680201007387 */ /* 0x0005e20000100a00 */
[----:B-1----:R-:W-:-:S03]  /*20fe0*/  IMAD.WIDE R4, R181, 0x4, R60 ;  /* 0x00000004b5047825 */ /* 0x002fc600078e023c */
[----:B------:R1:W-:Y:S04]  /*20ff0*/  STL.64 [R1+0x358], R6 ;  /* 0x0003580601007387 */ /* 0x0003e80000100a00 */
[----:B------:R-:W-:Y:S01]  /*21000*/  STL.64 [R1+0x360], R12 ;  /* 0x0003600c01007387 */ /* 0x000fe20000100a00 */
[----:B--2---:R-:W-:-:S03]  /*21010*/  IMAD.WIDE R2, R181, 0x4, R62 ;  /* 0x00000004b5027825 */ /* 0x004fc600078e023e */
[----:B------:R2:W-:Y:S01]  /*21020*/  STL.64 [R1+0x350], R4 ;  /* 0x0003500401007387 */ /* 0x0005e20000100a00 */
[----:B-1----:R-:W-:-:S03]  /*21030*/  IMAD.WIDE R6, R181, 0x4, R66 ;  /* 0x00000004b5067825 */ /* 0x002fc600078e0242 */
[----:B------:R-:W-:Y:S04]  /*21040*/  STL.64 [R1+0x1218], R12 ;  /* 0x0012180c01007387 */ /* 0x000fe80000100a00 */
[----:B------:R1:W-:Y:S01]  /*21050*/  STL.64 [R1+0x348], R2 ;  /* 0x0003480201007387 */ /* 0x0003e20000100a00 */
[----:B--2---:R-:W-:-:S03]  /*21060*/  IMAD.WIDE R4, R181, 0x4, R68 ;  /* 0x00000004b5047825 */ /* 0x004fc600078e0244 */
[----:B------:R2:W-:Y:S04]  /*21070*/  STL.64 [R1+0x338], R6 ;  /* 0x0003380601007387 */ /* 0x0005e80000100a00 */
[----:B------:R-:W-:Y:S01]  /*21080*/  STL.64 [R1+0x340], R244 ;  /* 0x000340f401007387 */ /* 0x000fe20000100a00 */
[----:B-1----:R-:W-:-:S03]  /*21090*/  IMAD.WIDE R2, R181, 0x4, R70 ;  /* 0x00000004b5027825 */ /* 0x002fc600078e0246 */
[----:B------:R4:W-:Y:S01]  /*210a0*/  STL.64 [R1+0x330], R4 ;  /* 0x0003300401007387 */ /* 0x0009e20000100a00 */
[----:B--2---:R-:W-:-:S03]  /*210b0*/  IMAD.WIDE R6, R181, 0x4, R72 ;  /* 0x00000004b5067825 */ /* 0x004fc600078e0248 */
[----:B------:R-:W-:Y:S04]  /*210c0*/  STL.64 [R1+0x1220], R244 ;  /* 0x001220f401007387 */ /* 0x000fe80000100a00 */
[----:B------:R1:W-:Y:S01]  /*210d0*/  STL.64 [R1+0x328], R2 ;  /* 0x0003280201007387 */ /* 0x0003e20000100a00 */
[----:B----4-:R-:W-:-:S04]  /*210e0*/  IMAD.WIDE R4, R181, 0x4, R74 ;  /* 0x00000004b5047825 */ /* 0x010fc800078e024a */
[C---:B------:R-:W-:Y:S01]  /*210f0*/  IMAD.WIDE R246, R181.reuse, 0x4, R76 ;  /* 0x00000004b5f67825 */ /* 0x040fe200078e024c */
[----:B------:R2:W-:Y:S03]  /*21100*/  STL.64 [R1+0x318], R4 ;  /* 0x0003180401007387 */ /* 0x0005e60000100a00 */
[C---:B-1----:R-:W-:Y:S01]  /*21110*/  IMAD.WIDE R2, R181.reuse, 0x4, R78 ;  /* 0x00000004b5027825 */ /* 0x042fe200078e024e */
[----:B------:R-:W-:Y:S04]  /*21120*/  STL.64 [R1+0x320], R6 ;  /* 0x0003200601007387 */ /* 0x000fe80000100a00 */
[----:B------:R1:W-:Y:S01]  /*21130*/  STL.64 [R1+0x1228], R6 ;  /* 0x0012280601007387 */ /* 0x0003e20000100a00 */
[----:B--2---:R-:W-:-:S03]  /*21140*/  IMAD.WIDE R4, R181, 0x4, R82 ;  /* 0x00000004b5047825 */ /* 0x004fc600078e0252 */
[----:B------:R2:W-:Y:S04]  /*21150*/  STL.64 [R1+0x308], R2 ;  /* 0x0003080201007387 */ /* 0x0005e80000100a00 */
[----:B------:R-:W-:Y:S01]  /*21160*/  STL.64 [R1+0x310], R246 ;  /* 0x000310f601007387 */ /* 0x000fe20000100a00 */
[----:B-1----:R-:W-:-:S03]  /*21170*/  IMAD.WIDE R6, R181, 0x4, R84 ;  /* 0x00000004b5067825 */ /* 0x002fc600078e0254 */
[----:B------:R-:W-:Y:S01]  /*21180*/  STL.64 [R1+0x12f8], R246 ;  /* 0x0012f8f601007387 */ /* 0x000fe20000100a00 */
[----:B--2---:R-:W-:-:S03]  /*21190*/  IMAD.WIDE R2, R181, 0x4, R86 ;  /* 0x00000004b5027825 */ /* 0x004fc600078e0256 */
[----:B------:R1:W-:Y:S04]  /*211a0*/  STL.64 [R1+0x2f8], R4 ;  /* 0x0002f80401007387 */ /* 0x0003e80000100a00 */
[----:B------:R-:W-:Y:S04]  /*211b0*/  STL.64 [R1+0x300], R48 ;  /* 0x0003003001007387 */ /* 0x000fe80000100a00 */
[----:B------:R-:W-:Y:S04]  /*211c0*/  STL.64 [R1+0x1230], R48 ;  /* 0x0012303001007387 */ /* 0x000fe80000100a00 */
[----:B------:R-:W-:Y:S01]  /*211d0*/  STL.64 [R1+0x2f0], R6 ;  /* 0x0002f00601007387 */ /* 0x000fe20000100a00 */
[----:B-1----:R-:W-:-:S03]  /*211e0*/  IMAD.WIDE R4, R181, 0x4, R90 ;  /* 0x00000004b5047825 */ /* 0x002fc600078e025a */
[----:B------:R-:W-:Y:S04]  /*211f0*/  STL.64 [R1+0x1300], R6 ;  /* 0x0013000601007387 */ /* 0x000fe80000100a00 */
[----:B------:R-:W-:Y:S04]  /*21200*/  STL.64 [R1+0x2e8], R2 ;  /* 0x0002e80201007387 */ /* 0x000fe80000100a00 */
[----:B------:R1:W-:Y:S04]  /*21210*/  STL.64 [R1+0x1290], R2 ;  /* 0x0012900201007387 */ /* 0x0003e80000100a00 */
[----:B------:R-:W-:Y:S04]  /*21220*/  STL.64 [R1+0x2d8], R4 ;  /* 0x0002d80401007387 */ /* 0x000fe80000100a00 */
[----:B------:R-:W-:Y:S01]  /*21230*/  STL.64 [R1+0x2e0], R88 ;  /* 0x0002e05801007387 */ /* 0x000fe20000100a00 */
[----:B-1----:R-:W-:-:S03]  /*21240*/  IMAD.WIDE R2, R181, 0x4, R92 ;  /* 0x00000004b5027825 */ /* 0x002fc600078e025c */
[----:B------:R-:W-:Y:S04]  /*21250*/  STL.64 [R1+0x1238], R88 ;  /* 0x0012385801007387 */ /* 0x000fe80000100a00 */
[----:B------:R-:W-:Y:S04]  /*21260*/  STL.64 [R1+0x2d0], R2 ;  /* 0x0002d00201007387 */ /* 0x000fe80000100a00 */
[----:B------:R1:W-:Y:S01]  /*21270*/  STL.64 [R1+0x1308], R2 ;  /* 0x0013080201007387 */ /* 0x0003e20000100a00 */
[----:B------:R-:W-:-:S03]  /*21280*/  IMAD.WIDE R244, R181, 0x4, R100 ;  /* 0x00000004b5f47825 */ /* 0x000fc600078e0264 */
[----:B------:R-:W-:Y:S01]  /*21290*/  STL.64 [R1+0x2c8], R94 ;  /* 0x0002c85e01007387 */ /* 0x000fe20000100a00 */
[----:B------:R-:W-:-:S03]  /*212a0*/  IMAD.WIDE R90, R181, 0x4, R102 ;  /* 0x00000004b55a7825 */ /* 0x000fc600078e0266 */
[----:B------:R-:W-:Y:S01]  /*212b0*/  STL.64 [R1+0x1298], R94 ;  /* 0x0012985e01007387 */ /* 0x000fe20000100a00 */
[----:B-1----:R-:W-:-:S05]  /*212c0*/  IMAD.WIDE R2, R181, 0x4, R98 ;  /* 0x00000004b5027825 */ /* 0x002fca00078e0262 */
[----:B------:R1:W-:Y:S01]  /*212d0*/  STL.64 [R1+0x2b8], R2 ;  /* 0x0002b80201007387 */ /* 0x0003e20000100a00 */
[----:B------:R-:W-:-:S03]  /*212e0*/  IMAD.WIDE R78, R181, 0x4, R104 ;  /* 0x00000004b54e7825 */ /* 0x000fc600078e0268 */
[----:B------:R-:W-:Y:S01]  /*212f0*/  STL.64 [R1+0x2c0], R80 ;  /* 0x0002c05001007387 */ /* 0x000fe20000100a00 */
[----:B------:R-:W-:-:S03]  /*21300*/  IMAD.WIDE R102, R181, 0x4, R108 ;  /* 0x00000004b5667825 */ /* 0x000fc600078e026c */
[----:B------:R-:W-:Y:S01]  /*21310*/  STL.64 [R1+0x1240], R80 ;  /* 0x0012405001007387 */ /* 0x000fe20000100a00 */
[----:B-1----:R-:W-:-:S03]  /*21320*/  IMAD.WIDE R2, R181, 0x4, R106 ;  /* 0x00000004b5027825 */ /* 0x002fc600078e026a */
[----:B------:R-:W-:Y:S04]  /*21330*/  STL.64 [R1+0x2b0], R244 ;  /* 0x0002b0f401007387 */ /* 0x000fe80000100a00 */
[----:B------:R-:W-:Y:S01]  /*21340*/  STL.64 [R1+0x1310], R244 ;  /* 0x001310f401007387 */ /* 0x000fe20000100a00 */
[----:B------:R-:W-:-:S03]  /*21350*/  IMAD.WIDE R88, R181, 0x4, R110 ;  /* 0x00000004b5587825 */ /* 0x000fc600078e026e */
[----:B------:R-:W-:Y:S04]  /*21360*/  STL.64 [R1+0x2a8], R90 ;  /* 0x0002a85a01007387 */ /* 0x000fe80000100a00 */
[----:B------:R-:W-:Y:S01]  /*21370*/  STL.64 [R1+0x12a0], R90 ;  /* 0x0012a05a01007387 */ /* 0x000fe20000100a00 */
[----:B------:R-:W-:-:S03]  /*21380*/  IMAD.WIDE R76, R181, 0x4, R112 ;  /* 0x00000004b54c7825 */ /* 0x000fc600078e0270 */
[----:B------:R1:W-:Y:S04]  /*21390*/  STL.64 [R1+0x290], R2 ;  /* 0x0002900201007387 */ /* 0x0003e80000100a00 */
        /* <DEDUP_REMOVED lines=63> */
[----:B------:R-:W-:Y:S04]  /*21790*/  STL.64 [R1+0x12d0], R78 ;  /* 0x0012d04e01007387 */ /* 0x000fe80000100a00 */
        /* <DEDUP_REMOVED lines=50> */
[----:B------:R-:W-:Y:S04]  /*21ac0*/  STL.64 [R1+0x1380], R76 ;  /* 0x0013804c01007387 */ /* 0x000fe80000100a00 */
        /* <DEDUP_REMOVED lines=8> */
[----:B------:R-:W2:Y:S04]  /*21b50*/  LDL.LU.64 R230, [R1] ;  /* 0x0000000001e67983 */ /* 0x000ea80000300a00 */
[----:B------:R-:W3:Y:S04]  /*21b60*/  LDL.LU.64 R8, [R1+0x10] ;  /* 0x0000100001087983 */ /* 0x000ee80000300a00 */
[----:B------:R1:W-:Y:S04]  /*21b70*/  STL.64 [R1+0x70], R2 ;  /* 0x0000700201007387 */ /* 0x0003e80000100a00 */
[----:B------:R-:W4:Y:S04]  /*21b80*/  LDL.LU.64 R10, [R1+0x20] ;  /* 0x00002000010a7983 */ /* 0x000f280000300a00 */
        /* <DEDUP_REMOVED lines=10> */
[----:B------:R-:W2:Y:S01]  /*21c30*/  LDL.LU.64 R30, [R1+0xf0] ;  /* 0x0000f000011e7983 */ /* 0x000ea20000300a00 */
[----:B------:R-:W-:-:S03]  /*21c40*/  IMAD.WIDE R66, R181, 0x4, R200 ;  /* 0x00000004b5427825 */ /* 0x000fc600078e02c8 */
[----:B------:R-:W2:Y:S01]  /*21c50*/  LDL.LU.64 R32, [R1+0x110] ;  /* 0x0001100001207983 */ /* 0x000ea20000300a00 */
[----:B------:R-:W-:-:S03]  /*21c60*/  IMAD.WIDE R56, R181, 0x4, R202 ;  /* 0x00000004b5387825 */ /* 0x000fc600078e02ca */
[----:B------:R-:W3:Y:S01]  /*21c70*/  LDL.LU.64 R34, [R1+0x120] ;  /* 0x0001200001227983 */ /* 0x000ee20000300a00 */
        /* <DEDUP_REMOVED lines=13> */
[----:B------:R-:W-:Y:S04]  /*21d50*/  STL.64 [R1+0x88], R66 ;  /* 0x0000884201007387 */ /* 0x000fe80000100a00 */
[----:B------:R-:W-:Y:S04]  /*21d60*/  STL.64 [R1+0x80], R56 ;  /* 0x0000803801007387 */ /* 0x000fe80000100a00 */
[----:B------:R-:W-:Y:S04]  /*21d70*/  STL.64 [R1+0x68], R72 ;  /* 0x0000684801007387 */ /* 0x000fe80000100a00 */
[----:B------:R-:W-:Y:S04]  /*21d80*/  STL.64 [R1+0x58], R64 ;  /* 0x0000584001007387 */ /* 0x000fe80000100a00 */
[----:B------:R1:W-:Y:S04]  /*21d90*/  STL.64 [R1+0x38], R12 ;  /* 0x0000380c01007387 */ /* 0x0003e80000100a00 */
[----:B------:R-:W-:Y:S04]  /*21da0*/  STL.64 [R1+0x48], R54 ;  /* 0x0000483601007387 */ /* 0x000fe80000100a00 */
[----:B------:R1:W-:Y:S04]  /*21db0*/  STL.64 [R1+0x30], R58 ;  /* 0x0000303a01007387 */ /* 0x0003e80000100a00 */
[----:B------:R1:W-:Y:S04]  /*21dc0*/  STL.64 [R1+0x18], R48 ;  /* 0x0000183001007387 */ /* 0x0003e80000100a00 */
[----:B------:R1:W-:Y:S04]  /*21dd0*/  STL.64 [R1+0x8], R50 ;  /* 0x0000083201007387 */ /* 0x0003e80000100a00 */
        /* <DEDUP_REMOVED lines=47> */
[----:B------:R-:W3:Y:S01]  /*220d0*/  LDL.LU.64 R210, [R1+0x1c8] ;  /* 0x0001c80001d27983 */ /* 0x000ee20000300a00 */
[----:B------:R-:W-:-:S03]  /*220e0*/  IMAD.WIDE R242, R181, 0x4, R220 ;  /* 0x00000004b5f27825 */ /* 0x000fc600078e02dc */
[----:B------:R-:W3:Y:S01]  /*220f0*/  LDL.LU.64 R212, [R1+0x1a8] ;  /* 0x0001a80001d47983 */ /* 0x000ee20000300a00 */
[----:B------:R-:W-:-:S03]  /*22100*/  IMAD.WIDE R234, R181, 0x4, R222 ;  /* 0x00000004b5ea7825 */ /* 0x000fc600078e02de */
[----:B------:R-:W3:Y:S01]  /*22110*/  LDL.LU.64 R214, [R1+0x178] ;  /* 0x0001780001d67983 */ /* 0x000ee20000300a00 */
[----:B------:R-:W-:-:S03]  /*22120*/  IMAD.WIDE R228, R181, 0x4, R224 ;  /* 0x00000004b5e47825 */ /* 0x000fc600078e02e0 */
[----:B------:R-:W3:Y:S04]  /*22130*/  LDL.LU.64 R216, [R1+0x140] ;  /* 0x0001400001d87983 */ /* 0x000ee80000300a00 */
[----:B------:R-:W3:Y:S04]  /*22140*/  LDL.LU.64 R218, [R1+0x108] ;  /* 0x0001080001da7983 */ /* 0x000ee80000300a00 */
[----:B------:R-:W3:Y:S04]  /*22150*/  LDL.LU.64 R220, [R1+0xd8] ;  /* 0x0000d80001dc7983 */ /* 0x000ee80000300a00 */
[----:B------:R-:W3:Y:S04]  /*22160*/  LDL.LU.64 R222, [R1+0xa0] ;  /* 0x0000a00001de7983 */ /* 0x000ee80000300a00 */
[----:B------:R-:W3:Y:S04]  /*22170*/  LDL.LU.64 R224, [R1+0x70] ;  /* 0x0000700001e07983 */ /* 0x000ee80000300a00 */
[----:B------:R-:W3:Y:S04]  /*22180*/  LDL.LU.64 R250, [R1+0x13a0] ;  /* 0x0013a00001fa7983 */ /* 0x000ee80000300a00 */
[----:B------:R-:W3:Y:S01]  /*22190*/  LDL.64 R244, [R1+0x850] ;  /* 0x0008500001f47983 */ /* 0x000ee20000100a00 */
[----:B------:R-:W-:-:S03]  /*221a0*/  IMAD.WIDE R226, R181, 0x4, R236 ;  /* 0x00000004b5e27825 */ /* 0x000fc600078e02ec */
[----:B------:R-:W3:Y:S01]  /*221b0*/  LDL.64 R98, [R1+0x830] ;  /* 0x0008300001627983 */ /* 0x000ee20000100a00 */
[----:B------:R-:W-:-:S03]  /*221c0*/  IMAD.WIDE R4, R181, 0x4, R238 ;  /* 0x00000004b5047825 */ /* 0x000fc600078e02ee */
[----:B------:R-:W3:Y:S01]  /*221d0*/  LDL.64 R94, [R1+0x810] ;  /* 0x00081000015e7983 */ /* 0x000ee20000100a00 */
[----:B--2---:R-:W-:-:S03]  /*221e0*/  IMAD.WIDE R236, R181, 0x4, R6 ;  /* 0x00000004b5ec7825 */ /* 0x004fc600078e0206 */
[----:B------:R-:W2:Y:S01]  /*221f0*/  LDL.64 R96, [R1+0x7f0] ;  /* 0x0007f00001607983 */ /* 0x000ea20000100a00 */
[----:B------:R-:W-:-:S03]  /*22200*/  IMAD.WIDE R238, R181, 0x4, R246 ;  /* 0x00000004b5ee7825 */ /* 0x000fc600078e02f6 */
[----:B-1----:R-:W2:Y:S04]  /*22210*/  LDL.64 R2, [R1+0x7d0] ;  /* 0x0007d00001027983 */ /* 0x002ea80000100a00 */
[----:B------:R-:W2:Y:S04]  /*22220*/  LDL.64 R92, [R1+0x7b0] ;  /* 0x0007b000015c7983 */ /* 0x000ea80000100a00 */
[----:B------:R-:W2:Y:S04]  /*22230*/  LDL.64 R6, [R1+0x790] ;  /* 0x0007900001067983 */ /* 0x000ea80000100a00 */
[----:B------:R-:W2:Y:S01]  /*22240*/  LDL.64 R246, [R1+0x770] ;  /* 0x0007700001f67983 */ /* 0x000ea20000100a00 */
[----:B----4-:R-:W-:-:S03]  /*22250*/  IMAD.WIDE R10, R181, 0x4, R10 ;  /* 0x00000004b50a7825 */ /* 0x010fc600078e020a */
[----:B------:R-:W4:Y:S01]  /*22260*/  LDL.64 R74, [R1+0x750] ;  /* 0x00075000014a7983 */ /* 0x000f220000100a00 */
[----:B------:R-:W-:-:S03]  /*22270*/  IMAD.WIDE R20, R181, 0x4, R20 ;  /* 0x00000004b5147825 */ /* 0x000fc600078e0214 */
[----:B------:R-:W2:Y:S01]  /*22280*/  LDL.64 R60, [R1+0x730] ;  /* 0x00073000013c7983 */ /* 0x000ea20000100a00 */
[----:B------:R-:W-:-:S03]  /*22290*/  IMAD.WIDE R26, R181, 0x4, R26 ;  /* 0x00000004b51a7825 */ /* 0x000fc600078e021a */
[----:B------:R-:W2:Y:S01]  /*222a0*/  LDL.64 R68, [R1+0x710] ;  /* 0x0007100001447983 */ /* 0x000ea20000100a00 */
[----:B------:R-:W-:-:S03]  /*222b0*/  IMAD.WIDE R32, R181, 0x4, R32 ;  /* 0x00000004b5207825 */ /* 0x000fc600078e0220 */
[----:B------:R-:W2:Y:S01]  /*222c0*/  LDL.64 R76, [R1+0x6f0] ;  /* 0x0006f000014c7983 */ /* 0x000ea20000100a00 */
[----:B---3--:R-:W-:-:S03]  /*222d0*/  IMAD.WIDE R40, R181, 0x4, R40 ;  /* 0x00000004b5287825 */ /* 0x008fc600078e0228 */
[----:B------:R-:W3:Y:S04]  /*222e0*/  LDL.64 R62, [R1+0x6d0] ;  /* 0x0006d000013e7983 */ /* 0x000ee80000100a00 */
[----:B------:R-:W2:Y:S04]  /*222f0*/  LDL.64 R70, [R1+0x6b0] ;  /* 0x0006b00001467983 */ /* 0x000ea80000100a00 */
[----:B------:R-:W2:Y:S04]  /*22300*/  LDL.64 R78, [R1+0x690] ;  /* 0x00069000014e7983 */ /* 0x000ea80000100a00 */
[----:B------:R-:W3:Y:S04]  /*22310*/  LDL.64 R52, [R1+0x670] ;  /* 0x0006700001347983 */ /* 0x000ee80000100a00 */
[----:B------:R-:W3:Y:S04]  /*22320*/  LDL.64 R80, [R1+0x650] ;  /* 0x0006500001507983 */ /* 0x000ee80000100a00 */
[----:B------:R-:W3:Y:S04]  /*22330*/  LDL.64 R82, [R1+0x630] ;  /* 0x0006300001527983 */ /* 0x000ee80000100a00 */
        /* <DEDUP_REMOVED lines=80> */
[----:B------:R-:W2:Y:S01]  /*22840*/  LDL.64 R6, [R1+0x490] ;  /* 0x0004900001067983 */ /* 0x000ea20000100a00 */
[----:B------:R-:W-:-:S03]  /*22850*/  IMAD.WIDE R232, R181, 0x4, R240 ;  /* 0x00000004b5e87825 */ /* 0x000fc600078e02f0 */
[----:B------:R-:W2:Y:S04]  /*22860*/  LDL.64 R240, [R1+0x450] ;  /* 0x0004500001f07983 */ /* 0x000ea80000100a00 */
        /* <DEDUP_REMOVED lines=10> */
[----:B----4-:R-:W-:Y:S04]  /*22910*/  LDGSTS.E [R250+0x42100], desc[UR22][R74.64], P4 ;  /* 0x421000004afa7fae */ /* 0x010fe8000a1a1016 */
[----:B------:R-:W-:Y:S04]  /*22920*/  LDGSTS.E [R250+0x42500], desc[UR22][R60.64], P4 ;  /* 0x425000003cfa7fae */ /* 0x000fe8000a1a1016 */
[----:B------:R-:W-:Y:S04]  /*22930*/  LDGSTS.E [R250+0x42900], desc[UR22][R68.64], P4 ;  /* 0x4290000044fa7fae */ /* 0x000fe8000a1a1016 */
[----:B------:R-:W4:Y:S04]  /*22940*/  LDL.LU.64 R74, [R1+0x1398] ;  /* 0x00139800014a7983 */ /* 0x000f280000300a00 */
[----:B------:R-:W4:Y:S04]  /*22950*/  LDL.LU.64 R60, [R1+0x1390] ;  /* 0x00139000013c7983 */ /* 0x000f280000300a00 */
[----:B------:R-:W4:Y:S04]  /*22960*/  LDL.LU.64 R68, [R1+0x1388] ;  /* 0x0013880001447983 */ /* 0x000f280000300a00 */
[----:B------:R-:W-:Y:S04]  /*22970*/  LDGSTS.E [R250+0x42d00], desc[UR22][R76.64], P4 ;  /* 0x42d000004cfa7fae */ /* 0x000fe8000a1a1016 */
[----:B---3--:R-:W-:Y:S04]  /*22980*/  LDGSTS.E [R250+0x43100], desc[UR22][R62.64], P4 ;  /* 0x431000003efa7fae */ /* 0x008fe8000a1a1016 */
[----:B------:R-:W-:Y:S04]  /*22990*/  LDGSTS.E [R250+0x43500], desc[UR22][R70.64], P4 ;  /* 0x4350000046fa7fae */ /* 0x000fe8000a1a1016 */
[----:B------:R-:W3:Y:S04]  /*229a0*/  LDL.LU.64 R76, [R1+0x1380] ;  /* 0x00138000014c7983 */ /* 0x000ee80000300a00 */
[----:B------:R-:W3:Y:S04]  /*229b0*/  LDL.LU.64 R62, [R1+0x1378] ;  /* 0x00137800013e7983 */ /* 0x000ee80000300a00 */
[----:B------:R-:W3:Y:S04]  /*229c0*/  LDL.LU.64 R70, [R1+0x1370] ;  /* 0x0013700001467983 */ /* 0x000ee80000300a00 */
[----:B------:R-:W-:Y:S04]  /*229d0*/  LDGSTS.E [R250+0x43900], desc[UR22][R78.64], P4 ;  /* 0x439000004efa7fae */ /* 0x000fe8000a1a1016 */
[----:B------:R-:W-:Y:S04]  /*229e0*/  LDGSTS.E [R250+0x43d00], desc[UR22][R52.64], P4 ;  /* 0x43d0000034fa7fae */ /* 0x000fe8000a1a1016 */
[----:B------:R-:W-:Y:S04]  /*229f0*/  LDGSTS.E [R250+0x44100], desc[UR22][R80.64], P4 ;  /* 0x4410000050fa7fae */ /* 0x000fe8000a1a1016 */
[----:B------:R-:W3:Y:S04]  /*22a00*/  LDL.LU.64 R78, [R1+0x1368] ;  /* 0x00136800014e7983 */ /* 0x000ee80000300a00 */
[----:B------:R-:W3:Y:S04]  /*22a10*/  LDL.LU.64 R52, [R1+0x1360] ;  /* 0x0013600001347983 */ /* 0x000ee80000300a00 */
[----:B------:R-:W3:Y:S04]  /*22a20*/  LDL.LU.64 R80, [R1+0x1358] ;  /* 0x0013580001507983 */ /* 0x000ee80000300a00 */
[----:B------:R-:W-:Y:S04]  /*22a30*/  LDGSTS.E [R250+0x44500], desc[UR22][R82.64], P4 ;  /* 0x4450000052fa7fae */ /* 0x000fe8000a1a1016 */
[----:B------:R-:W-:Y:S04]  /*22a40*/  LDGSTS.E [R250+0x44900], desc[UR22][R84.64], P4 ;  /* 0x4490000054fa7fae */ /* 0x000fe8000a1a1016 */
[----:B------:R-:W3:Y:S04]  /*22a50*/  LDL.LU.64 R82, [R1+0x1350] ;  /* 0x0013500001527983 */ /* 0x000ee80000300a00 */
[----:B------:R-:W3:Y:S04]  /*22a60*/  LDL.LU.64 R84, [R1+0x1348] ;  /* 0x0013480001547983 */ /* 0x000ee80000300a00 */
[----:B------:R-:W-:Y:S04]  /*22a70*/  LDGSTS.E [R250+0x44d00], desc[UR22][R86.64], P4 ;  /* 0x44d0000056fa7fae */ /* 0x000fe8000a1a1016 */
[----:B------:R-:W-:Y:S04]  /*22a80*/  LDGSTS.E [R250+0x45100], desc[UR22][R88.64], P4 ;  /* 0x4510000058fa7fae */ /* 0x000fe8000a1a1016 */
[----:B------:R-:W3:Y:S04]  /*22a90*/  LDL.LU.64 R86, [R1+0x1340] ;  /* 0x0013400001567983 */ /* 0x000ee80000300a00 */
[----:B------:R-:W-:Y:S04]  /*22aa0*/  LDGSTS.E [R250+0x45500], desc[UR22][R90.64], P4 ;  /* 0x455000005afa7fae */ /* 0x000fe8000a1a1016 */
[----:B------:R-:W3:Y:S04]  /*22ab0*/  LDL.LU.64 R88, [R1+0x1338] ;  /* 0x0013380001587983 */ /* 0x000ee80000300a00 */
[----:B------:R-:W-:Y:S04]  /*22ac0*/  LDGSTS.E [R250+0x45900], desc[UR22][R12.64], P4 ;  /* 0x459000000cfa7fae */ /* 0x000fe8000a1a1016 */
[----:B------:R-:W3:Y:S04]  /*22ad0*/  LDL.LU.64 R90, [R1+0x1330] ;  /* 0x00133000015a7983 */ /* 0x000ee80000300a00 */
[----:B--2---:R-:W-:Y:S04]  /*22ae0*/  LDGSTS.E [R250+0x45d00], desc[UR22][R100.64], P4 ;  /* 0x45d0000064fa7fae */ /* 0x004fe8000a1a1016 */
[----:B------:R-:W2:Y:S04]  /*22af0*/  LDL.LU.64 R12, [R1+0x1328] ;  /* 0x00132800010c7983 */ /* 0x000ea80000300a00 */
[----:B------:R-:W-:Y:S04]  /*22b00*/  LDGSTS.E [R250+0x46100], desc[UR22][R102.64], P4 ;  /* 0x4610000066fa7fae */ /* 0x000fe8000a1a1016 */
        /* <DEDUP_REMOVED lines=20> */
[----:B------:R-:W4:Y:S04]  /*22c50*/  LDL.64 R94, [R1+0x828] ;  /* 0x00082800015e7983 */ /* 0x000f280000100a00 */
[----:B------:R-:W-:Y:S04]  /*22c60*/  LDGSTS.E [R250+0x51900], desc[UR22][R92.64], P4 ;  /* 0x519000005cfa7fae */ /* 0x000fe8000a1a1016 */
[----:B------:R-:W4:Y:S01]  /*22c70*/  LDL.64 R96, [R1+0x808] ;  /* 0x0008080001607983 */ /* 0x000f220000100a00 */
[----:B------:R-:W-:-:S03]  /*22c80*/  IMAD.WIDE R14, R181, 0x4, R14 ;  /* 0x00000004b50e7825 */ /* 0x000fc600078e020e */
[----:B------:R-:W4:Y:S04]  /*22c90*/  LDL.64 R240, [R1+0x4c8] ;  /* 0x0004c80001f07983 */ /* 0x000f280000100a00 */
[----:B------:R-:W4:Y:S01]  /*22ca0*/  LDL.64 R92, [R1+0x7e8] ;  /* 0x0007e800015c7983 */ /* 0x000f220000100a00 */
[----:B------:R-:W-:-:S03]  /*22cb0*/  IMAD.WIDE R34, R181, 0x4, R34 ;  /* 0x00000004b5227825 */ /* 0x000fc600078e0222 */
[----:B------:R-:W4:Y:S01]  /*22cc0*/  LDL.64 R112, [R1+0x4a8] ;  /* 0x0004a80001707983 */ /* 0x000f220000100a00 */
[----:B------:R-:W-:-:S03]  /*22cd0*/  IMAD.WIDE R42, R181, 0x4, R42 ;  /* 0x00000004b52a7825 */ /* 0x000fc600078e022a */
[----:B------:R-:W4:Y:S04]  /*22ce0*/  LDL.64 R110, [R1+0x488] ;  /* 0x00048800016e7983 */ /* 0x000f280000100a00 */
[----:B------:R-:W4:Y:S04]  /*22cf0*/  LDL.64 R108, [R1+0x468] ;  /* 0x00046800016c7983 */ /* 0x000f280000100a00 */
[----:B------:R-:W4:Y:S04]  /*22d00*/  LDL.64 R106, [R1+0x448] ;  /* 0x00044800016a7983 */ /* 0x000f280000100a00 */
[----:B------:R-:W4:Y:S04]  /*22d10*/  LDL.64 R104, [R1+0x428] ;  /* 0x0004280001687983 */ /* 0x000f280000100a00 */
[----:B--2---:R-:W-:Y:S04]  /*22d20*/  LDGSTS.E [R250+0x51d00], desc[UR22][R246.64], P4 ;  /* 0x51d00000f6fa7fae */ /* 0x004fe8000a1a1016 */
[----:B------:R-:W-:Y:S04]  /*22d30*/  LDGSTS.E [R250+0x52100], desc[UR22][R6.64], P4 ;  /* 0x5210000006fa7fae */ /* 0x000fe8000a1a1016 */
[----:B------:R-:W-:Y:S04]  /*22d40*/  LDGSTS.E [R250+0x52500], desc[UR22][R2.64], P4 ;  /* 0x5250000002fa7fae */ /* 0x000fe8000a1a1016 */
[----:B------:R-:W-:Y:S04]  /*22d50*/  LDGSTS.E [R250+0x52900], desc[UR22][R244.64], P4 ;  /* 0x52900000f4fa7fae */ /* 0x000fe8000a1a1016 */
[----:B------:R-:W-:Y:S04]  /*22d60*/  LDGSTS.E [R250+0x52d00], desc[UR22][R102.64], P4 ;  /* 0x52d0000066fa7fae */ /* 0x000fe8000a1a1016 */
[----:B------:R-:W2:Y:S04]  /*22d70*/  LDL.64 R2, [R1+0x7c8] ;  /* 0x0007c80001027983 */ /* 0x000ea80000100a00 */
[----:B------:R-:W-:Y:S04]  /*22d80*/  LDGSTS.E [R250+0x53100], desc[UR22][R100.64], P4 ;  /* 0x5310000064fa7fae */ /* 0x000fe8000a1a1016 */
[----:B------:R-:W-:Y:S04]  /*22d90*/  LDGSTS.E [R250+0x53500], desc[UR22][R12.64], P4 ;  /* 0x535000000cfa7fae */ /* 0x000fe8000a1a1016 */
[----:B---3--:R-:W-:Y:S04]  /*22da0*/  LDGSTS.E [R250+0x53900], desc[UR22][R90.64], P4 ;  /* 0x539000005afa7fae */ /* 0x008fe8000a1a1016 */
[----:B------:R-:W-:Y:S04]  /*22db0*/  LDGSTS.E [R250+0x53d00], desc[UR22][R88.64], P4 ;  /* 0x53d0000058fa7fae */ /* 0x000fe8000a1a1016 */
[----:B------:R-:W-:Y:S04]  /*22dc0*/  LDGSTS.E [R250+0x54100], desc[UR22][R86.64], P4 ;  /* 0x5410000056fa7fae */ /* 0x000fe8000a1a1016 */
[----:B------:R-:W-:Y:S04]  /*22dd0*/  LDGSTS.E [R250+0x54500], desc[UR22][R84.64], P4 ;  /* 0x5450000054fa7fae */ /* 0x000fe8000a1a1016 */
[----:B------:R-:W-:Y:S04]  /*22de0*/  LDGSTS.E [R250+0x54900], desc[UR22][R82.64], P4 ;  /* 0x5490000052fa7fae */ /* 0x000fe8000a1a1016 */
[----:B------:R-:W-:Y:S04]  /*22df0*/  LDGSTS.E [R250+0x54d00], desc[UR22][R80.64], P4 ;  /* 0x54d0000050fa7fae */ /* 0x000fe8000a1a1016 */
[----:B------:R-:W-:Y:S04]  /*22e00*/  LDGSTS.E [R250+0x55100], desc[UR22][R78.64], P4 ;  /* 0x551000004efa7fae */ /* 0x000fe8000a1a1016 */
        /* <DEDUP_REMOVED lines=36> */
[----:B--2---:R-:W-:Y:S04]  /*23050*/  LDGSTS.E [R251+0x41200], desc[UR22][R2.64], P4 ;  /* 0x4120000002fb7fae */ /* 0x004fe8000a1a1016 */
        /* <DEDUP_REMOVED lines=11> */
[----:B------:R-:W4:Y:S04]  /*23110*/  LDL.LU.64 R72, [R1+0x12f0] ;  /* 0x0012f00001487983 */ /* 0x000f280000300a00 */
        /* <DEDUP_REMOVED lines=26> */
[----:B------:R-:W4:Y:S04]  /*232c0*/  LDL.LU.64 R94, [R1+0x1298] ;  /* 0x00129800015e7983 */ /* 0x000f280000300a00 */
[----:B--2---:R-:W-:Y:S04]  /*232d0*/  LDGSTS.E [R251+0x46200], desc[UR22][R2.64], P4 ;  /* 0x4620000002fb7fae */ /* 0x004fe8000a1a1016 */
[----:B------:R-:W-:Y:S04]  /*232e0*/  LDGSTS.E [R251+0x46600], desc[UR22][R240.64], P4 ;  /* 0x46600000f0fb7fae */ /* 0x000fe8000a1a1016 */
        /* <DEDUP_REMOVED lines=8> */
[----:B---3--:R-:W-:Y:S04]  /*23370*/  LDGSTS.E [R251+0x50600], desc[UR22][R6.64], P4 ;  /* 0x5060000006fb7fae */ /* 0x008fe8000a1a1016 */
[----:B----4-:R-:W-:Y:S04]  /*23380*/  LDGSTS.E [R251+0x50a00], desc[UR22][R244.64], P4 ;  /* 0x50a00000f4fb7fae */ /* 0x010fe8000a1a1016 */
[----:B------:R-:W3:Y:S04]  /*23390*/  LDL.64 R6, [R1+0x840] ;  /* 0x0008400001067983 */ /* 0x000ee80000100a00 */
[----:B------:R-:W-:Y:S04]  /*233a0*/  LDGSTS.E [R251+0x50e00], desc[UR22][R12.64], P4 ;  /* 0x50e000000cfb7fae */ /* 0x000fe8000a1a1016 */
[----:B------:R-:W4:Y:S04]  /*233b0*/  LDL.64 R244, [R1+0x820] ;  /* 0x0008200001f47983 */ /* 0x000f280000100a00 */
[----:B------:R-:W-:Y:S04]  /*233c0*/  LDGSTS.E [R251+0x51200], desc[UR22][R246.64], P4 ;  /* 0x51200000f6fb7fae */ /* 0x000fe8000a1a1016 */
[----:B------:R-:W3:Y:S04]  /*233d0*/  LDL.64 R12, [R1+0x800] ;  /* 0x00080000010c7983 */ /* 0x000ee80000100a00 */
[----:B------:R-:W3:Y:S04]  /*233e0*/  LDL.64 R246, [R1+0x7e0] ;  /* 0x0007e00001f67983 */ /* 0x000ee80000100a00 */
[----:B------:R-:W-:Y:S04]  /*233f0*/  LDGSTS.E [R251+0x51600], desc[UR22][R98.64], P4 ;  /* 0x5160000062fb7fae */ /* 0x000fe8000a1a1016 */
[----:B------:R-:W-:Y:S04]  /*23400*/  LDGSTS.E [R251+0x51a00], desc[UR22][R96.64], P4 ;  /* 0x51a0000060fb7fae */ /* 0x000fe8000a1a1016 */
[----:B------:R-:W-:Y:S04]  /*23410*/  LDGSTS.E [R251+0x51e00], desc[UR22][R92.64], P4 ;  /* 0x51e000005cfb7fae */ /* 0x000fe8000a1a1016 */
[----:B--2---:R-:W-:Y:S04]  /*23420*/  LDGSTS.E [R251+0x52200], desc[UR22][R2.64], P4 ;  /* 0x5220000002fb7fae */ /* 0x004fe8000a1a1016 */
[----:B------:R-:W-:Y:S04]  /*23430*/  LDGSTS.E [R251+0x52600], desc[UR22][R94.64], P4 ;  /* 0x526000005efb7fae */ /* 0x000fe8000a1a1016 */
[----:B------:R-:W-:Y:S04]  /*23440*/  LDGSTS.E [R251+0x52a00], desc[UR22][R90.64], P4 ;  /* 0x52a000005afb7fae */ /* 0x000fe8000a1a1016 */
[----:B------:R-:W3:Y:S04]  /*23450*/  LDL.LU.64 R2, [R1+0x1288] ;  /* 0x0012880001027983 */ /* 0x000ee80000300a00 */
        /* <DEDUP_REMOVED lines=20> */
[----:B------:R-:W2:Y:S04]  /*235a0*/  LDL.64 R66, [R1+0x7a0] ;  /* 0x0007a00001427983 */ /* 0x000ea80000100a00 */
[----:B------:R-:W2:Y:S04]  /*235b0*/  LDL.64 R64, [R1+0x7c0] ;  /* 0x0007c00001407983 */ /* 0x000ea80000100a00 */
        /* <DEDUP_REMOVED lines=32> */
[----:B---3--:R-:W-:Y:S04]  /*237c0*/  LDGSTS.E [R2+0x40300], desc[UR22][R6.64], P4 ;  /* 0x4030000006027fae */ /* 0x008fe8000a1a1016 */
[----:B----4-:R-:W-:Y:S04]  /*237d0*/  LDGSTS.E [R2+0x40700], desc[UR22][R244.64], P4 ;  /* 0x40700000f4027fae */ /* 0x010fe8000a1a1016 */
[----:B------:R-:W-:Y:S04]  /*237e0*/  LDGSTS.E [R2+0x40b00], desc[UR22][R12.64], P4 ;  /* 0x40b000000c027fae */ /* 0x000fe8000a1a1016 */
[----:B------:R-:W3:Y:S04]  /*237f0*/  LDL.64 R6, [R1+0x660] ;  /* 0x0006600001067983 */ /* 0x000ee80000100a00 */
[----:B------:R-:W4:Y:S04]  /*23800*/  LDL.64 R244, [R1+0x640] ;  /* 0x0006400001f47983 */ /* 0x000f280000100a00 */
[----:B------:R-:W-:Y:S04]  /*23810*/  LDGSTS.E [R2+0x40f00], desc[UR22][R246.64], P4 ;  /* 0x40f00000f6027fae */ /* 0x000fe8000a1a1016 */
[----:B------:R-:W4:Y:S04]  /*23820*/  LDL.64 R12, [R1+0x620] ;  /* 0x00062000010c7983 */ /* 0x000f280000100a00 */
[----:B------:R-:W4:Y:S04]  /*23830*/  LDL.64 R246, [R1+0x600] ;  /* 0x0006000001f67983 */ /* 0x000f280000100a00 */
[----:B--2---:R-:W-:Y:S04]  /*23840*/  LDGSTS.E [R2+0x41300], desc[UR22][R64.64], P4 ;  /* 0x4130000040027fae */ /* 0x004fe8000a1a1016 */
        /* <DEDUP_REMOVED lines=19> */
[----:B------:R-:W2:Y:S04]  /*23980*/  LDL.LU.64 R88, [R1+0x1238] ;  /* 0x0012380001587983 */ /* 0x000ea80000300a00 */
[----:B------:R-:W2:Y:S04]  /*23990*/  LDL.LU.64 R48, [R1+0x1230] ;  /* 0x0012300001307983 */ /* 0x000ea80000300a00 */
[----:B---3--:R-:W-:Y:S04]  /*239a0*/  LDGSTS.E [R2+0x43f00], desc[UR22][R6.64], P4 ;  /* 0x43f0000006027fae */ /* 0x008fe8000a1a1016 */
[----:B----4-:R-:W-:Y:S04]  /*239b0*/  LDGSTS.E [R2+0x44300], desc[UR22][R244.64], P4 ;  /* 0x44300000f4027fae */ /* 0x010fe8000a1a1016 */
[----:B------:R-:W3:Y:S04]  /*239c0*/  LDL.LU.64 R6, [R1+0x1228] ;  /* 0x0012280001067983 */ /* 0x000ee80000300a00 */
[----:B------:R-:W4:Y:S04]  /*239d0*/  LDL.LU.64 R244, [R1+0x1220] ;  /* 0x0012200001f47983 */ /* 0x000f280000300a00 */
[----:B------:R-:W-:Y:S04]  /*239e0*/  LDGSTS.E [R2+0x44700], desc[UR22][R12.64], P4 ;  /* 0x447000000c027fae */ /* 0x000fe8000a1a1016 */
[----:B------:R-:W-:Y:S04]  /*239f0*/  LDGSTS.E [R2+0x44b00], desc[UR22][R246.64], P4 ;  /* 0x44b00000f6027fae */ /* 0x000fe8000a1a1016 */
[----:B------:R-:W-:Y:S04]  /*23a00*/  LDGSTS.E [R2+0x44f00], desc[UR22][R240.64], P4 ;  /* 0x44f00000f0027fae */ /* 0x000fe8000a1a1016 */
[----:B------:R-:W2:Y:S04]  /*23a10*/  LDL.LU.64 R12, [R1+0x1218] ;  /* 0x00121800010c7983 */ /* 0x000ea80000300a00 */
        /* <DEDUP_REMOVED lines=16> */
[----:B--2---:R-:W-:Y:S04]  /*23b20*/  LDGSTS.E [R2+0x50f00], desc[UR22][R246.64], P4 ;  /* 0x50f00000f6027fae */ /* 0x004fe8000a1a1016 */
[----:B------:R-:W-:Y:S04]  /*23b30*/  LDGSTS.E [R2+0x51300], desc[UR22][R12.64], P4 ;  /* 0x513000000c027fae */ /* 0x000fe8000a1a1016 */
[----:B----4-:R-:W-:Y:S04]  /*23b40*/  LDGSTS.E [R2+0x51700], desc[UR22][R244.64], P4 ;  /* 0x51700000f4027fae */ /* 0x010fe8000a1a1016 */
[----:B------:R-:W2:Y:S04]  /*23b50*/  LDL.LU.64 R246, [R1+0x1208] ;  /* 0x0012080001f67983 */ /* 0x000ea80000300a00 */
[----:B------:R-:W4:Y:S04]  /*23b60*/  LDL.LU.64 R12, [R1+0x1200] ;  /* 0x00120000010c7983 */ /* 0x000f280000300a00 */
[----:B------:R-:W2:Y:S04]  /*23b70*/  LDL.LU.64 R244, [R1+0x11f8] ;  /* 0x0011f80001f47983 */ /* 0x000ea80000300a00 */
[----:B---3--:R-:W-:Y:S04]  /*23b80*/  LDGSTS.E [R2+0x51b00], desc[UR22][R6.64], P4 ;  /* 0x51b0000006027fae */ /* 0x008fe8000a1a1016 */
[----:B------:R1:W-:Y:S04]  /*23b90*/  LDGSTS.E [R2+0x51f00], desc[UR22][R48.64], P4 ;  /* 0x51f0000030027fae */ /* 0x0003e8000a1a1016 */
[----:B------:R-:W-:Y:S04]  /*23ba0*/  LDGSTS.E [R2+0x52300], desc[UR22][R88.64], P4 ;  /* 0x5230000058027fae */ /* 0x000fe8000a1a1016 */
[----:B------:R-:W3:Y:S04]  /*23bb0*/  LDL.LU.64 R6, [R1+0x11f0] ;  /* 0x0011f00001067983 */ /* 0x000ee80000300a00 */
[----:B------:R-:W1:Y:S04]  /*23bc0*/  LDL.LU.64 R48, [R1+0x958] ;  /* 0x0009580001307983 */ /* 0x000e680000300a00 */
        /* <DEDUP_REMOVED lines=13> */
[----:B------:R-:W3:Y:S04]  /*23ca0*/  LDL.LU.64 R52, [R1+0x1d8] ;  /* 0x0001d80001347983 */ /* 0x000ee80000300a00 */
[----:B------:R-:W-:Y:S04]  /*23cb0*/  LDGSTS.E [R2+0x55700], desc[UR22][R60.64], P4 ;  /* 0x557000003c027fae */ /* 0x000fe8000a1a1016 */
[----:B------:R-:W-:Y:S04]  /*23cc0*/  LDGSTS.E [R2+0x55b00], desc[UR22][R56.64], P4 ;  /* 0x55b0000038027fae */ /* 0x000fe8000a1a1016 */
[----:B------:R-:W3:Y:S01]  /*23cd0*/  LDL.LU.64 R62, [R1+0x1e8] ;  /* 0x0001e800013e7983 */ /* 0x000ee20000300a00 */
[----:B------:R-:W-:-:S03]  /*23ce0*/  IMAD.WIDE R8, R181, 0x4, R8 ;  /* 0x00000004b5087825 */ /* 0x000fc600078e0208 */
[----:B------:R-:W-:Y:S04]  /*23cf0*/  LDGSTS.E [R2+0x55f00], desc[UR22][R54.64], P4 ;  /* 0x55f0000036027fae */ /* 0x000fe8000a1a1016 */
[----:B------:R-:W3:Y:S01]  /*23d00*/  LDL.LU.64 R56, [R1+0x938] ;  /* 0x0009380001387983 */ /* 0x000ee20000300a00 */
[----:B------:R-:W-:-:S03]  /*23d10*/  IMAD.WIDE R18, R181, 0x4, R18 ;  /* 0x00000004b5127825 */ /* 0x000fc600078e0212 */
[----:B------:R4:W-:Y:S01]  /*23d20*/  LDGSTS.E [R2+0x56300], desc[UR22][R50.64], P4 ;  /* 0x5630000032027fae */ /* 0x0009e2000a1a1016 */
[----:B------:R-:W-:-:S03]  /*23d30*/  IMAD.WIDE R24, R181, 0x4, R24 ;  /* 0x00000004b5187825 */ /* 0x000fc600078e0218 */
[----:B------:R-:W-:Y:S01]  /*23d40*/  LDGSTS.E [R2+0x56700], desc[UR22][R226.64], P4 ;  /* 0x56700000e2027fae */ /* 0x000fe2000a1a1016 */
[----:B------:R-:W-:-:S03]  /*23d50*/  IMAD.WIDE R30, R181, 0x4, R30 ;  /* 0x00000004b51e7825 */ /* 0x000fc600078e021e */
[----:B------:R-:W-:Y:S01]  /*23d60*/  LDGSTS.E [R2+0x56b00], desc[UR22][R8.64], P4 ;  /* 0x56b0000008027fae */ /* 0x000fe2000a1a1016 */
[----:B------:R-:W-:-:S03]  /*23d70*/  IMAD.WIDE R38, R181, 0x4, R38 ;  /* 0x00000004b5267825 */ /* 0x000fc600078e0226 */
[----:B------:R-:W-:Y:S01]  /*23d80*/  LDGSTS.E [R2+0x56f00], desc[UR22][R18.64], P4 ;  /* 0x56f0000012027fae */ /* 0x000fe2000a1a1016 */
[----:B------:R-:W-:-:S03]  /*23d90*/  IMAD.WIDE R46, R181, 0x4, R46 ;  /* 0x00000004b52e7825 */ /* 0x000fc600078e022e */
[----:B------:R-:W-:Y:S04]  /*23da0*/  LDGSTS.E [R2+0x57300], desc[UR22][R24.64], P4 ;  /* 0x5730000018027fae */ /* 0x000fe8000a1a1016 */
[----:B------:R-:W-:Y:S04]  /*23db0*/  LDGSTS.E [R2+0x57700], desc[UR22][R30.64], P4 ;  /* 0x577000001e027fae */ /* 0x000fe8000a1a1016 */
[----:B------:R-:W-:Y:S04]  /*23dc0*/  LDGSTS.E [R2+0x57b00], desc[UR22][R38.64], P4 ;  /* 0x57b0000026027fae */ /* 0x000fe8000a1a1016 */
[----:B------:R-:W-:Y:S04]  /*23dd0*/  LDGSTS.E [R2+0x57f00], desc[UR22][R46.64], P4 ;  /* 0x57f000002e027fae */ /* 0x000fe8000a1a1016 */
[----:B------:R-:W0:Y:S01]  /*23de0*/  LDGDEPBAR ;  /* 0x00000000000079af */ /* 0x000e220000000000 */
[----:B-1----:R-:W-:Y:S01]  /*23df0*/  IMAD.WIDE R48, R252, 0x4, R48 ;  /* 0x00000004fc307825 */ /* 0x002fe200078e0230 */
[----:B------:R-:W-:Y:S06]  /*23e00*/  BAR.SYNC.DEFER_BLOCKING 0x0 ;  /* 0x0000000000007b1d */ /* 0x000fec0000010000 */
[----:B------:R1:W-:Y:S04]  /*23e10*/  STL.64 [R1+0xe90], R48 ;  /* 0x000e903001007387 */ /* 0x0003e80000100a00 */
[----:B------:R-:W3:Y:S04]  /*23e20*/  LDL.LU.64 R66, [R1+0x930] ;  /* 0x0009300001427983 */ /* 0x000ee80000300a00 */
[----:B------:R-:W3:Y:S01]  /*23e30*/  LDL.LU.64 R60, [R1+0x228] ;  /* 0x00022800013c7983 */ /* 0x000ee20000300a00 */
[----:B------:R-:W-:-:S02]  /*23e40*/  ISETP.NE.U32.AND P1, PT, R180, RZ, PT ;  /* 0x000000ffb400720c */ /* 0x000fc40003f25070 */
[----:B------:R-:W-:Y:S02]  /*23e50*/  SEL R180, RZ, 0x4, P6 ;  /* 0x00000004ffb47807 */ /* 0x000fe40003000000 */
[----:B------:R-:W-:Y:S02]  /*23e60*/  ISETP.GE.AND P6, PT, R0, UR5, PT ;  /* 0x0000000500007c0c */ /* 0x000fe4000bfc6270 */
[----:B----4-:R-:W-:Y:S01]  /*23e70*/  LOP3.LUT R51, R12, 0x6, RZ, 0xfc, !PT ;  /* 0x000000060c337812 */ /* 0x010fe200078efcff */
[----:B------:R-:W-:Y:S01]  /*23e80*/  @!PT LDS RZ, [RZ] ;  /* 0x00000000fffff984 */ /* 0x000fe20000000800 */
[----:B------:R-:W-:Y:S01]  /*23e90*/  @!PT LDS RZ, [RZ] ;  /* 0x00000000fffff984 */ /* 0x000fe20000000800 */
[----:B------:R-:W-:Y:S01]  /*23ea0*/  @!PT LDS RZ, [RZ] ;  /* 0x00000000fffff984 */ /* 0x000fe20000000800 */
[----:B------:R-:W-:Y:S01]  /*23eb0*/  LDGSTS.E [R3+0xc000], desc[UR22][R48.64], P5 ;  /* 0x0c00000030037fae */ /* 0x000fe2000a9a1016 */
[----:B------:R-:W-:Y:S02]  /*23ec0*/  SEL R50, RZ, 0x4, P6 ;  /* 0x00000004ff327807 */ /* 0x000fe40003000000 */
[----:B------:R-:W-:Y:S02]  /*23ed0*/  ISETP.GE.AND P6, PT, R13, UR5, PT ;  /* 0x000000050d007c0c */ /* 0x000fe4000bfc6270 */
[----:B------:R-:W-:-:S02]  /*23ee0*/  SEL R50, R50, RZ, P3 ;  /* 0x000000ff32327207 */ /* 0x000fc40001800000 */
[----:B------:R-:W-:Y:S02]  /*23ef0*/  SEL R180, R180, RZ, P3 ;  /* 0x000000ffb4b47207 */ /* 0x000fe40001800000 */
[----:B------:R-:W-:Y:S02]  /*23f00*/  ISETP.NE.U32.AND P5, PT, R50, RZ, PT ;  /* 0x000000ff3200720c */ /* 0x000fe40003fa5070 */
[----:B------:R-:W-:Y:S02]  /*23f10*/  SEL R50, RZ, 0x4, P6 ;  /* 0x00000004ff327807 */ /* 0x000fe40003000000 */
[----:B------:R-:W-:Y:S02]  /*23f20*/  ISETP.GE.AND P6, PT, R51, UR5, PT ;  /* 0x0000000533007c0c */ /* 0x000fe4000bfc6270 */
[----:B------:R-:W-:Y:S02]  /*23f30*/  ISETP.NE.U32.AND P4, PT, R180, RZ, PT ;  /* 0x000000ffb400720c */ /* 0x000fe40003f85070 */
[----:B------:R-:W-:-:S02]  /*23f40*/  SEL R50, R50, RZ, P3 ;  /* 0x000000ff32327207 */ /* 0x000fc40001800000 */
[----:B------:R-:W-:Y:S02]  /*23f50*/  SEL R54, RZ, 0x4, P6 ;  /* 0x00000004ff367807 */ /* 0x000fe40003000000 */
[----:B------:R-:W-:Y:S02]  /*23f60*/  ISETP.NE.U32.AND P6, PT, R50, RZ, PT ;  /* 0x000000ff3200720c */ /* 0x000fe40003fc5070 */
[----:B------:R-:W-:Y:S01]  /*23f70*/  LOP3.LUT R55, R12, 0x24, RZ, 0xfc, !PT ;  /* 0x000000240c377812 */ /* 0x000fe200078efcff */
[----:B--2---:R-:W-:-:S04]  /*23f80*/  IMAD.WIDE R50, R252, 0x4, R58 ;  /* 0x00000004fc327825 */ /* 0x004fc800078e023a */
[----:B---3--:R-:W-:Y:S01]  /*23f90*/  IMAD.WIDE R52, R252, 0x4, R52 ;  /* 0x00000004fc347825 */ /* 0x008fe200078e0234 */
[----:B------:R-:W-:Y:S01]  /*23fa0*/  SEL R54, R54, RZ, P3 ;  /* 0x000000ff36367207 */ /* 0x000fe20001800000 */
[----:B------:R-:W-:Y:S01]  /*23fb0*/  LDGSTS.E [R3+0xc008], desc[UR22][R50.64], P1 ;  /* 0x0c00800032037fae */ /* 0x000fe200089a1016 */
[----:B------:R-:W-:-:S03]  /*23fc0*/  ISETP.GE.AND P1, PT, R55, UR5, PT ;  /* 0x0000000537007c0c */ /* 0x000fc6000bf26270 */
[----:B------:R-:W-:Y:S01]  /*23fd0*/  STL.64 [R1+0xe78], R50 ;  /* 0x000e783201007387 */ /* 0x000fe20000100a00 */
[----:B------:R-:W-:-:S03]  /*23fe0*/  LOP3.LUT R55, R12, 0x26, RZ, 0xfc, !PT ;  /* 0x000000260c377812 */ /* 0x000fc600078efcff */
[----:B------:R-:W-:Y:S04]  /*23ff0*/  STL.64 [R1+0xe80], R52 ;  /* 0x000e803401007387 */ /* 0x000fe80000100a00 */
[----:B------:R-:W2:Y:S04]  /*24000*/  LDL.LU.64 R70, [R1+0x248] ;  /* 0x0002480001467983 */ /* 0x000ea80000300a00 */
[----:B------:R-:W-:Y:S01]  /*24010*/  LDGSTS.E [R3+0xe000], desc[UR22][R52.64], P4 ;  /* 0x0e00000034037fae */ /* 0x000fe2000a1a1016 */
[----:B------:R-:W-:-:S03]  /*24020*/  ISETP.NE.U32.AND P4, PT, R54, RZ, PT ;  /* 0x000000ff3600720c */ /* 0x000fc60003f85070 */
[----:B------:R-:W3:Y:S01]  /*24030*/  LDL.LU.64 R64, [R1+0x918] ;  /* 0x0009180001407983 */ /* 0x000ee20000300a00 */
[----:B------:R-:W-:Y:S02]  /*24040*/  SEL R54, RZ, 0x4, P1 ;  /* 0x00000004ff367807 */ /* 0x000fe40000800000 */
[----:B------:R-:W-:Y:S02]  /*24050*/  ISETP.GE.AND P1, PT, R55, UR5, PT ;  /* 0x0000000537007c0c */ /* 0x000fe4000bf26270 */
[----:B------:R-:W-:Y:S02]  /*24060*/  SEL R54, R54, RZ, P3 ;  /* 0x000000ff36367207 */ /* 0x000fe40001800000 */
[----:B------:R-:W-:Y:S02]  /*24070*/  SEL R58, RZ, 0x4, P1 ;  /* 0x00000004ff3a7807 */ /* 0x000fe40000800000 */
[----:B------:R-:W-:Y:S01]  /*24080*/  ISETP.NE.U32.AND P1, PT, R54, RZ, PT ;  /* 0x000000ff3600720c */ /* 0x000fe20003f25070 */
[----:B------:R-:W-:Y:S01]  /*24090*/  IMAD.WIDE R54, R252, 0x4, R62 ;  /* 0x00000004fc367825 */ /* 0x000fe200078e023e */
[----:B------:R-:W-:-:S03]  /*240a0*/  LOP3.LUT R59, R12, 0x8, RZ, 0xfc, !PT ;  /* 0x000000080c3b7812 */ /* 0x000fc600078efcff */
[----:B------:R-:W-:Y:S01]  /*240b0*/  IMAD.WIDE R56, R252, 0x4, R56 ;  /* 0x00000004fc387825 */ /* 0x000fe200078e0238 */
[----:B------:R4:W-:Y:S01]  /*240c0*/  STL.64 [R1+0x1058], R2 ;  /* 0x0010580201007387 */ /* 0x0009e20000100a00 */
[----:B------:R-:W-:-:S03]  /*240d0*/  SEL R58, R58, RZ, P3 ;  /* 0x000000ff3a3a7207 */ /* 0x000fc60001800000 */
[----:B------:R-:W-:Y:S01]  /*240e0*/  LDGSTS.E [R3+0xe008], desc[UR22][R54.64], P5 ;  /* 0x0e00800036037fae */ /* 0x000fe2000a9a1016 */
[----:B------:R-:W-:-:S03]  /*240f0*/  ISETP.GE.AND P5, PT, R59, UR5, PT ;  /* 0x000000053b007c0c */ /* 0x000fc6000bfa6270 */
[----:B------:R-:W-:Y:S01]  /*24100*/  STL.64 [R1+0xe88], R54 ;  /* 0x000e883601007387 */ /* 0x000fe20000100a00 */
[----:B------:R-:W-:-:S03]  /*24110*/  LOP3.LUT R59, R12, 0xa, RZ, 0xfc, !PT ;  /* 0x0000000a0c3b7812 */ /* 0x000fc600078efcff */
[----:B------:R-:W-:Y:S04]  /*24120*/  STL.64 [R1+0xe98], R56 ;  /* 0x000e983801007387 */ /* 0x000fe80000100a00 */
[----:B------:R-:W4:Y:S04]  /*24130*/  LDL.LU.64 R74, [R1+0x910] ;  /* 0x00091000014a7983 */ /* 0x000f280000300a00 */
[----:B------:R-:W-:Y:S01]  /*24140*/  LDGSTS.E [R6+0xc000], desc[UR22][R56.64], P6 ;  /* 0x0c00000038067fae */ /* 0x000fe2000b1a1016 */
[----:B------:R-:W-:-:S03]  /*24150*/  ISETP.NE.U32.AND P6, PT, R58, RZ, PT ;  /* 0x000000ff3a00720c */ /* 0x000fc60003fc5070 */
[----:B------:R-:W4:Y:S01]  /*24160*/  LDL.LU.64 R68, [R1+0x280] ;  /* 0x0002800001447983 */ /* 0x000f220000300a00 */
[----:B------:R-:W-:Y:S02]  /*24170*/  SEL R58, RZ, 0x4, P5 ;  /* 0x00000004ff3a7807 */ /* 0x000fe40002800000 */
[----:B------:R-:W-:Y:S02]  /*24180*/  ISETP.GE.AND P5, PT, R59, UR5, PT ;  /* 0x000000053b007c0c */ /* 0x000fe4000bfa6270 */
[----:B------:R-:W-:Y:S02]  /*24190*/  SEL R58, R58, RZ, P3 ;  /* 0x000000ff3a3a7207 */ /* 0x000fe40001800000 */
[----:B------:R-:W-:Y:S02]  /*241a0*/  SEL R62, RZ, 0x4, P5 ;  /* 0x00000004ff3e7807 */ /* 0x000fe40002800000 */
[----:B------:R-:W-:Y:S01]  /*241b0*/  ISETP.NE.U32.AND P5, PT, R58, RZ, PT ;  /* 0x000000ff3a00720c */ /* 0x000fe20003fa5070 */
[----:B------:R-:W-:-:S04]  /*241c0*/  IMAD.WIDE R58, R252, 0x4, R66 ;  /* 0x00000004fc3a7825 */ /* 0x000fc800078e0242 */
[----:B------:R-:W-:Y:S01]  /*241d0*/  IMAD.WIDE R60, R252, 0x4, R60 ;  /* 0x00000004fc3c7825 */ /* 0x000fe200078e023c */
[----:B------:R-:W-:Y:S04]  /*241e0*/  STL.64 [R1+0xea0], R58 ;  /* 0x000ea03a01007387 */ /* 0x000fe80000100a00 */
[----:B------:R-:W-:Y:S04]  /*241f0*/  STL.64 [R1+0xea8], R60 ;  /* 0x000ea83c01007387 */ /* 0x000fe80000100a00 */
[----:B------:R-:W4:Y:S04]  /*24200*/  LDL.LU.64 R78, [R1+0x298] ;  /* 0x00029800014e7983 */ /* 0x000f280000300a00 */
[----:B------:R-:W4:Y:S01]  /*24210*/  LDL.LU.64 R72, [R1+0x8f8] ;  /* 0x0008f80001487983 */ /* 0x000f220000300a00 */
[----:B------:R-:W-:-:S02]  /*24220*/  LOP3.LUT R63, R12, 0x28, RZ, 0xfc, !PT ;  /* 0x000000280c3f7812 */ /* 0x000fc400078efcff */
[----:B------:R-:W-:Y:S01]  /*24230*/  SEL R62, R62, RZ, P3 ;  /* 0x000000ff3e3e7207 */ /* 0x000fe20001800000 */
[----:B------:R-:W-:Y:S01]  /*24240*/  LDGSTS.E [R6+0xc008], desc[UR22][R58.64], P4 ;  /* 0x0c0080003a067fae */ /* 0x000fe2000a1a1016 */
[----:B------:R-:W-:Y:S02]  /*24250*/  ISETP.GE.AND P4, PT, R63, UR5, PT ;  /* 0x000000053f007c0c */ /* 0x000fe4000bf86270 */
[----:B------:R-:W-:Y:S01]  /*24260*/  LOP3.LUT R63, R12, 0x2a, RZ, 0xfc, !PT ;  /* 0x0000002a0c3f7812 */ /* 0x000fe200078efcff */
[----:B------:R-:W-:Y:S01]  /*24270*/  LDGSTS.E [R6+0xe000], desc[UR22][R60.64], P1 ;  /* 0x0e0000003c067fae */ /* 0x000fe200089a1016 */
[----:B------:R-:W-:Y:S02]  /*24280*/  ISETP.NE.U32.AND P1, PT, R62, RZ, PT ;  /* 0x000000ff3e00720c */ /* 0x000fe40003f25070 */
[----:B------:R-:W-:Y:S02]  /*24290*/  SEL R62, RZ, 0x4, P4 ;  /* 0x00000004ff3e7807 */ /* 0x000fe40002000000 */
[----:B------:R-:W-:-:S02]  /*242a0*/  ISETP.GE.AND P4, PT, R63, UR5, PT ;  /* 0x000000053f007c0c */ /* 0x000fc4000bf86270 */
[----:B------:R-:W-:Y:S02]  /*242b0*/  SEL R62, R62, RZ, P3 ;  /* 0x000000ff3e3e7207 */ /* 0x000fe40001800000 */
[----:B------:R-:W-:Y:S02]  /*242c0*/  SEL R66, RZ, 0x4, P4 ;  /* 0x00000004ff427807 */ /* 0x000fe40002000000 */
[----:B------:R-:W-:Y:S02]  /*242d0*/  ISETP.NE.U32.AND P4, PT, R62, RZ, PT ;  /* 0x000000ff3e00720c */ /* 0x000fe40003f85070 */
[----:B------:R-:W-:Y:S02]  /*242e0*/  LOP3.LUT R67, R12, 0xc, RZ, 0xfc, !PT ;  /* 0x0000000c0c437812 */ /* 0x000fe400078efcff */
[----:B------:R-:W-:Y:S01]  /*242f0*/  SEL R66, R66, RZ, P3 ;  /* 0x000000ff42427207 */ /* 0x000fe20001800000 */
[----:B--2---:R-:W-:-:S05]  /*24300*/  IMAD.WIDE R62, R252, 0x4, R70 ;  /* 0x00000004fc3e7825 */ /* 0x004fca00078e0246 */
[----:B------:R-:W-:Y:S01]  /*24310*/  LDGSTS.E [R6+0xe008], desc[UR22][R62.64], P6 ;  /* 0x0e0080003e067fae */ /* 0x000fe2000b1a1016 */
[----:B---3--:R-:W-:-:S03]  /*24320*/  IMAD.WIDE R64, R252, 0x4, R64 ;  /* 0x00000004fc407825 */ /* 0x008fc600078e0240 */
[----:B------:R-:W-:Y:S01]  /*24330*/  STL.64 [R1+0xeb0], R62 ;  /* 0x000eb03e01007387 */ /* 0x000fe20000100a00 */
[----:B------:R-:W-:-:S03]  /*24340*/  ISETP.GE.AND P6, PT, R67, UR5, PT ;  /* 0x0000000543007c0c */ /* 0x000fc6000bfc6270 */
[----:B------:R-:W-:Y:S01]  /*24350*/  STL.64 [R1+0xeb8], R64 ;  /* 0x000eb84001007387 */ /* 0x000fe20000100a00 */
[----:B------:R-:W-:-:S03]  /*24360*/  LOP3.LUT R67, R12, 0xe, RZ, 0xfc, !PT ;  /* 0x0000000e0c437812 */ /* 0x000fc600078efcff */
        /* <DEDUP_REMOVED lines=8> */
[----:B------:R-:W-:Y:S02]  /*243f0*/  ISETP.NE.U32.AND P6, PT, R66, RZ, PT ;  /* 0x000000ff4200720c */ /* 0x000fe40003fc5070 */
[----:B------:R-:W-:Y:S01]  /*24400*/  LOP3.LUT R71, R12, 0x2c, RZ, 0xfc, !PT ;  /* 0x0000002c0c477812 */ /* 0x000fe200078efcff */
[----:B----4-:R-:W-:Y:S01]  /*24410*/  IMAD.WIDE R66, R252, 0x4, R74 ;  /* 0x00000004fc427825 */ /* 0x010fe200078e024a */
[----:B------:R-:W-:-:S04]  /*24420*/  SEL R70, R70, RZ, P3 ;  /* 0x000000ff46467207 */ /* 0x000fc80001800000 */
[----:B------:R-:W-:Y:S01]  /*24430*/  LDGSTS.E [R7+0xc008], desc[UR22][R66.64], P1 ;  /* 0x0c00800042077fae */ /* 0x000fe200089a1016 */
[----:B------:R-:W-:-:S03]  /*24440*/  IMAD.WIDE R68, R252, 0x4, R68 ;  /* 0x00000004fc447825 */ /* 0x000fc600078e0244 */
[----:B------:R-:W-:Y:S01]  /*24450*/  STL.64 [R1+0xec0], R66 ;  /* 0x000ec04201007387 */ /* 0x000fe20000100a00 */
[----:B------:R-:W-:-:S03]  /*24460*/  ISETP.GE.AND P1, PT, R71, UR5, PT ;  /* 0x0000000547007c0c */ /* 0x000fc6000bf26270 */
[----:B------:R4:W-:Y:S01]  /*24470*/  STL.64 [R1+0xec8], R68 ;  /* 0x000ec84401007387 */ /* 0x0009e20000100a00 */
[----:B------:R-:W-:-:S03]  /*24480*/  LOP3.LUT R71, R12, 0x2e, RZ, 0xfc, !PT ;  /* 0x0000002e0c477812 */ /* 0x000fc600078efcff */
[----:B------:R-:W4:Y:S04]  /*24490*/  LDL.LU.64 R86, [R1+0x8e0] ;  /* 0x0008e00001567983 */ /* 0x000f280000300a00 */
[----:B------:R1:W-:Y:S01]  /*244a0*/  LDGSTS.E [R7+0xe000], desc[UR22][R68.64], P4 ;  /* 0x0e00000044077fae */ /* 0x0003e2000a1a1016 */
[----:B------:R-:W-:-:S03]  /*244b0*/  ISETP.NE.U32.AND P4, PT, R70, RZ, PT ;  /* 0x000000ff4600720c */ /* 0x000fc60003f85070 */
[----:B------:R-:W4:Y:S01]  /*244c0*/  LDL.LU.64 R80, [R1+0x8d8] ;  /* 0x0008d80001507983 */ /* 0x000f220000300a00 */
[----:B------:R-:W-:Y:S02]  /*244d0*/  SEL R70, RZ, 0x4, P1 ;  /* 0x00000004ff467807 */ /* 0x000fe40000800000 */
[----:B------:R-:W-:Y:S02]  /*244e0*/  ISETP.GE.AND P1, PT, R71, UR5, PT ;  /* 0x0000000547007c0c */ /* 0x000fe4000bf26270 */
[----:B------:R-:W-:Y:S02]  /*244f0*/  SEL R70, R70, RZ, P3 ;  /* 0x000000ff46467207 */ /* 0x000fe40001800000 */
[----:B------:R-:W-:Y:S02]  /*24500*/  SEL R74, RZ, 0x4, P1 ;  /* 0x00000004ff4a7807 */ /* 0x000fe40000800000 */
[----:B------:R-:W-:Y:S01]  /*24510*/  ISETP.NE.U32.AND P1, PT, R70, RZ, PT ;  /* 0x000000ff4600720c */ /* 0x000fe20003f25070 */
[----:B------:R1:W-:Y:S01]  /*24520*/  STL.64 [R1+0xed8], R6 ;  /* 0x000ed80601007387 */ /* 0x0003e20000100a00 */
[----:B------:R-:W-:-:S04]  /*24530*/  IMAD.WIDE R70, R252, 0x4, R78 ;  /* 0x00000004fc467825 */ /* 0x000fc800078e024e */
[----:B------:R-:W-:Y:S01]  /*24540*/  IMAD.WIDE R72, R252, 0x4, R72 ;  /* 0x00000004fc487825 */ /* 0x000fe200078e0248 */
[----:B------:R-:W-:Y:S04]  /*24550*/  STL.64 [R1+0xed0], R70 ;  /* 0x000ed04601007387 */ /* 0x000fe80000100a00 */
[----:B------:R1:W-:Y:S04]  /*24560*/  STL.64 [R1+0xee0], R72 ;  /* 0x000ee04801007387 */ /* 0x0003e80000100a00 */
        /* <DEDUP_REMOVED lines=17> */
[----:B------:R2:W-:Y:S01]  /*24680*/  LDGSTS.E [R244+0xc008], desc[UR22][R74.64], P4 ;  /* 0x0c0080004af47fae */ /* 0x0005e2000a1a1016 */
[----:B---3--:R-:W-:-:S03]  /*24690*/  IMAD.WIDE R76, R252, 0x4, R76 ;  /* 0x00000004fc4c7825 */ /* 0x008fc600078e024c */
[----:B------:R-:W-:Y:S01]  /*246a0*/  STL.64 [R1+0xee8], R74 ;  /* 0x000ee84a01007387 */ /* 0x000fe20000100a00 */
[----:B------:R-:W-:-:S03]  /*246b0*/  ISETP.GE.AND P4, PT, R79, UR5, PT ;  /* 0x000000054f007c0c */ /* 0x000fc6000bf86270 */
[----:B------:R-:W-:Y:S01]  /*246c0*/  STL.64 [R1+0xef0], R76 ;  /* 0x000ef04c01007387 */ /* 0x000fe20000100a00 */
[----:B------:R-:W-:-:S03]  /*246d0*/  LOP3.LUT R79, R12, 0x32, RZ, 0xfc, !PT ;  /* 0x000000320c4f7812 */ /* 0x000fc600078efcff */
[----:B------:R-:W3:Y:S04]  /*246e0*/  LDL.LU.64 R94, [R1+0x8c0] ;  /* 0x0008c000015e7983 */ /* 0x000ee80000300a00 */
[----:B------:R1:W-:Y:S01]  /*246f0*/  LDGSTS.E [R244+0xe000], desc[UR22][R76.64], P1 ;  /* 0x0e0000004cf47fae */ /* 0x0003e200089a1016 */
[----:B------:R-:W-:Y:S02]  /*24700*/  ISETP.NE.U32.AND P1, PT, R78, RZ, PT ;  /* 0x000000ff4e00720c */ /* 0x000fe40003f25070 */
[----:B------:R-:W-:Y:S01]  /*24710*/  SEL R78, RZ, 0x4, P4 ;  /* 0x00000004ff4e7807 */ /* 0x000fe20002000000 */
[----:B------:R-:W2:Y:S01]  /*24720*/  LDL.LU.64 R88, [R1+0x8b8] ;  /* 0x0008b80001587983 */ /* 0x000ea20000300a00 */
[----:B------:R-:W-:Y:S02]  /*24730*/  ISETP.GE.AND P4, PT, R79, UR5, PT ;  /* 0x000000054f007c0c */ /* 0x000fe4000bf86270 */
[----:B------:R-:W-:-:S02]  /*24740*/  SEL R78, R78, RZ, P3 ;  /* 0x000000ff4e4e7207 */ /* 0x000fc40001800000 */
        /* <DEDUP_REMOVED lines=9> */
[----:B------:R-:W-:Y:S01]  /*247e0*/  STL.64 [R1+0xf00], R80 ;  /* 0x000f005001007387 */ /* 0x000fe20000100a00 */
[----:B------:R-:W-:-:S03]  /*247f0*/  LOP3.LUT R83, R12, 0x16, RZ, 0xfc, !PT ;  /* 0x000000160c537812 */ /* 0x000fc600078efcff */
[----:B------:R-:W4:Y:S04]  /*24800*/  LDL.LU.64 R98, [R1+0x8b0] ;  /* 0x0008b00001627983 */ /* 0x000f280000300a00 */
[----:B------:R-:W-:Y:S01]  /*24810*/  LDGSTS.E [R245+0xc000], desc[UR22][R80.64], P5 ;  /* 0x0c00000050f57fae */ /* 0x000fe2000a9a1016 */
[----:B------:R-:W-:Y:S02]  /*24820*/  ISETP.NE.U32.AND P5, PT, R82, RZ, PT ;  /* 0x000000ff5200720c */ /* 0x000fe40003fa5070 */
[----:B------:R-:W-:Y:S01]  /*24830*/  SEL R82, RZ, 0x4, P6 ;  /* 0x00000004ff527807 */ /* 0x000fe20003000000 */
[----:B------:R-:W4:Y:S01]  /*24840*/  LDL.LU.64 R92, [R1+0x8a8] ;  /* 0x0008a800015c7983 */ /* 0x000f220000300a00 */
[----:B------:R-:W-:Y:S02]  /*24850*/  ISETP.GE.AND P6, PT, R83, UR5, PT ;  /* 0x0000000553007c0c */ /* 0x000fe4000bfc6270 */
[----:B------:R-:W-:-:S02]  /*24860*/  SEL R82, R82, RZ, P3 ;  /* 0x000000ff52527207 */ /* 0x000fc40001800000 */
        /* <DEDUP_REMOVED lines=22> */
[----:B------:R-:W-:Y:S01]  /*249d0*/  STL.64 [R1+0xf20], R244 ;  /* 0x000f20f401007387 */ /* 0x000fe20000100a00 */
[----:B---3--:R-:W-:-:S05]  /*249e0*/  IMAD.WIDE R86, R252, 0x4, R94 ;  /* 0x00000004fc567825 */ /* 0x008fca00078e025e */
[----:B------:R-:W-:Y:S01]  /*249f0*/  LDGSTS.E [R245+0xe008], desc[UR22][R86.64], P5 ;  /* 0x0e00800056f57fae */ /* 0x000fe2000a9a1016 */
[----:B--2---:R-:W-:Y:S01]  /*24a00*/  IMAD.WIDE R88, R252, 0x4, R88 ;  /* 0x00000004fc587825 */ /* 0x004fe200078e0258 */
[----:B------:R-:W-:Y:S02]  /*24a10*/  ISETP.GE.AND P5, PT, R91, UR5, PT ;  /* 0x000000055b007c0c */ /* 0x000fe4000bfa6270 */
[----:B------:R-:W-:Y:S02]  /*24a20*/  LOP3.LUT R91, R12, 0x1a, RZ, 0xfc, !PT ;  /* 0x0000001a0c5b7812 */ /* 0x000fe400078efcff */
[----:B------:R-:W-:Y:S01]  /*24a30*/  LDGSTS.E [R246+0xc000], desc[UR22][R88.64], P6 ;  /* 0x0c00000058f67fae */ /* 0x000fe2000b1a1016 */
[----:B------:R-:W-:Y:S02]  /*24a40*/  ISETP.NE.U32.AND P6, PT, R90, RZ, PT ;  /* 0x000000ff5a00720c */ /* 0x000fe40003fc5070 */
[----:B------:R-:W-:Y:S02]  /*24a50*/  SEL R90, RZ, 0x4, P5 ;  /* 0x00000004ff5a7807 */ /* 0x000fe40002800000 */
[----:B------:R-:W-:-:S02]  /*24a60*/  ISETP.GE.AND P5, PT, R91, UR5, PT ;  /* 0x000000055b007c0c */ /* 0x000fc4000bfa6270 */
[----:B------:R-:W-:Y:S01]  /*24a70*/  SEL R90, R90, RZ, P3 ;  /* 0x000000ff5a5a7207 */ /* 0x000fe20001800000 */
[----:B------:R-:W-:Y:S01]  /*24a80*/  STL.64 [R1+0xf18], R86 ;  /* 0x000f185601007387 */ /* 0x000fe20000100a00 */
[----:B------:R-:W-:Y:S02]  /*24a90*/  SEL R94, RZ, 0x4, P5 ;  /* 0x00000004ff5e7807 */ /* 0x000fe40002800000 */
[----:B------:R-:W-:Y:S01]  /*24aa0*/  ISETP.NE.U32.AND P5, PT, R90, RZ, PT ;  /* 0x000000ff5a00720c */ /* 0x000fe20003fa5070 */
[----:B------:R-:W-:Y:S01]  /*24ab0*/  STL.64 [R1+0xf28], R88 ;  /* 0x000f285801007387 */ /* 0x000fe20000100a00 */
[----:B------:R-:W-:-:S03]  /*24ac0*/  LOP3.LUT R95, R12, 0x38, RZ, 0xfc, !PT ;  /* 0x000000380c5f7812 */ /* 0x000fc600078efcff */
[----:B------:R-:W2:Y:S01]  /*24ad0*/  LDL.LU.64 R106, [R1+0x890] ;  /* 0x00089000016a7983 */ /* 0x000ea20000300a00 */
[----:B------:R-:W-:-:S03]  /*24ae0*/  SEL R94, R94, RZ, P3 ;  /* 0x000000ff5e5e7207 */ /* 0x000fc60001800000 */
[----:B------:R-:W3:Y:S01]  /*24af0*/  LDL.LU.64 R100, [R1+0x888] ;  /* 0x0008880001647983 */ /* 0x000ee20000300a00 */
[----:B----4-:R-:W-:-:S05]  /*24b00*/  IMAD.WIDE R90, R252, 0x4, R98 ;  /* 0x00000004fc5a7825 */ /* 0x010fca00078e0262 */
[----:B------:R-:W-:Y:S01]  /*24b10*/  LDGSTS.E [R246+0xc008], desc[UR22][R90.64], P4 ;  /* 0x0c0080005af67fae */ /* 0x000fe2000a1a1016 */
[----:B------:R-:W-:Y:S01]  /*24b20*/  IMAD.WIDE R92, R252, 0x4, R92 ;  /* 0x00000004fc5c7825 */ /* 0x000fe200078e025c */
[----:B------:R-:W-:Y:S02]  /*24b30*/  ISETP.GE.AND P4, PT, R95, UR5, PT ;  /* 0x000000055f007c0c */ /* 0x000fe4000bf86270 */
[----:B------:R-:W-:Y:S01]  /*24b40*/  STL.64 [R1+0xf30], R90 ;  /* 0x000f305a01007387 */ /* 0x000fe20000100a00 */
[----:B------:R-:W-:-:S03]  /*24b50*/  LOP3.LUT R95, R12, 0x3a, RZ, 0xfc, !PT ;  /* 0x0000003a0c5f7812 */ /* 0x000fc600078efcff */
[----:B------:R-:W-:Y:S01]  /*24b60*/  LDGSTS.E [R246+0xe000], desc[UR22][R92.64], P1 ;  /* 0x0e0000005cf67fae */ /* 0x000fe200089a1016 */
[----:B------:R-:W-:Y:S02]  /*24b70*/  ISETP.NE.U32.AND P1, PT, R94, RZ, PT ;  /* 0x000000ff5e00720c */ /* 0x000fe40003f25070 */
[----:B------:R-:W-:Y:S01]  /*24b80*/  SEL R94, RZ, 0x4, P4 ;  /* 0x00000004ff5e7807 */ /* 0x000fe20002000000 */
[----:B------:R-:W-:Y:S01]  /*24b90*/  STL.64 [R1+0xf38], R92 ;  /* 0x000f385c01007387 */ /* 0x000fe20000100a00 */
[----:B------:R-:W-:-:S03]  /*24ba0*/  ISETP.GE.AND P4, PT, R95, UR5, PT ;  /* 0x000000055f007c0c */ /* 0x000fc6000bf86270 */
[----:B------:R-:W4:Y:S01]  /*24bb0*/  LDL.LU.64 R108, [R1+0x880] ;  /* 0x00088000016c7983 */ /* 0x000f220000300a00 */
[----:B------:R-:W-:-:S03]  /*24bc0*/  SEL R94, R94, RZ, P3 ;  /* 0x000000ff5e5e7207 */ /* 0x000fc60001800000 */
[----:B------:R-:W4:Y:S01]  /*24bd0*/  LDL.LU.64 R104, [R1+0x878] ;  /* 0x0008780001687983 */ /* 0x000f220000300a00 */
[----:B------:R-:W-:Y:S02]  /*24be0*/  SEL R98, RZ, 0x4, P4 ;  /* 0x00000004ff627807 */ /* 0x000fe40002000000 */
[----:B------:R-:W-:Y:S01]  /*24bf0*/  ISETP.NE.U32.AND P4, PT, R94, RZ, PT ;  /* 0x000000ff5e00720c */ /* 0x000fe20003f85070 */
[----:B------:R-:W-:-:S04]  /*24c00*/  IMAD.WIDE R94, R252, 0x4, R102 ;  /* 0x00000004fc5e7825 */ /* 0x000fc800078e0266 */
[----:B------:R-:W-:Y:S01]  /*24c10*/  IMAD.WIDE R96, R252, 0x4, R96 ;  /* 0x00000004fc607825 */ /* 0x000fe200078e0260 */
[----:B------:R-:W-:Y:S01]  /*24c20*/  STL.64 [R1+0xf40], R94 ;  /* 0x000f405e01007387 */ /* 0x000fe20000100a00 */
[----:B------:R-:W2:Y:S03]  /*24c30*/  LDC R103, c[0x0][0x3a0] ;  /* 0x0000e800ff677b82 */ /* 0x000ea60000000800 */
[----:B------:R-:W-:Y:S04]  /*24c40*/  STL.64 [R1+0xf48], R96 ;  /* 0x000f486001007387 */ /* 0x000fe80000100a00 */
[----:B------:R-:W4:Y:S04]  /*24c50*/  LDL.LU.64 R112, [R1+0x870] ;  /* 0x0008700001707983 */ /* 0x000f280000300a00 */
[----:B-1----:R-:W4:Y:S01]  /*24c60*/  LDL.LU.64 R48, [R1+0x868] ;  /* 0x0008680001307983 */ /* 0x002f220000300a00 */
        /* <DEDUP_REMOVED lines=10> */
[----:B------:R-:W-:Y:S01]  /*24d10*/  SEL R102, RZ, 0x4, P6 ;  /* 0x00000004ff667807 */ /* 0x000fe20003000000 */
[----:B------:R-:W-:Y:S01]  /*24d20*/  UIADD3 UR4, UPT, UPT, UR4, -0x100, URZ ;  /* 0xffffff0004047890 */ /* 0x000fe2000fffe0ff */
[----:B------:R-:W-:Y:S01]  /*24d30*/  ISETP.NE.U32.AND P6, PT, R98, RZ, PT ;  /* 0x000000ff6200720c */ /* 0x000fe20003fc5070 */
[----:B--2---:R-:W-:Y:S01]  /*24d40*/  VIADD R103, R103, 0x3f ;  /* 0x0000003f67677836 */ /* 0x004fe20000000000 */
[----:B------:R-:W-:Y:S01]  /*24d50*/  SEL R102, R102, RZ, P3 ;  /* 0x000000ff66667207 */ /* 0x000fe20001800000 */
[----:B------:R-:W-:-:S04]  /*24d60*/  IMAD.WIDE R98, R252, 0x4, R106 ;  /* 0x00000004fc627825 */ /* 0x000fc800078e026a */
[----:B---3--:R-:W-:Y:S01]  /*24d70*/  IMAD.WIDE R100, R252, 0x4, R100 ;  /* 0x00000004fc647825 */ /* 0x008fe200078e0264 */
[----:B------:R-:W-:Y:S01]  /*24d80*/  LDGSTS.E [R247+0xc008], desc[UR22][R98.64], P1 ;  /* 0x0c00800062f77fae */ /* 0x000fe200089a1016 */
[----:B------:R-:W-:-:S03]  /*24d90*/  ISETP.GE.AND P1, PT, R12, UR4, PT ;  /* 0x000000040c007c0c */ /* 0x000fc6000bf26270 */
[----:B------:R-:W-:Y:S01]  /*24da0*/  LDGSTS.E [R247+0xe000], desc[UR22][R100.64], P4 ;  /* 0x0e00000064f77fae */ /* 0x000fe2000a1a1016 */
[----:B------:R-:W-:Y:S02]  /*24db0*/  SEL R106, RZ, 0x4, P1 ;  /* 0x00000004ff6a7807 */ /* 0x000fe40000800000 */
[----:B------:R-:W-:Y:S02]  /*24dc0*/  ISETP.NE.U32.AND P4, PT, R102, RZ, PT ;  /* 0x000000ff6600720c */ /* 0x000fe40003f85070 */
[----:B------:R-:W-:Y:S02]  /*24dd0*/  ISETP.GT.AND P1, PT, R103, 0x13f, PT ;  /* 0x0000013f6700780c */ /* 0x000fe40003f24270 */
[----:B------:R-:W-:Y:S02]  /*24de0*/  LOP3.LUT R107, R12, 0x3c, RZ, 0xfc, !PT ;  /* 0x0000003c0c6b7812 */ /* 0x000fe400078efcff */
[----:B------:R-:W-:Y:S01]  /*24df0*/  SEL R106, R106, RZ, P1 ;  /* 0x000000ff6a6a7207 */ /* 0x000fe20000800000 */
[----:B------:R-:W-:Y:S01]  /*24e00*/  STL.64 [R1+0xf50], R98 ;  /* 0x000f506201007387 */ /* 0x000fe20000100a00 */
[----:B----4-:R-:W-:-:S04]  /*24e10*/  IMAD.WIDE R102, R252, 0x4, R108 ;  /* 0x00000004fc667825 */ /* 0x010fc800078e026c */
[----:B------:R-:W-:Y:S01]  /*24e20*/  IMAD.WIDE R104, R252, 0x4, R104 ;  /* 0x00000004fc687825 */ /* 0x000fe200078e0268 */
[----:B------:R-:W-:Y:S01]  /*24e30*/  LDGSTS.E [R247+0xe008], desc[UR22][R102.64], P5 ;  /* 0x0e00800066f77fae */ /* 0x000fe2000a9a1016 */
[----:B------:R-:W-:-:S03]  /*24e40*/  ISETP.GE.AND P5, PT, R107, UR5, PT ;  /* 0x000000056b007c0c */ /* 0x000fc6000bfa6270 */
[----:B------:R-:W-:Y:S01]  /*24e50*/  LDGSTS.E [R248+0xc000], desc[UR22][R104.64], P6 ;  /* 0x0c00000068f87fae */ /* 0x000fe2000b1a1016 */
[----:B------:R-:W-:Y:S02]  /*24e60*/  ISETP.NE.U32.AND P6, PT, R106, RZ, PT ;  /* 0x000000ff6a00720c */ /* 0x000fe40003fc5070 */
[----:B------:R-:W-:Y:S02]  /*24e70*/  LOP3.LUT R107, R12, 0x3e, RZ, 0xfc, !PT ;  /* 0x0000003e0c6b7812 */ /* 0x000fe400078efcff */
[----:B------:R-:W-:Y:S01]  /*24e80*/  SEL R106, RZ, 0x4, P5 ;  /* 0x00000004ff6a7807 */ /* 0x000fe20002800000 */
[----:B------:R-:W-:Y:S01]  /*24e90*/  STL.64 [R1+0xf58], R100 ;  /* 0x000f586401007387 */ /* 0x000fe20000100a00 */
[----:B------:R-:W-:Y:S01]  /*24ea0*/  ISETP.GE.AND P5, PT, R107, UR5, PT ;  /* 0x000000056b007c0c */ /* 0x000fe2000bfa6270 */
[C---:B------:R-:W-:Y:S01]  /*24eb0*/  IMAD.WIDE R114, R181.reuse, 0x4, R114 ;  /* 0x00000004b5727825 */ /* 0x040fe200078e0272 */
[----:B------:R-:W-:Y:S01]  /*24ec0*/  SEL R109, R106, RZ, P3 ;  /* 0x000000ff6a6d7207 */ /* 0x000fe20001800000 */
[----:B------:R-:W2:Y:S01]  /*24ed0*/  LDL.LU.64 R110, [R1+0x860] ;  /* 0x00086000016e7983 */ /* 0x000ea20000300a00 */
[C---:B------:R-:W-:Y:S01]  /*24ee0*/  LOP3.LUT R240, R12.reuse, 0x2, RZ, 0xfc, !PT ;  /* 0x000000020cf07812 */ /* 0x040fe200078efcff */
[----:B------:R-:W-:Y:S01]  /*24ef0*/  IMAD.WIDE R116, R181, 0x4, R116 ;  /* 0x00000004b5747825 */ /* 0x000fe200078e0274 */
[----:B------:R-:W-:Y:S01]  /*24f00*/  LOP3.LUT R241, R12, 0x20, RZ, 0xfc, !PT ;  /* 0x000000200cf17812 */ /* 0x000fe200078efcff */
[----:B------:R-:W-:Y:S01]  /*24f10*/  STL.64 [R1+0xf68], R246 ;  /* 0x000f68f601007387 */ /* 0x000fe20000100a00 */
[----:B------:R-:W1:Y:S03]  /*24f20*/  LDCU UR5, c[0x0][0x3a0] ;  /* 0x00007400ff0577ac */ /* 0x000e660008000800 */
[----:B------:R-:W-:Y:S04]  /*24f30*/  STL.64 [R1+0xf60], R102 ;  /* 0x000f606601007387 */ /* 0x000fe80000100a00 */
[----:B------:R-:W-:Y:S01]  /*24f40*/  STL.64 [R1+0xf70], R104 ;  /* 0x000f706801007387 */ /* 0x000fe20000100a00 */
[----:B------:R-:W-:-:S04]  /*24f50*/  SEL R108, RZ, 0x4, P5 ;  /* 0x00000004ff6c7807 */ /* 0x000fc80002800000 */
[----:B------:R-:W-:Y:S02]  /*24f60*/  SEL R108, R108, RZ, P3 ;  /* 0x000000ff6c6c7207 */ /* 0x000fe40001800000 */
[----:B------:R-:W-:Y:S01]  /*24f70*/  ISETP.NE.U32.AND P5, PT, R109, RZ, PT ;  /* 0x000000ff6d00720c */ /* 0x000fe20003fa5070 */
[----:B------:R-:W-:Y:S02]  /*24f80*/  IMAD.WIDE R106, R252, 0x4, R112 ;  /* 0x00000004fc6a7825 */ /* 0x000fe400078e0270 */
[----:B------:R-:W3:Y:S03]  /*24f90*/  S2R R113, SR_TID.X ;  /* 0x0000000000717919 */ /* 0x000ee60000002100 */
[----:B------:R-:W-:Y:S04]  /*24fa0*/  STL.64 [R1+0xf78], R106 ;  /* 0x000f786a01007387 */ /* 0x000fe80000100a00 */
[----:B------:R-:W4:Y:S04]  /*24fb0*/  LDL.LU.64 R2, [R1+0x858] ;  /* 0x0008580001027983 */ /* 0x000f280000300a00 */
[----:B------:R-:W4:Y:S04]  /*24fc0*/  LDL.LU.64 R68, [R1+0x850] ;  /* 0x0008500001447983 */ /* 0x000f280000300a00 */
[----:B------:R-:W4:Y:S04]  /*24fd0*/  LDL.LU.64 R66, [R1+0x848] ;  /* 0x0008480001427983 */ /* 0x000f280000300a00 */
[----:B------:R-:W4:Y:S04]  /*24fe0*/  LDL.LU.64 R52, [R1+0x840] ;  /* 0x0008400001347983 */ /* 0x000f280000300a00 */
[----:B------:R1:W-:Y:S04]  /*24ff0*/  STL.64 [R1+0xf80], R12 ;  /* 0x000f800c01007387 */ /* 0x0003e80000100a00 */
[----:B------:R-:W4:Y:S04]  /*25000*/  LDL.LU.64 R64, [R1+0x830] ;  /* 0x0008300001407983 */ /* 0x000f280000300a00 */
[----:B------:R-:W4:Y:S01]  /*25010*/  LDL.LU.64 R62, [R1+0x828] ;  /* 0x00082800013e7983 */ /* 0x000f220000300a00 */
[----:B---3--:R-:W-:-:S03]  /*25020*/  LOP3.LUT R113, R113, 0x3f, RZ, 0xc0, !PT ;  /* 0x0000003f71717812 */ /* 0x008fc600078ec0ff */
[----:B------:R-:W3:Y:S01]  /*25030*/  LDL.LU.64 R50, [R1+0x820] ;  /* 0x0008200001327983 */ /* 0x000ee20000300a00 */
[----:B------:R-:W-:-:S03]  /*25040*/  ISETP.GE.AND P3, PT, R113, UR4, PT ;  /* 0x0000000471007c0c */ /* 0x000fc6000bf66270 */
[----:B------:R-:W-:Y:S01]  /*25050*/  LDGSTS.E [R248+0xc008], desc[UR22][R106.64], P4 ;  /* 0x0c0080006af87fae */ /* 0x000fe2000a1a1016 */
[----:B------:R-:W-:Y:S02]  /*25060*/  ISETP.NE.U32.AND P4, PT, R108, RZ, PT ;  /* 0x000000ff6c00720c */ /* 0x000fe40003f85070 */
[----:B------:R-:W-:Y:S01]  /*25070*/  SEL R108, RZ, 0x4, P3 ;  /* 0x00000004ff6c7807 */ /* 0x000fe20001800000 */
[----:B------:R-:W3:Y:S01]  /*25080*/  LDL.LU.64 R60, [R1+0x810] ;  /* 0x00081000013c7983 */ /* 0x000ee20000300a00 */
[----:B------:R-:W-:Y:S02]  /*25090*/  ISETP.GE.AND P3, PT, R240, UR4, PT ;  /* 0x00000004f0007c0c */ /* 0x000fe4000bf66270 */
[----:B------:R-:W-:Y:S01]  /*250a0*/  SEL R108, R108, RZ, P1 ;  /* 0x000000ff6c6c7207 */ /* 0x000fe20000800000 */
[----:B------:R-:W3:Y:S01]  /*250b0*/  LDL.LU.64 R58, [R1+0x808] ;  /* 0x00080800013a7983 */ /* 0x000ee20000300a00 */
[----:B------:R-:W-:Y:S02]  /*250c0*/  SEL R112, RZ, 0x4, P3 ;  /* 0x00000004ff707807 */ /* 0x000fe40001800000 */
[----:B------:R-:W-:Y:S01]  /*250d0*/  ISETP.NE.U32.AND P3, PT, R108, RZ, PT ;  /* 0x000000ff6c00720c */ /* 0x000fe20003f65070 */
[----:B------:R-:W-:-:S02]  /*250e0*/  IMAD.WIDE R108, R252, 0x4, R48 ;  /* 0x00000004fc6c7825 */ /* 0x000fc400078e0230 */
[----:B------:R-:W3:Y:S01]  /*250f0*/  LDL.LU.64 R48, [R1+0x800] ;  /* 0x0008000001307983 */ /* 0x000ee20000300a00 */
[----:B------:R-:W-:-:S03]  /*25100*/  SEL R112, R112, RZ, P1 ;  /* 0x000000ff70707207 */ /* 0x000fc60000800000 */
[----:B------:R-:W3:Y:S04]  /*25110*/  LDL.LU.64 R6, [R1+0x7f0] ;  /* 0x0007f00001067983 */ /* 0x000ee80000300a00 */
[----:B------:R-:W-:Y:S01]  /*25120*/  LDGSTS.E [R248+0xe000], desc[UR22][R108.64], P5 ;  /* 0x0e0000006cf87fae */ /* 0x000fe2000a9a1016 */
[----:B------:R-:W-:-:S03]  /*25130*/  ISETP.GE.AND P5, PT, R241, UR4, PT ;  /* 0x00000004f1007c0c */ /* 0x000fc6000bfa6270 */
[----:B------:R-:W3:Y:S04]  /*25140*/  LDL.LU.64 R56, [R1+0x7e8] ;  /* 0x0007e80001387983 */ /* 0x000ee80000300a00 */
[----:B------:R-:W3:Y:S04]  /*25150*/  LDL.LU.64 R54, [R1+0x7e0] ;  /* 0x0007e00001367983 */ /* 0x000ee80000300a00 */
[----:B------:R-:W-:Y:S04]  /*25160*/  STL.64 [R1+0xf88], R108 ;  /* 0x000f886c01007387 */ /* 0x000fe80000100a00 */
[----:B------:R-:W-:Y:S01]  /*25170*/  STL.64 [R1+0xf90], R240 ;  /* 0x000f90f001007387 */ /* 0x000fe20000100a00 */
[----:B--2---:R-:W-:-:S05]  /*25180*/  IMAD.WIDE R110, R252, 0x4, R110 ;  /* 0x00000004fc6e7825 */ /* 0x004fca00078e026e */
[----:B------:R2:W-:Y:S01]  /*25190*/  LDGSTS.E [R248+0xe008], desc[UR22][R110.64], P4 ;  /* 0x0e0080006ef87fae */ /* 0x0005e2000a1a1016 */
[----:B------:R-:W-:Y:S02]  /*251a0*/  ISETP.NE.U32.AND P4, PT, R112, RZ, PT ;  /* 0x000000ff7000720c */ /* 0x000fe40003f85070 */
[----:B------:R-:W-:Y:S01]  /*251b0*/  SEL R112, RZ, 0x4, P5 ;  /* 0x00000004ff707807 */ /* 0x000fe20002800000 */
[----:B------:R-:W-:Y:S04]  /*251c0*/  STL.64 [R1+0xf98], R110 ;  /* 0x000f986e01007387 */ /* 0x000fe80000100a00 */
[----:B------:R-:W-:Y:S01]  /*251d0*/  STL [R1+0xe30], R0 ;  /* 0x000e300001007387 */ /* 0x000fe20000100800 */
[----:B------:R-:W-:-:S03]  /*251e0*/  SEL R180, R112, RZ, P1 ;  /* 0x000000ff70b47207 */ /* 0x000fc60000800000 */
[----:B------:R-:W2:Y:S04]  /*251f0*/  LDL.LU.64 R72, [R1+0x7d0] ;  /* 0x0007d00001487983 */ /* 0x000ea80000300a00 */
[----:B------:R-:W2:Y:S01]  /*25200*/  LDL.LU.64 R70, [R1+0x7c8] ;  /* 0x0007c80001467983 */ /* 0x000ea20000300a00 */
[----:B------:R-:W-:-:S03]  /*25210*/  IMAD.WIDE R118, R181, 0x4, R118 ;  /* 0x00000004b5767825 */ /* 0x000fc600078e0276 */
[----:B------:R-:W0:Y:S01]  /*25220*/  LDGDEPBAR ;  /* 0x00000000000079af */ /* 0x000e220000000000 */
[----:B----4-:R-:W-:-:S03]  /*25230*/  IMAD.WIDE R112, R181, 0x4, R2 ;  /* 0x00000004b5707825 */ /* 0x010fc600078e0202 */
[----:B------:R-:W4:Y:S01]  /*25240*/  LDL.LU.64 R2, [R1+0x7c0] ;  /* 0x0007c00001027983 */ /* 0x000f220000300a00 */
[----:B------:R-:W-:-:S03]  /*25250*/  IMAD.WIDE R68, R181, 0x4, R68 ;  /* 0x00000004b5447825 */ /* 0x000fc600078e0244 */
[----:B------:R-:W-:Y:S01]  /*25260*/  LDGSTS.E [R249+0x60000], desc[UR22][R112.64], P2 ;  /* 0x6000000070f97fae */ /* 0x000fe200091a1016 */
[----:B------:R-:W-:-:S03]  /*25270*/  IMAD.WIDE R66, R181, 0x4, R66 ;  /* 0x00000004b5427825 */ /* 0x000fc600078e0242 */
[----:B------:R1:W-:Y:S02]  /*25280*/  STL.64 [R1+0x850], R68 ;  /* 0x0008504401007387 */ /* 0x0003e40000100a00 */
[C---:B-1----:R-:W-:Y:S02]  /*25290*/  IMAD.WIDE R12, R181.reuse, 0x4, R52 ;  /* 0x00000004b50c7825 */ /* 0x042fe400078e0234 */
[----:B------:R1:W-:Y:S02]  /*252a0*/  STL.64 [R1+0x848], R66 ;  /* 0x0008484201007387 */ /* 0x0003e40000100a00 */
[C---:B------:R-:W-:Y:S02]  /*252b0*/  IMAD.WIDE R120, R181.reuse, 0x4, R120 ;  /* 0x00000004b5787825 */ /* 0x040fe400078e0278 */
[----:B------:R-:W-:Y:S04]  /*252c0*/  LDGSTS.E [R249+0x60400], desc[UR22][R114.64], P2 ;  /* 0x6040000072f97fae */ /* 0x000fe800091a1016 */
[----:B------:R-:W4:Y:S04]  /*252d0*/  LDL.LU.64 R68, [R1+0x7b0] ;  /* 0x0007b00001447983 */ /* 0x000f280000300a00 */
[----:B------:R3:W-:Y:S04]  /*252e0*/  STL.64 [R1+0x8b0], R12 ;  /* 0x0008b00c01007387 */ /* 0x0007e80000100a00 */
[----:B-1----:R-:W4:Y:S04]  /*252f0*/  LDL.LU.64 R66, [R1+0x7a8] ;  /* 0x0007a80001427983 */ /* 0x002f280000300a00 */
[----:B------:R-:W4:Y:S01]  /*25300*/  LDL.LU.64 R52, [R1+0x7a0] ;  /* 0x0007a00001347983 */ /* 0x000f220000300a00 */
[----:B------:R-:W-:-:S03]  /*25310*/  IMAD.WIDE R64, R181, 0x4, R64 ;  /* 0x00000004b5407825 */ /* 0x000fc600078e0240 */
[----:B------:R-:W-:Y:S01]  /*25320*/  LDGSTS.E [R249+0x60800], desc[UR22][R116.64], P2 ;  /* 0x6080000074f97fae */ /* 0x000fe200091a1016 */
[----:B------:R-:W-:-:S03]  /*25330*/  IMAD.WIDE R62, R181, 0x4, R62 ;  /* 0x00000004b53e7825 */ /* 0x000fc600078e023e */
[----:B------:R1:W-:Y:S01]  /*25340*/  STL.64 [R1+0x830], R64 ;  /* 0x0008304001007387 */ /* 0x0003e20000100a00 */
[----:B---3--:R-:W-:-:S03]  /*25350*/  IMAD.WIDE R12, R181, 0x4, R50 ;  /* 0x00000004b50c7825 */ /* 0x008fc600078e0232 */
[----:B------:R-:W-:Y:S01]  /*25360*/  LDGSTS.E [R249+0x60c00], desc[UR22][R118.64], P2 ;  /* 0x60c0000076f97fae */ /* 0x000fe200091a1016 */
[----:B------:R-:W-:-:S03]  /*25370*/  IMAD.WIDE R58, R181, 0x4, R58 ;  /* 0x00000004b53a7825 */ /* 0x000fc600078e023a */
[----:B------:R-:W-:Y:S04]  /*25380*/  LDGSTS.E [R249+0x61000], desc[UR22][R120.64], P2 ;  /* 0x6100000078f97fae */ /* 0x000fe800091a1016 */
[----:B-1----:R-:W3:Y:S04]  /*25390*/  LDL.LU.64 R64, [R1+0x790] ;  /* 0x0007900001407983 */ /* 0x002ee80000300a00 */
[----:B------:R1:W-:Y:S04]  /*253a0*/  STL.64 [R1+0x828], R62 ;  /* 0x0008283e01007387 */ /* 0x0003e80000100a00 */
[----:B-1----:R-:W3:Y:S04]  /*253b0*/  LDL.LU.64 R62, [R1+0x788] ;  /* 0x00078800013e7983 */ /* 0x002ee80000300a00 */
[----:B------:R1:W-:Y:S04]  /*253c0*/  STL.64 [R1+0x8a8], R12 ;  /* 0x0008a80c01007387 */ /* 0x0003e80000100a00 */
[----:B------:R-:W3:Y:S01]  /*253d0*/  LDL.LU.64 R50, [R1+0x780] ;  /* 0x0007800001327983 */ /* 0x000ee20000300a00 */
[----:B-1----:R-:W-:-:S03]  /*253e0*/  IMAD.WIDE R12, R181, 0x4, R60 ;  /* 0x00000004b50c7825 */ /* 0x002fc600078e023c */
[----:B------:R-:W3:Y:S04]  /*253f0*/  LDL.LU.64 R60, [R1+0x770] ;  /* 0x00077000013c7983 */ /* 0x000ee80000300a00 */
[----:B------:R1:W-:Y:S04]  /*25400*/  STL.64 [R1+0x810], R12 ;  /* 0x0008100c01007387 */ /* 0x0003e80000100a00 */
[----:B------:R1:W-:Y:S02]  /*25410*/  STL.64 [R1+0x808], R58 ;  /* 0x0008083a01007387 */ /* 0x0003e40000100a00 */
[----:B-1----:R-:W-:-:S02]  /*25420*/  IMAD.WIDE R12, R181, 0x4, R48 ;  /* 0x00000004b50c7825 */ /* 0x002fc400078e0230 */
[----:B------:R-:W3:Y:S04]  /*25430*/  LDL.LU.64 R58, [R1+0x768] ;  /* 0x00076800013a7983 */ /* 0x000ee80000300a00 */
[----:B------:R1:W-:Y:S04]  /*25440*/  STL.64 [R1+0x8a0], R12 ;  /* 0x0008a00c01007387 */ /* 0x0003e80000100a00 */
[----:B------:R-:W3:Y:S01]  /*25450*/  LDL.LU.64 R48, [R1+0x760] ;  /* 0x0007600001307983 */ /* 0x000ee20000300a00 */
[----:B------:R-:W-:-:S04]  /*25460*/  IMAD.WIDE R74, R181, 0x4, R6 ;  /* 0x00000004b54a7825 */ /* 0x000fc800078e0206 */
[C---:B------:R-:W-:Y:S01]  /*25470*/  IMAD.WIDE R6, R181.reuse, 0x4, R56 ;  /* 0x00000004b5067825 */ /* 0x040fe200078e0238 */
[----:B------:R-:W-:Y:S03]  /*25480*/  STL.64 [R1+0x7f0], R74 ;  /* 0x0007f04a01007387 */ /* 0x000fe60000100a00 */
[C---:B-1----:R-:W-:Y:S01]  /*25490*/  IMAD.WIDE R12, R181.reuse, 0x4, R54 ;  /* 0x00000004b50c7825 */ /* 0x042fe200078e0236 */
[----:B------:R1:W-:Y:S03]  /*254a0*/  STL.64 [R1+0x7e8], R6 ;  /* 0x0007e80601007387 */ /* 0x0003e60000100a00 */
[C---:B--2---:R-:W-:Y:S01]  /*254b0*/  IMAD.WIDE R72, R181.reuse, 0x4, R72 ;  /* 0x00000004b5487825 */ /* 0x044fe200078e0248 */
[----:B-1----:R-:W2:Y:S04]  /*254c0*/  LDL.LU.64 R6, [R1+0x750] ;  /* 0x0007500001067983 */ /* 0x002ea80000300a00 */
[----:B------:R1:W-:Y:S04]  /*254d0*/  STL.64 [R1+0x898], R12 ;  /* 0x0008980c01007387 */ /* 0x0003e80000100a00 */
[----:B------:R-:W2:Y:S04]  /*254e0*/  LDL.LU.64 R56, [R1+0x748] ;  /* 0x0007480001387983 */ /* 0x000ea80000300a00 */
[----:B------:R-:W2:Y:S01]  /*254f0*/  LDL.LU.64 R54, [R1+0x740] ;  /* 0x0007400001367983 */ /* 0x000ea20000300a00 */
[----:B-1----:R-:W-:-:S03]  /*25500*/  IMAD.WIDE R12, R181, 0x4, R70 ;  /* 0x00000004b50c7825 */ /* 0x002fc600078e0246 */
[----:B------:R1:W-:Y:S04]  /*25510*/  STL.64 [R1+0x7d0], R72 ;  /* 0x0007d04801007387 */ /* 0x0003e80000100a00 */
[----:B------:R-:W-:Y:S04]  /*25520*/  STL.64 [R1+0x7c8], R12 ;  /* 0x0007c80c01007387 */ /* 0x000fe80000100a00 */
[----:B-1----:R-:W2:Y:S01]  /*25530*/  LDL.LU.64 R72, [R1+0x730] ;  /* 0x0007300001487983 */ /* 0x002ea20000300a00 */
[----:B----4-:R-:W-:-:S05]  /*25540*/  IMAD.WIDE R2, R181, 0x4, R2 ;  /* 0x00000004b5027825 */ /* 0x010fca00078e0202 */
[----:B------:R1:W-:Y:S04]  /*25550*/  STL.64 [R1+0x890], R2 ;  /* 0x0008900201007387 */ /* 0x0003e80000100a00 */
[----:B------:R-:W4:Y:S04]  /*25560*/  LDL.LU.64 R70, [R1+0x728] ;  /* 0x0007280001467983 */ /* 0x000f280000300a00 */
[----:B-1----:R-:W4:Y:S01]  /*25570*/  LDL.LU.64 R2, [R1+0x720] ;  /* 0x0007200001027983 */ /* 0x002f220000300a00 */
[----:B------:R-:W-:-:S04]  /*25580*/  IMAD.WIDE R68, R181, 0x4, R68 ;  /* 0x00000004b5447825 */ /* 0x000fc800078e0244 */
[C---:B------:R-:W-:Y:S01]  /*25590*/  IMAD.WIDE R66, R181.reuse, 0x4, R66 ;  /* 0x00000004b5427825 */ /* 0x040fe200078e0242 */
[----:B------:R-:W-:Y:S03]  /*255a0*/  STL.64 [R1+0x7b0], R68 ;  /* 0x0007b04401007387 */ /* 0x000fe60000100a00 */
[C---:B------:R-:W-:Y:S01]  /*255b0*/  IMAD.WIDE R12, R181.reuse, 0x4, R52 ;  /* 0x00000004b50c7825 */ /* 0x040fe200078e0234 */
[----:B------:R1:W-:Y:S04]  /*255c0*/  STL.64 [R1+0x7a8], R66 ;  /* 0x0007a84201007387 */ /* 0x0003e80000100a00 */
[----:B-1----:R-:W4:Y:S04]  /*255d0*/  LDL.LU.64 R66, [R1+0x710] ;  /* 0x0007100001427983 */ /* 0x002f280000300a00 */
[----:B------:R3:W-:Y:S04]  /*255e0*/  STL.64 [R1+0x888], R12 ;  /* 0x0008880c01007387 */ /* 0x0007e80000100a00 */
[----:B------:R-:W4:Y:S04]  /*255f0*/  LDL.LU.64 R52, [R1+0x708] ;  /* 0x0007080001347983 */ /* 0x000f280000300a00 */
[----:B------:R-:W4:Y:S01]  /*25600*/  LDL.LU.64 R68, [R1+0x700] ;  /* 0x0007000001447983 */ /* 0x000f220000300a00 */
[----:B---3--:R-:W-:-:S04]  /*25610*/  IMAD.WIDE R12, R181, 0x4, R64 ;  /* 0x00000004b50c7825 */ /* 0x008fc800078e0240 */
[C---:B------:R-:W-:Y:S01]  /*25620*/  IMAD.WIDE R62, R181.reuse, 0x4, R62 ;  /* 0x00000004b53e7825 */ /* 0x040fe200078e023e */
[----:B------:R1:W-:Y:S04]  /*25630*/  STL.64 [R1+0x790], R12 ;  /* 0x0007900c01007387 */ /* 0x0003e80000100a00 */
[----:B------:R-:W-:Y:S01]  /*25640*/  STL.64 [R1+0x788], R62 ;  /* 0x0007883e01007387 */ /* 0x000fe20000100a00 */
[----:B-1----:R-:W-:-:S03]  /*25650*/  IMAD.WIDE R12, R181, 0x4, R50 ;  /* 0x00000004b50c7825 */ /* 0x002fc600078e0232 */
[----:B------:R-:W3:Y:S04]  /*25660*/  LDL.LU.64 R50, [R1+0x6f0] ;  /* 0x0006f00001327983 */ /* 0x000ee80000300a00 */
[----:B------:R1:W-:Y:S04]  /*25670*/  STL.64 [R1+0x880], R12 ;  /* 0x0008800c01007387 */ /* 0x0003e80000100a00 */
[----:B------:R-:W3:Y:S01]  /*25680*/  LDL.LU.64 R64, [R1+0x6e8] ;  /* 0x0006e80001407983 */ /* 0x000ee20000300a00 */
[----:B-1----:R-:W-:-:S05]  /*25690*/  IMAD.WIDE R12, R181, 0x4, R60 ;  /* 0x00000004b50c7825 */ /* 0x002fca00078e023c */
[----:B------:R1:W-:Y:S01]  /*256a0*/  STL.64 [R1+0x770], R12 ;  /* 0x0007700c01007387 */ /* 0x0003e20000100a00 */
[----:B------:R-:W-:-:S03]  /*256b0*/  IMAD.WIDE R60, R181, 0x4, R58 ;  /* 0x00000004b53c7825 */ /* 0x000fc600078e023a */
[----:B------:R-:W3:Y:S04]  /*256c0*/  LDL.LU.64 R58, [R1+0x6e0] ;  /* 0x0006e000013a7983 */ /* 0x000ee80000300a00 */
[----:B------:R1:W-:Y:S02]  /*256d0*/  STL.64 [R1+0x768], R60 ;  /* 0x0007683c01007387 */ /* 0x0003e40000100a00 */
[C---:B-1----:R-:W-:Y:S02]  /*256e0*/  IMAD.WIDE R12, R181.reuse, 0x4, R48 ;  /* 0x00000004b50c7825 */ /* 0x042fe400078e0230 */
[----:B------:R-:W3:Y:S04]  /*256f0*/  LDL.LU.64 R62, [R1+0x6d0] ;  /* 0x0006d000013e7983 */ /* 0x000ee80000300a00 */
[----:B------:R1:W-:Y:S04]  /*25700*/  STL.64 [R1+0x878], R12 ;  /* 0x0008780c01007387 */ /* 0x0003e80000100a00 */
[----:B------:R-:W3:Y:S04]  /*25710*/  LDL.LU.64 R60, [R1+0x6c8] ;  /* 0x0006c800013c7983 */ /* 0x000ee80000300a00 */
[----:B------:R-:W3:Y:S01]  /*25720*/  LDL.LU.64 R48, [R1+0x6c0] ;  /* 0x0006c00001307983 */ /* 0x000ee20000300a00 */
[----:B--2---:R-:W-:-:S04]  /*25730*/  IMAD.WIDE R74, R181, 0x4, R6 ;  /* 0x00000004b54a7825 */ /* 0x004fc800078e0206 */
[C---:B------:R-:W-:Y:S01]  /*25740*/  IMAD.WIDE R6, R181.reuse, 0x4, R56 ;  /* 0x00000004b5067825 */ /* 0x040fe200078e0238 */
[----:B------:R-:W-:Y:S03]  /*25750*/  STL.64 [R1+0x750], R74 ;  /* 0x0007504a01007387 */ /* 0x000fe60000100a00 */
[C---:B-1----:R-:W-:Y:S01]  /*25760*/  IMAD.WIDE R12, R181.reuse, 0x4, R54 ;  /* 0x00000004b50c7825 */ /* 0x042fe200078e0236 */
[----:B------:R1:W-:Y:S04]  /*25770*/  STL.64 [R1+0x748], R6 ;  /* 0x0007480601007387 */ /* 0x0003e80000100a00 */
[----:B-1----:R-:W2:Y:S04]  /*25780*/  LDL.LU.64 R6, [R1+0x6b0] ;  /* 0x0006b00001067983 */ /* 0x002ea80000300a00 */
[----:B------:R4:W-:Y:S01]  /*25790*/  STL.64 [R1+0x870], R12 ;  /* 0x0008700c01007387 */ /* 0x0009e20000100a00 */
[----:B------:R-:W-:-:S03]  /*257a0*/  IMAD.WIDE R72, R181, 0x4, R72 ;  /* 0x00000004b5487825 */ /* 0x000fc600078e0248 */
[----:B------:R-:W2:Y:S04]  /*257b0*/  LDL.LU.64 R56, [R1+0x6a8] ;  /* 0x0006a80001387983 */ /* 0x000ea80000300a00 */
[----:B------:R-:W2:Y:S04]  /*257c0*/  LDL.LU.64 R54, [R1+0x6a0] ;  /* 0x0006a00001367983 */ /* 0x000ea80000300a00 */
[----:B------:R1:W-:Y:S01]  /*257d0*/  STL.64 [R1+0x730], R72 ;  /* 0x0007304801007387 */ /* 0x0003e20000100a00 */
[----:B----4-:R-:W-:-:S05]  /*257e0*/  IMAD.WIDE R12, R181, 0x4, R70 ;  /* 0x00000004b50c7825 */ /* 0x010fca00078e0246 */
[----:B------:R-:W-:Y:S01]  /*257f0*/  STL.64 [R1+0x728], R12 ;  /* 0x0007280c01007387 */ /* 0x000fe20000100a00 */
[----:B------:R-:W-:-:S03]  /*25800*/  IMAD.WIDE R2, R181, 0x4, R2 ;  /* 0x00000004b5027825 */ /* 0x000fc600078e0202 */
[----:B-1----:R-:W4:Y:S04]  /*25810*/  LDL.LU.64 R72, [R1+0x690] ;  /* 0x0006900001487983 */ /* 0x002f280000300a00 */
[----:B------:R1:W-:Y:S04]  /*25820*/  STL.64 [R1+0x868], R2 ;  /* 0x0008680201007387 */ /* 0x0003e80000100a00 */
[----:B------:R-:W4:Y:S04]  /*25830*/  LDL.LU.64 R70, [R1+0x688] ;  /* 0x0006880001467983 */ /* 0x000f280000300a00 */
[----:B-1----:R-:W4:Y:S01]  /*25840*/  LDL.LU.64 R2, [R1+0x680] ;  /* 0x0006800001027983 */ /* 0x002f220000300a00 */
[----:B------:R-:W-:-:S03]  /*25850*/  IMAD.WIDE R74, R181, 0x4, R66 ;  /* 0x00000004b54a7825 */ /* 0x000fc600078e0242 */
[----:B------:R-:W4:Y:S01]  /*25860*/  LDL.LU.64 R66, [R1+0x670] ;  /* 0x0006700001427983 */ /* 0x000f220000300a00 */
[----:B------:R-:W-:-:S03]  /*25870*/  IMAD.WIDE R12, R181, 0x4, R52 ;  /* 0x00000004b50c7825 */ /* 0x000fc600078e0234 */
[----:B------:R-:W-:Y:S04]  /*25880*/  STL.64 [R1+0x710], R74 ;  /* 0x0007104a01007387 */ /* 0x000fe80000100a00 */
[----:B------:R-:W4:Y:S04]  /*25890*/  LDL.LU.64 R52, [R1+0x668] ;  /* 0x0006680001347983 */ /* 0x000f280000300a00 */
[----:B------:R1:W-:Y:S02]  /*258a0*/  STL.64 [R1+0x708], R12 ;  /* 0x0007080c01007387 */ /* 0x0003e40000100a00 */
[----:B-1----:R-:W-:-:S02]  /*258b0*/  IMAD.WIDE R12, R181, 0x4, R68 ;  /* 0x00000004b50c7825 */ /* 0x002fc400078e0244 */
[----:B------:R-:W4:Y:S04]  /*258c0*/  LDL.LU.64 R68, [R1+0x660] ;  /* 0x0006600001447983 */ /* 0x000f280000300a00 */
[----:B------:R3:W-:Y:S02]  /*258d0*/  STL.64 [R1+0x860], R12 ;  /* 0x0008600c01007387 */ /* 0x0007e40000100a00 */
[C---:B---3--:R-:W-:Y:S02]  /*258e0*/  IMAD.WIDE R12, R181.reuse, 0x4, R50 ;  /* 0x00000004b50c7825 */ /* 0x048fe400078e0232 */
[----:B------:R-:W3:Y:S02]  /*258f0*/  LDL.LU.64 R50, [R1+0x650] ;  /* 0x0006500001327983 */ /* 0x000ee40000300a00 */
[----:B------:R-:W-:-:S02]  /*25900*/  IMAD.WIDE R74, R181, 0x4, R64 ;  /* 0x00000004b54a7825 */ /* 0x000fc400078e0240 */
[----:B------:R1:W-:Y:S04]  /*25910*/  STL.64 [R1+0x6f0], R12 ;  /* 0x0006f00c01007387 */ /* 0x0003e80000100a00 */
[----:B------:R-:W3:Y:S04]  /*25920*/  LDL.LU.64 R64, [R1+0x648] ;  /* 0x0006480001407983 */ /* 0x000ee80000300a00 */
[----:B------:R-:W-:Y:S01]  /*25930*/  STL.64 [R1+0x6e8], R74 ;  /* 0x0006e84a01007387 */ /* 0x000fe20000100a00 */
[----:B-1----:R-:W-:-:S03]  /*25940*/  IMAD.WIDE R12, R181, 0x4, R58 ;  /* 0x00000004b50c7825 */ /* 0x002fc600078e023a */
[----:B------:R-:W3:Y:S01]  /*25950*/  LDL.LU.64 R58, [R1+0x640] ;  /* 0x00064000013a7983 */ /* 0x000ee20000300a00 */
[----:B------:R-:W-:-:S03]  /*25960*/  IMAD.WIDE R62, R181, 0x4, R62 ;  /* 0x00000004b53e7825 */ /* 0x000fc600078e023e */
[----:B------:R1:W-:Y:S04]  /*25970*/  STL.64 [R1+0x858], R12 ;  /* 0x0008580c01007387 */ /* 0x0003e80000100a00 */
[----:B------:R1:W-:Y:S01]  /*25980*/  STL.64 [R1+0x5d0], R62 ;  /* 0x0005d03e01007387 */ /* 0x0003e20000100a00 */
[----:B------:R-:W-:-:S04]  /*25990*/  IMAD.WIDE R60, R181, 0x4, R60 ;  /* 0x00000004b53c7825 */ /* 0x000fc800078e023c */
[C---:B-1----:R-:W-:Y:S01]  /*259a0*/  IMAD.WIDE R12, R181.reuse, 0x4, R48 ;  /* 0x00000004b50c7825 */ /* 0x042fe200078e0230 */
[----:B------:R-:W3:Y:S04]  /*259b0*/  LDL.LU.64 R62, [R1+0x630] ;  /* 0x00063000013e7983 */ /* 0x000ee80000300a00 */
[----:B------:R1:W-:Y:S04]  /*259c0*/  STL.64 [R1+0x6c8], R60 ;  /* 0x0006c83c01007387 */ /* 0x0003e80000100a00 */
[----:B-1----:R-:W3:Y:S04]  /*259d0*/  LDL.LU.64 R60, [R1+0x628] ;  /* 0x00062800013c7983 */ /* 0x002ee80000300a00 */
[----:B------:R1:W-:Y:S04]  /*259e0*/  STL.64 [R1+0x840], R12 ;  /* 0x0008400c01007387 */ /* 0x0003e80000100a00 */
[----:B------:R-:W3:Y:S01]  /*259f0*/  LDL.LU.64 R48, [R1+0x620] ;  /* 0x0006200001307983 */ /* 0x000ee20000300a00 */
[----:B--2---:R-:W-:-:S04]  /*25a00*/  IMAD.WIDE R74, R181, 0x4, R6 ;  /* 0x00000004b54a7825 */ /* 0x004fc800078e0206 */
[C---:B------:R-:W-:Y:S01]  /*25a10*/  IMAD.WIDE R6, R181.reuse, 0x4, R56 ;  /* 0x00000004b5067825 */ /* 0x040fe200078e0238 */
[----:B------:R-:W-:Y:S03]  /*25a20*/  STL.64 [R1+0x5c8], R74 ;  /* 0x0005c84a01007387 */ /* 0x000fe60000100a00 */
[C---:B-1----:R-:W-:Y:S01]  /*25a30*/  IMAD.WIDE R12, R181.reuse, 0x4, R54 ;  /* 0x00000004b50c7825 */ /* 0x042fe200078e0236 */
[----:B------:R1:W-:Y:S04]  /*25a40*/  STL.64 [R1+0x6a8], R6 ;  /* 0x0006a80601007387 */ /* 0x0003e80000100a00 */
[----:B-1----:R-:W2:Y:S04]  /*25a50*/  LDL.LU.64 R6, [R1+0x610] ;  /* 0x0006100001067983 */ /* 0x002ea80000300a00 */
[----:B------:R1:W-:Y:S04]  /*25a60*/  STL.64 [R1+0x838], R12 ;  /* 0x0008380c01007387 */ /* 0x0003e80000100a00 */
[----:B------:R-:W2:Y:S04]  /*25a70*/  LDL.LU.64 R56, [R1+0x608] ;  /* 0x0006080001387983 */ /* 0x000ea80000300a00 */
[----:B------:R-:W2:Y:S01]  /*25a80*/  LDL.LU.64 R54, [R1+0x600] ;  /* 0x0006000001367983 */ /* 0x000ea20000300a00 */
[----:B----4-:R-:W-:-:S04]  /*25a90*/  IMAD.WIDE R72, R181, 0x4, R72 ;  /* 0x00000004b5487825 */ /* 0x010fc800078e0248 */
[C---:B------:R-:W-:Y:S01]  /*25aa0*/  IMAD.WIDE R70, R181.reuse, 0x4, R70 ;  /* 0x00000004b5467825 */ /* 0x040fe200078e0246 */
[----:B------:R-:W-:Y:S04]  /*25ab0*/  STL.64 [R1+0x5c0], R72 ;  /* 0x0005c04801007387 */ /* 0x000fe80000100a00 */
[----:B------:R4:W-:Y:S01]  /*25ac0*/  STL.64 [R1+0x688], R70 ;  /* 0x0006884601007387 */ /* 0x0009e20000100a00 */
[----:B-1----:R-:W-:-:S03]  /*25ad0*/  IMAD.WIDE R12, R181, 0x4, R2 ;  /* 0x00000004b50c7825 */ /* 0x002fc600078e0202 */
[----:B------:R-:W2:Y:S04]  /*25ae0*/  LDL.LU.64 R2, [R1+0x5f0] ;  /* 0x0005f00001027983 */ /* 0x000ea80000300a00 */
[----:B------:R1:W-:Y:S01]  /*25af0*/  STL.64 [R1+0x820], R12 ;  /* 0x0008200c01007387 */ /* 0x0003e20000100a00 */
[----:B----4-:R-:W-:-:S03]  /*25b00*/  IMAD.WIDE R70, R181, 0x4, R66 ;  /* 0x00000004b5467825 */ /* 0x010fc600078e0242 */
[----:B------:R-:W4:Y:S04]  /*25b10*/  LDL.LU.64 R66, [R1+0x5e8] ;  /* 0x0005e80001427983 */ /* 0x000f280000300a00 */
[----:B------:R-:W-:Y:S01]  /*25b20*/  STL.64 [R1+0x5b8], R70 ;  /* 0x0005b84601007387 */ /* 0x000fe20000100a00 */
[----:B-1----:R-:W-:-:S03]  /*25b30*/  IMAD.WIDE R12, R181, 0x4, R52 ;  /* 0x00000004b50c7825 */ /* 0x002fc600078e0234 */
[----:B------:R-:W4:Y:S04]  /*25b40*/  LDL.LU.64 R52, [R1+0x5e0] ;  /* 0x0005e00001347983 */ /* 0x000f280000300a00 */
[----:B------:R1:W-:Y:S02]  /*25b50*/  STL.64 [R1+0x668], R12 ;  /* 0x0006680c01007387 */ /* 0x0003e40000100a00 */
[----:B-1----:R-:W-:-:S05]  /*25b60*/  IMAD.WIDE R12, R181, 0x4, R68 ;  /* 0x00000004b50c7825 */ /* 0x002fca00078e0244 */
[----:B------:R1:W-:Y:S01]  /*25b70*/  STL.64 [R1+0x818], R12 ;  /* 0x0008180c01007387 */ /* 0x0003e20000100a00 */
[----:B---3--:R-:W-:-:S03]  /*25b80*/  IMAD.WIDE R68, R181, 0x4, R50 ;  /* 0x00000004b5447825 */ /* 0x008fc600078e0232 */
[----:B------:R-:W3:Y:S04]  /*25b90*/  LDL.LU.64 R50, [R1+0x598] ;  /* 0x0005980001327983 */ /* 0x000ee80000300a00 */
[----:B------:R1:W-:Y:S02]  /*25ba0*/  STL.64 [R1+0x5b0], R68 ;  /* 0x0005b04401007387 */ /* 0x0003e40000100a00 */
[C---:B-1----:R-:W-:Y:S02]  /*25bb0*/  IMAD.WIDE R12, R181.reuse, 0x4, R64 ;  /* 0x00000004b50c7825 */ /* 0x042fe400078e0240 */
[----:B------:R-:W3:Y:S04]  /*25bc0*/  LDL.LU.64 R74, [R1+0x580] ;  /* 0x00058000014a7983 */ /* 0x000ee80000300a00 */
[----:B------:R-:W3:Y:S04]  /*25bd0*/  LDL.LU.64 R68, [R1+0x578] ;  /* 0x0005780001447983 */ /* 0x000ee80000300a00 */
[----:B------:R1:W-:Y:S04]  /*25be0*/  STL.64 [R1+0x648], R12 ;  /* 0x0006480c01007387 */ /* 0x0003e80000100a00 */
[----:B------:R-:W3:Y:S01]  /*25bf0*/  LDL.LU.64 R64, [R1+0x568] ;  /* 0x0005680001407983 */ /* 0x000ee20000300a00 */
[----:B-1----:R-:W-:-:S05]  /*25c00*/  IMAD.WIDE R12, R181, 0x4, R58 ;  /* 0x00000004b50c7825 */ /* 0x002fca00078e023a */
[----:B------:R1:W-:Y:S04]  /*25c10*/  STL.64 [R1+0x800], R12 ;  /* 0x0008000c01007387 */ /* 0x0003e80000100a00 */
[----:B------:R-:W3:Y:S04]  /*25c20*/  LDL.LU.64 R58, [R1+0x558] ;  /* 0x00055800013a7983 */ /* 0x000ee80000300a00 */
[----:B------:R-:W3:Y:S01]  /*25c30*/  LDL.LU.64 R72, [R1+0x550] ;  /* 0x0005500001487983 */ /* 0x000ee20000300a00 */
[----:B-1----:R-:W-:-:S04]  /*25c40*/  IMAD.WIDE R12, R181, 0x4, R62 ;  /* 0x00000004b50c7825 */ /* 0x002fc800078e023e */
[C---:B------:R-:W-:Y:S01]  /*25c50*/  IMAD.WIDE R60, R181.reuse, 0x4, R60 ;  /* 0x00000004b53c7825 */ /* 0x040fe200078e023c */
[----:B------:R1:W-:Y:S04]  /*25c60*/  STL.64 [R1+0x5a8], R12 ;  /* 0x0005a80c01007387 */ /* 0x0003e80000100a00 */
[----:B------:R1:W-:Y:S04]  /*25c70*/  STL.64 [R1+0x628], R60 ;  /* 0x0006283c01007387 */ /* 0x0003e80000100a00 */
[----:B------:R-:W3:Y:S01]  /*25c80*/  LDL.LU.64 R62, [R1+0x540] ;  /* 0x00054000013e7983 */ /* 0x000ee20000300a00 */
[----:B-1----:R-:W-:-:S03]  /*25c90*/  IMAD.WIDE R12, R181, 0x4, R48 ;  /* 0x00000004b50c7825 */ /* 0x002fc600078e0230 */
[----:B------:R-:W3:Y:S04]  /*25ca0*/  LDL.LU.64 R48, [R1+0x530] ;  /* 0x0005300001307983 */ /* 0x000ee80000300a00 */
[----:B------:R1:W-:Y:S04]  /*25cb0*/  STL.64 [R1+0x7f8], R12 ;  /* 0x0007f80c01007387 */ /* 0x0003e80000100a00 */
[----:B------:R-:W3:Y:S01]  /*25cc0*/  LDL.LU.64 R60, [R1+0x520] ;  /* 0x00052000013c7983 */ /* 0x000ee20000300a00 */
[----:B--2---:R-:W-:-:S05]  /*25cd0*/  IMAD.WIDE R70, R181, 0x4, R6 ;  /* 0x00000004b5467825 */ /* 0x004fca00078e0206 */
[----:B------:R2:W-:Y:S01]  /*25ce0*/  STL.64 [R1+0x5a0], R70 ;  /* 0x0005a04601007387 */ /* 0x0005e20000100a00 */
[----:B------:R-:W-:-:S04]  /*25cf0*/  IMAD.WIDE R6, R181, 0x4, R56 ;  /* 0x00000004b5067825 */ /* 0x000fc800078e0238 */
[C---:B-1----:R-:W-:Y:S01]  /*25d00*/  IMAD.WIDE R12, R181.reuse, 0x4, R54 ;  /* 0x00000004b50c7825 */ /* 0x042fe200078e0236 */
[----:B--2---:R-:W2:Y:S04]  /*25d10*/  LDL.LU.64 R70, [R1+0x510] ;  /* 0x0005100001467983 */ /* 0x004ea80000300a00 */
[----:B------:R1:W-:Y:S04]  /*25d20*/  STL.64 [R1+0x608], R6 ;  /* 0x0006080601007387 */ /* 0x0003e80000100a00 */
[----:B-1----:R-:W2:Y:S04]  /*25d30*/  LDL.LU.64 R6, [R1+0x508] ;  /* 0x0005080001067983 */ /* 0x002ea80000300a00 */
[----:B------:R1:W-:Y:S04]  /*25d40*/  STL.64 [R1+0x7e0], R12 ;  /* 0x0007e00c01007387 */ /* 0x0003e80000100a00 */
[----:B------:R-:W2:Y:S04]  /*25d50*/  LDL.LU.64 R56, [R1+0x500] ;  /* 0x0005000001387983 */ /* 0x000ea80000300a00 */
[----:B------:R-:W2:Y:S01]  /*25d60*/  LDL.LU.64 R54, [R1+0x4f0] ;  /* 0x0004f00001367983 */ /* 0x000ea20000300a00 */
[----:B-1----:R-:W-:-:S03]  /*25d70*/  IMAD.WIDE R12, R181, 0x4, R2 ;  /* 0x00000004b50c7825 */ /* 0x002fc600078e0202 */
[----:B------:R-:W2:Y:S04]  /*25d80*/  LDL.LU.64 R2, [R1+0x4e8] ;  /* 0x0004e80001027983 */ /* 0x000ea80000300a00 */
[----:B------:R1:W-:Y:S01]  /*25d90*/  STL.64 [R1+0x590], R12 ;  /* 0x0005900c01007387 */ /* 0x0003e20000100a00 */
[----:B----4-:R-:W-:-:S03]  /*25da0*/  IMAD.WIDE R76, R181, 0x4, R66 ;  /* 0x00000004b54c7825 */ /* 0x010fc600078e0242 */
[----:B------:R-:W4:Y:S04]  /*25db0*/  LDL.LU.64 R66, [R1+0x4e0] ;  /* 0x0004e00001427983 */ /* 0x000f280000300a00 */
[----:B------:R-:W-:Y:S01]  /*25dc0*/  STL.64 [R1+0x5e8], R76 ;  /* 0x0005e84c01007387 */ /* 0x000fe20000100a00 */
[----:B-1----:R-:W-:-:S05]  /*25dd0*/  IMAD.WIDE R12, R181, 0x4, R52 ;  /* 0x00000004b50c7825 */ /* 0x002fca00078e0234 */
[----:B------:R3:W-:Y:S04]  /*25de0*/  STL.64 [R1+0x7d8], R12 ;  /* 0x0007d80c01007387 */ /* 0x0007e80000100a00 */
[----:B------:R-:W4:Y:S01]  /*25df0*/  LDL.LU.64 R52, [R1+0x4d0] ;  /* 0x0004d00001347983 */ /* 0x000f220000300a00 */
[----:B---3--:R-:W-:-:S03]  /*25e00*/  IMAD.WIDE R12, R181, 0x4, R50 ;  /* 0x00000004b50c7825 */ /* 0x008fc600078e0232 */
[----:B------:R-:W3:Y:S04]  /*25e10*/  LDL.LU.64 R50, [R1+0x4c8] ;  /* 0x0004c80001327983 */ /* 0x000ee80000300a00 */
[----:B------:R1:W-:Y:S01]  /*25e20*/  STL.64 [R1+0x588], R12 ;  /* 0x0005880c01007387 */ /* 0x0003e20000100a00 */
[----:B------:R-:W-:-:S05]  /*25e30*/  IMAD.WIDE R74, R181, 0x4, R74 ;  /* 0x00000004b54a7825 */ /* 0x000fca00078e024a */
[----:B------:R-:W-:Y:S01]  /*25e40*/  STL.64 [R1+0x5d8], R74 ;  /* 0x0005d84a01007387 */ /* 0x000fe20000100a00 */
[----:B-1----:R-:W-:-:S04]  /*25e50*/  IMAD.WIDE R12, R181, 0x4, R68 ;  /* 0x00000004b50c7825 */ /* 0x002fc800078e0244 */
[C---:B------:R-:W-:Y:S01]  /*25e60*/  IMAD.WIDE R64, R181.reuse, 0x4, R64 ;  /* 0x00000004b5407825 */ /* 0x040fe200078e0240 */
[----:B------:R1:W-:Y:S04]  /*25e70*/  STL.64 [R1+0x7c0], R12 ;  /* 0x0007c00c01007387 */ /* 0x0003e80000100a00 */
[----:B------:R-:W3:Y:S04]  /*25e80*/  LDL.LU.64 R68, [R1+0x4c0] ;  /* 0x0004c00001447983 */ /* 0x000ee80000300a00 */
[----:B------:R1:W-:Y:S02]  /*25e90*/  STL.64 [R1+0x560], R64 ;  /* 0x0005604001007387 */ /* 0x0003e40000100a00 */
[----:B-1----:R-:W-:-:S02]  /*25ea0*/  IMAD.WIDE R12, R181, 0x4, R58 ;  /* 0x00000004b50c7825 */ /* 0x002fc400078e023a */
[----:B------:R-:W3:Y:S04]  /*25eb0*/  LDL.LU.64 R64, [R1+0x4b0] ;  /* 0x0004b00001407983 */ /* 0x000ee80000300a00 */
[----:B------:R-:W3:Y:S01]  /*25ec0*/  LDL.LU.64 R58, [R1+0x4a8] ;  /* 0x0004a800013a7983 */ /* 0x000ee20000300a00 */
[----:B------:R-:W-:-:S03]  /*25ed0*/  IMAD.WIDE R72, R181, 0x4, R72 ;  /* 0x00000004b5487825 */ /* 0x000fc600078e0248 */
[----:B------:R1:W-:Y:S04]  /*25ee0*/  STL.64 [R1+0x598], R12 ;  /* 0x0005980c01007387 */ /* 0x0003e80000100a00 */
[----:B------:R-:W-:Y:S01]  /*25ef0*/  STL.64 [R1+0x7b8], R72 ;  /* 0x0007b84801007387 */ /* 0x000fe20000100a00 */
[----:B-1----:R-:W-:-:S04]  /*25f00*/  IMAD.WIDE R12, R181, 0x4, R62 ;  /* 0x00000004b50c7825 */ /* 0x002fc800078e023e */
[C---:B------:R-:W-:Y:S02]  /*25f10*/  IMAD.WIDE R62, R181.reuse, 0x4, R48 ;  /* 0x00000004b53e7825 */ /* 0x040fe400078e0230 */
[----:B------:R-:W3:Y:S04]  /*25f20*/  LDL.LU.64 R48, [R1+0x4a0] ;  /* 0x0004a00001307983 */ /* 0x000ee80000300a00 */
[----:B------:R1:W-:Y:S04]  /*25f30*/  STL.64 [R1+0x538], R12 ;  /* 0x0005380c01007387 */ /* 0x0003e80000100a00 */
[----:B------:R1:W-:Y:S02]  /*25f40*/  STL.64 [R1+0x580], R62 ;  /* 0x0005803e01007387 */ /* 0x0003e40000100a00 */
[----:B-1----:R-:W-:-:S02]  /*25f50*/  IMAD.WIDE R12, R181, 0x4, R60 ;  /* 0x00000004b50c7825 */ /* 0x002fc400078e023c */
[----:B------:R-:W3:Y:S04]  /*25f60*/  LDL.LU.64 R62, [R1+0x490] ;  /* 0x00049000013e7983 */ /* 0x000ee80000300a00 */
[----:B------:R1:W-:Y:S04]  /*25f70*/  STL.64 [R1+0x7a0], R12 ;  /* 0x0007a00c01007387 */ /* 0x0003e80000100a00 */
[----:B------:R-:W3:Y:S01]  /*25f80*/  LDL.LU.64 R60, [R1+0x488] ;  /* 0x00048800013c7983 */ /* 0x000ee20000300a00 */
[----:B--2---:R-:W-:-:S05]  /*25f90*/  IMAD.WIDE R70, R181, 0x4, R70 ;  /* 0x00000004b5467825 */ /* 0x004fca00078e0246 */
[----:B------:R-:W-:Y:S01]  /*25fa0*/  STL.64 [R1+0x510], R70 ;  /* 0x0005104601007387 */ /* 0x000fe20000100a00 */
[----:B-1----:R-:W-:-:S04]  /*25fb0*/  IMAD.WIDE R12, R181, 0x4, R6 ;  /* 0x00000004b50c7825 */ /* 0x002fc800078e0206 */
[C---:B------:R-:W-:Y:S02]  /*25fc0*/  IMAD.WIDE R6, R181.reuse, 0x4, R56 ;  /* 0x00000004b5067825 */ /* 0x040fe400078e0238 */
[----:B------:R-:W2:Y:S04]  /*25fd0*/  LDL.LU.64 R56, [R1+0x480] ;  /* 0x0004800001387983 */ /* 0x000ea80000300a00 */
[----:B------:R1:W-:Y:S04]  /*25fe0*/  STL.64 [R1+0x568], R12 ;  /* 0x0005680c01007387 */ /* 0x0003e80000100a00 */
[----:B------:R1:W-:Y:S02]  /*25ff0*/  STL.64 [R1+0x798], R6 ;  /* 0x0007980601007387 */ /* 0x0003e40000100a00 */
[----:B-1----:R-:W-:-:S02]  /*26000*/  IMAD.WIDE R12, R181, 0x4, R54 ;  /* 0x00000004b50c7825 */ /* 0x002fc400078e0236 */
[----:B------:R-:W2:Y:S04]  /*26010*/  LDL.LU.64 R54, [R1+0x470] ;  /* 0x0004700001367983 */ /* 0x000ea80000300a00 */
[----:B------:R1:W-:Y:S01]  /*26020*/  STL.64 [R1+0x4f0], R12 ;  /* 0x0004f00c01007387 */ /* 0x0003e20000100a00 */
[----:B------:R-:W-:-:S03]  /*26030*/  IMAD.WIDE R6, R181, 0x4, R2 ;  /* 0x00000004b5067825 */ /* 0x000fc600078e0202 */
[----:B------:R-:W2:Y:S04]  /*26040*/  LDL.LU.64 R2, [R1+0x468] ;  /* 0x0004680001027983 */ /* 0x000ea80000300a00 */
[----:B------:R3:W-:Y:S01]  /*26050*/  STL.64 [R1+0x4e8], R6 ;  /* 0x0004e80601007387 */ /* 0x0007e20000100a00 */
[----:B----4-:R-:W-:-:S04]  /*26060*/  IMAD.WIDE R110, R181, 0x4, R66 ;  /* 0x00000004b56e7825 */ /* 0x010fc800078e0242 */
[C---:B-1----:R-:W-:Y:S02]  /*26070*/  IMAD.WIDE R12, R181.reuse, 0x4, R52 ;  /* 0x00000004b50c7825 */ /* 0x042fe400078e0234 */
[----:B------:R-:W4:Y:S04]  /*26080*/  LDL.LU.64 R52, [R1+0x460] ;  /* 0x0004600001347983 */ /* 0x000f280000300a00 */
[----:B------:R1:W-:Y:S04]  /*26090*/  STL.64 [R1+0x4d0], R12 ;  /* 0x0004d00c01007387 */ /* 0x0003e80000100a00 */
[----:B------:R-:W4:Y:S01]  /*260a0*/  LDL.LU.64 R66, [R1+0x450] ;  /* 0x0004500001427983 */ /* 0x000f220000300a00 */
[----:B---3--:R-:W-:-:S03]  /*260b0*/  IMAD.WIDE R6, R181, 0x4, R50 ;  /* 0x00000004b5067825 */ /* 0x008fc600078e0232 */
[----:B------:R-:W3:Y:S04]  /*260c0*/  LDL.LU.64 R50, [R1+0x448] ;  /* 0x0004480001327983 */ /* 0x000ee80000300a00 */
[----:B------:R1:W-:Y:S04]  /*260d0*/  STL.64 [R1+0x4c8], R6 ;  /* 0x0004c80601007387 */ /* 0x0003e80000100a00 */
[----:B------:R-:W-:Y:S04]  /*260e0*/  STL.64 [R1+0x780], R110 ;  /* 0x0007806e01007387 */ /* 0x000fe80000100a00 */
[----:B------:R-:W-:Y:S01]  /*260f0*/  STL.64 [R1+0xfa0], R110 ;  /* 0x000fa06e01007387 */ /* 0x000fe20000100a00 */
[----:B------:R-:W-:-:S04]  /*26100*/  IMAD.WIDE R240, R181, 0x4, R68 ;  /* 0x00000004b5f07825 */ /* 0x000fc800078e0244 */
[C---:B-1----:R-:W-:Y:S02]  /*26110*/  IMAD.WIDE R12, R181.reuse, 0x4, R64 ;  /* 0x00000004b50c7825 */ /* 0x042fe400078e0240 */
[----:B------:R-:W3:Y:S02]  /*26120*/  LDL.LU.64 R64, [R1+0x440] ;  /* 0x0004400001407983 */ /* 0x000ee40000300a00 */
[C---:B------:R-:W-:Y:S02]  /*26130*/  IMAD.WIDE R6, R181.reuse, 0x4, R58 ;  /* 0x00000004b5067825 */ /* 0x040fe400078e023a */
[----:B------:R1:W-:Y:S04]  /*26140*/  STL.64 [R1+0x4b0], R12 ;  /* 0x0004b00c01007387 */ /* 0x0003e80000100a00 */
[----:B------:R-:W3:Y:S04]  /*26150*/  LDL.LU.64 R58, [R1+0x430] ;  /* 0x00043000013a7983 */ /* 0x000ee80000300a00 */
[----:B------:R1:W-:Y:S04]  /*26160*/  STL.64 [R1+0x4b8], R6 ;  /* 0x0004b80601007387 */ /* 0x0003e80000100a00 */
[----:B------:R-:W-:Y:S04]  /*26170*/  STL.64 [R1+0x778], R240 ;  /* 0x000778f001007387 */ /* 0x000fe80000100a00 */
[----:B------:R-:W-:Y:S01]  /*26180*/  STL.64 [R1+0xfa8], R240 ;  /* 0x000fa8f001007387 */ /* 0x000fe20000100a00 */
[----:B------:R-:W-:-:S03]  /*26190*/  IMAD.WIDE R108, R181, 0x4, R48 ;  /* 0x00000004b56c7825 */ /* 0x000fc600078e0230 */
[----:B------:R-:W3:Y:S01]  /*261a0*/  LDL.LU.64 R48, [R1+0x428] ;  /* 0x0004280001307983 */ /* 0x000ee20000300a00 */
[----:B-1----:R-:W-:-:S03]  /*261b0*/  IMAD.WIDE R12, R181, 0x4, R62 ;  /* 0x00000004b50c7825 */ /* 0x002fc600078e023e */
[----:B------:R-:W3:Y:S01]  /*261c0*/  LDL.LU.64 R62, [R1+0x420] ;  /* 0x00042000013e7983 */ /* 0x000ee20000300a00 */
[----:B------:R-:W-:-:S03]  /*261d0*/  IMAD.WIDE R6, R181, 0x4, R60 ;  /* 0x00000004b5067825 */ /* 0x000fc600078e023c */
[----:B------:R2:W-:Y:S04]  /*261e0*/  STL.64 [R1+0x490], R12 ;  /* 0x0004900c01007387 */ /* 0x0005e80000100a00 */
[----:B------:R-:W-:Y:S04]  /*261f0*/  STL.64 [R1+0x760], R108 ;  /* 0x0007606c01007387 */ /* 0x000fe80000100a00 */
[----:B------:R1:W-:Y:S04]  /*26200*/  STL.64 [R1+0x488], R6 ;  /* 0x0004880601007387 */ /* 0x0003e80000100a00 */
[----:B------:R-:W-:Y:S04]  /*26210*/  STL.64 [R1+0xfb0], R108 ;  /* 0x000fb06c01007387 */ /* 0x000fe80000100a00 */
[----:B------:R-:W3:Y:S01]  /*26220*/  LDL.LU.64 R60, [R1+0x410] ;  /* 0x00041000013c7983 */ /* 0x000ee20000300a00 */
[----:B--2---:R-:W-:-:S03]  /*26230*/  IMAD.WIDE R12, R181, 0x4, R56 ;  /* 0x00000004b50c7825 */ /* 0x004fc600078e0238 */
[----:B------:R-:W2:Y:S01]  /*26240*/  LDL.LU.64 R56, [R1+0x408] ;  /* 0x0004080001387983 */ /* 0x000ea20000300a00 */
[----:B-1----:R-:W-:-:S03]  /*26250*/  IMAD.WIDE R6, R181, 0x4, R54 ;  /* 0x00000004b5067825 */ /* 0x002fc600078e0236 */
[----:B------:R-:W2:Y:S04]  /*26260*/  LDL.LU.64 R54, [R1+0x400] ;  /* 0x0004000001367983 */ /* 0x000ea80000300a00 */
[----:B------:R-:W-:Y:S04]  /*26270*/  STL.64 [R1+0x470], R6 ;  /* 0x0004700601007387 */ /* 0x000fe80000100a00 */
[----:B------:R-:W-:Y:S01]  /*26280*/  STL.64 [R1+0x758], R12 ;  /* 0x0007580c01007387 */ /* 0x000fe20000100a00 */
[----:B------:R-:W-:-:S05]  /*26290*/  IMAD.WIDE R2, R181, 0x4, R2 ;  /* 0x00000004b5027825 */ /* 0x000fca00078e0202 */
[----:B------:R1:W-:Y:S04]  /*262a0*/  STL.64 [R1+0x478], R2 ;  /* 0x0004780201007387 */ /* 0x0003e80000100a00 */
[----:B------:R4:W-:Y:S04]  /*262b0*/  STL.64 [R1+0xfb8], R12 ;  /* 0x000fb80c01007387 */ /* 0x0009e80000100a00 */
[----:B-1----:R-:W2:Y:S01]  /*262c0*/  LDL.LU.64 R2, [R1+0x3f0] ;  /* 0x0003f00001027983 */ /* 0x002ea20000300a00 */
[----:B----4-:R-:W-:-:S03]  /*262d0*/  IMAD.WIDE R106, R181, 0x4, R52 ;  /* 0x00000004b56a7825 */ /* 0x010fc600078e0234 */
[----:B------:R-:W4:Y:S04]  /*262e0*/  LDL.LU.64 R52, [R1+0x3e8] ;  /* 0x0003e80001347983 */ /* 0x000f280000300a00 */
[----:B------:R-:W4:Y:S01]  /*262f0*/  LDL.LU.64 R68, [R1+0x3e0] ;  /* 0x0003e00001447983 */ /* 0x000f220000300a00 */
[----:B------:R-:W-:-:S05]  /*26300*/  IMAD.WIDE R12, R181, 0x4, R66 ;  /* 0x00000004b50c7825 */ /* 0x000fca00078e0242 */
[----:B------:R1:W-:Y:S04]  /*26310*/  STL.64 [R1+0x450], R12 ;  /* 0x0004500c01007387 */ /* 0x0003e80000100a00 */
[----:B------:R-:W4:Y:S01]  /*26320*/  LDL.LU.64 R66, [R1+0x3d0] ;  /* 0x0003d00001427983 */ /* 0x000f220000300a00 */
[----:B---3--:R-:W-:-:S05]  /*26330*/  IMAD.WIDE R6, R181, 0x4, R50 ;  /* 0x00000004b5067825 */ /* 0x008fca00078e0232 */
[----:B------:R3:W-:Y:S04]  /*26340*/  STL.64 [R1+0x448], R6 ;  /* 0x0004480601007387 */ /* 0x0007e80000100a00 */
[----:B------:R-:W4:Y:S04]  /*26350*/  LDL.LU.64 R50, [R1+0x3c8] ;  /* 0x0003c80001327983 */ /* 0x000f280000300a00 */
[----:B------:R-:W-:Y:S04]  /*26360*/  STL.64 [R1+0x740], R106 ;  /* 0x0007406a01007387 */ /* 0x000fe80000100a00 */
[----:B------:R-:W-:Y:S01]  /*26370*/  STL.64 [R1+0xfc0], R106 ;  /* 0x000fc06a01007387 */ /* 0x000fe20000100a00 */
[----:B------:R-:W-:-:S03]  /*26380*/  IMAD.WIDE R104, R181, 0x4, R64 ;  /* 0x00000004b5687825 */ /* 0x000fc600078e0240 */
[----:B------:R-:W4:Y:S01]  /*26390*/  LDL.LU.64 R64, [R1+0x3c0] ;  /* 0x0003c00001407983 */ /* 0x000f220000300a00 */
[----:B-1----:R-:W-:-:S05]  /*263a0*/  IMAD.WIDE R12, R181, 0x4, R58 ;  /* 0x00000004b50c7825 */ /* 0x002fca00078e023a */
[----:B------:R1:W-:Y:S04]  /*263b0*/  STL.64 [R1+0x430], R12 ;  /* 0x0004300c01007387 */ /* 0x0003e80000100a00 */
[----:B------:R-:W4:Y:S01]  /*263c0*/  LDL.LU.64 R58, [R1+0x3b0] ;  /* 0x0003b000013a7983 */ /* 0x000f220000300a00 */
[----:B---3--:R-:W-:-:S03]  /*263d0*/  IMAD.WIDE R6, R181, 0x4, R48 ;  /* 0x00000004b5067825 */ /* 0x008fc600078e0230 */
[----:B------:R-:W3:Y:S04]  /*263e0*/  LDL.LU.64 R48, [R1+0x3a8] ;  /* 0x0003a80001307983 */ /* 0x000ee80000300a00 */
[----:B------:R2:W-:Y:S04]  /*263f0*/  STL.64 [R1+0x438], R6 ;  /* 0x0004380601007387 */ /* 0x0005e80000100a00 */
[----:B------:R-:W-:Y:S04]  /*26400*/  STL.64 [R1+0x738], R104 ;  /* 0x0007386801007387 */ /* 0x000fe80000100a00 */
[----:B------:R-:W-:Y:S01]  /*26410*/  STL.64 [R1+0xfc8], R104 ;  /* 0x000fc86801007387 */ /* 0x000fe20000100a00 */
[----:B------:R-:W-:-:S03]  /*26420*/  IMAD.WIDE R246, R181, 0x4, R62 ;  /* 0x00000004b5f67825 */ /* 0x000fc600078e023e */
[----:B------:R-:W3:Y:S01]  /*26430*/  LDL.LU.64 R62, [R1+0x3a0] ;  /* 0x0003a000013e7983 */ /* 0x000ee20000300a00 */
[----:B-1----:R-:W-:-:S03]  /*26440*/  IMAD.WIDE R12, R181, 0x4, R60 ;  /* 0x00000004b50c7825 */ /* 0x002fc600078e023c */
[----:B------:R-:W3:Y:S04]  /*26450*/  LDL.LU.64 R60, [R1+0x390] ;  /* 0x00039000013c7983 */ /* 0x000ee80000300a00 */
[----:B------:R1:W-:Y:S01]  /*26460*/  STL.64 [R1+0x410], R12 ;  /* 0x0004100c01007387 */ /* 0x0003e20000100a00 */
[----:B--2---:R-:W-:-:S03]  /*26470*/  IMAD.WIDE R6, R181, 0x4, R56 ;  /* 0x00000004b5067825 */ /* 0x004fc600078e0238 */
[----:B------:R-:W2:Y:S04]  /*26480*/  LDL.LU.64 R56, [R1+0x388] ;  /* 0x0003880001387983 */ /* 0x000ea80000300a00 */
[----:B------:R-:W-:Y:S04]  /*26490*/  STL.64 [R1+0x720], R246 ;  /* 0x000720f601007387 */ /* 0x000fe80000100a00 */
[----:B------:R4:W-:Y:S04]  /*264a0*/  STL.64 [R1+0x408], R6 ;  /* 0x0004080601007387 */ /* 0x0009e80000100a00 */
[----:B------:R-:W-:Y:S01]  /*264b0*/  STL.64 [R1+0xfd0], R246 ;  /* 0x000fd0f601007387 */ /* 0x000fe20000100a00 */
[----:B------:R-:W-:-:S03]  /*264c0*/  IMAD.WIDE R102, R181, 0x4, R54 ;  /* 0x00000004b5667825 */ /* 0x000fc600078e0236 */
[----:B------:R-:W2:Y:S01]  /*264d0*/  LDL.LU.64 R54, [R1+0x380] ;  /* 0x0003800001367983 */ /* 0x000ea20000300a00 */
[----:B-1----:R-:W-:-:S03]  /*264e0*/  IMAD.WIDE R12, R181, 0x4, R2 ;  /* 0x00000004b50c7825 */ /* 0x002fc600078e0202 */
[----:B------:R-:W2:Y:S04]  /*264f0*/  LDL.LU.64 R2, [R1+0x370] ;  /* 0x0003700001027983 */ /* 0x000ea80000300a00 */
[----:B------:R1:W-:Y:S01]  /*26500*/  STL.64 [R1+0x3f0], R12 ;  /* 0x0003f00c01007387 */ /* 0x0003e20000100a00 */
[----:B----4-:R-:W-:-:S03]  /*26510*/  IMAD.WIDE R6, R181, 0x4, R52 ;  /* 0x00000004b5067825 */ /* 0x010fc600078e0234 */
[----:B------:R-:W4:Y:S01]  /*26520*/  LDL.LU.64 R52, [R1+0x368] ;  /* 0x0003680001347983 */ /* 0x000f220000300a00 */
[----:B------:R-:W-:-:S03]  /*26530*/  IMAD.WIDE R100, R181, 0x4, R68 ;  /* 0x00000004b5647825 */ /* 0x000fc600078e0244 */
[----:B------:R1:W-:Y:S04]  /*26540*/  STL.64 [R1+0x400], R6 ;  /* 0x0004000601007387 */ /* 0x0003e80000100a00 */
[----:B------:R-:W-:Y:S01]  /*26550*/  STL.64 [R1+0x718], R102 ;  /* 0x0007186601007387 */ /* 0x000fe20000100a00 */
[----:B-1----:R-:W-:-:S03]  /*26560*/  IMAD.WIDE R12, R181, 0x4, R66 ;  /* 0x00000004b50c7825 */ /* 0x002fc600078e0242 */
[----:B------:R-:W-:Y:S01]  /*26570*/  STL.64 [R1+0xfd8], R102 ;  /* 0x000fd86601007387 */ /* 0x000fe20000100a00 */
[----:B------:R-:W-:-:S03]  /*26580*/  IMAD.WIDE R6, R181, 0x4, R50 ;  /* 0x00000004b5067825 */ /* 0x000fc600078e0232 */
[----:B------:R-:W4:Y:S04]  /*26590*/  LDL.LU.64 R50, [R1+0x360] ;  /* 0x0003600001327983 */ /* 0x000f280000300a00 */
[----:B------:R1:W-:Y:S04]  /*265a0*/  STL.64 [R1+0x3d8], R12 ;  /* 0x0003d80c01007387 */ /* 0x0003e80000100a00 */
[----:B------:R-:W-:Y:S04]  /*265b0*/  STL.64 [R1+0x700], R100 ;  /* 0x0007006401007387 */ /* 0x000fe80000100a00 */
[----:B------:R3:W-:Y:S04]  /*265c0*/  STL.64 [R1+0x3f8], R6 ;  /* 0x0003f80601007387 */ /* 0x0007e80000100a00 */
[----:B------:R-:W-:Y:S01]  /*265d0*/  STL.64 [R1+0xfe0], R100 ;  /* 0x000fe06401007387 */ /* 0x000fe20000100a00 */
[----:B-1----:R-:W-:-:S03]  /*265e0*/  IMAD.WIDE R12, R181, 0x4, R58 ;  /* 0x00000004b50c7825 */ /* 0x002fc600078e023a */
[----:B------:R-:W4:Y:S04]  /*265f0*/  LDL.LU.64 R58, [R1+0x350] ;  /* 0x00035000013a7983 */ /* 0x000f280000300a00 */
[----:B------:R-:W-:Y:S01]  /*26600*/  STL.64 [R1+0x3b0], R12 ;  /* 0x0003b00c01007387 */ /* 0x000fe20000100a00 */
[----:B---3--:R-:W-:-:S03]  /*26610*/  IMAD.WIDE R6, R181, 0x4, R48 ;  /* 0x00000004b5067825 */ /* 0x008fc600078e0230 */
[----:B------:R-:W3:Y:S01]  /*26620*/  LDL.LU.64 R48, [R1+0x348] ;  /* 0x0003480001307983 */ /* 0x000ee20000300a00 */
[----:B------:R-:W-:-:S03]  /*26630*/  IMAD.WIDE R98, R181, 0x4, R64 ;  /* 0x00000004b5627825 */ /* 0x000fc600078e0240 */
[----:B------:R1:W-:Y:S04]  /*26640*/  STL.64 [R1+0x3e8], R6 ;  /* 0x0003e80601007387 */ /* 0x0003e80000100a00 */
[----:B------:R-:W-:Y:S04]  /*26650*/  STL.64 [R1+0x6f8], R98 ;  /* 0x0006f86201007387 */ /* 0x000fe80000100a00 */
[----:B------:R-:W-:Y:S01]  /*26660*/  STL.64 [R1+0xfe8], R98 ;  /* 0x000fe86201007387 */ /* 0x000fe20000100a00 */
[----:B------:R-:W-:-:S04]  /*26670*/  IMAD.WIDE R96, R181, 0x4, R62 ;  /* 0x00000004b5607825 */ /* 0x000fc800078e023e */
[C---:B-1----:R-:W-:Y:S02]  /*26680*/  IMAD.WIDE R6, R181.reuse, 0x4, R60 ;  /* 0x00000004b5067825 */ /* 0x042fe400078e023c */
[----:B------:R-:W3:Y:S04]  /*26690*/  LDL.LU.64 R60, [R1+0x340] ;  /* 0x00034000013c7983 */ /* 0x000ee80000300a00 */
[----:B------:R-:W-:Y:S01]  /*266a0*/  STL.64 [R1+0x390], R6 ;  /* 0x0003900601007387 */ /* 0x000fe20000100a00 */
[----:B--2---:R-:W-:-:S03]  /*266b0*/  IMAD.WIDE R246, R181, 0x4, R56 ;  /* 0x00000004b5f67825 */ /* 0x004fc600078e0238 */
[----:B------:R-:W2:Y:S04]  /*266c0*/  LDL.LU.64 R56, [R1+0x330] ;  /* 0x0003300001387983 */ /* 0x000ea80000300a00 */
[----:B------:R-:W-:Y:S04]  /*266d0*/  STL.64 [R1+0x6e0], R96 ;  /* 0x0006e06001007387 */ /* 0x000fe80000100a00 */
[----:B------:R-:W-:Y:S04]  /*266e0*/  STL.64 [R1+0xff0], R96 ;  /* 0x000ff06001007387 */ /* 0x000fe80000100a00 */
[----:B------:R-:W2:Y:S04]  /*266f0*/  LDL.LU.64 R64, [R1+0x328] ;  /* 0x0003280001407983 */ /* 0x000ea80000300a00 */
[----:B------:R-:W-:Y:S01]  /*26700*/  STL.64 [R1+0x3e0], R246 ;  /* 0x0003e0f601007387 */ /* 0x000fe20000100a00 */
[----:B------:R-:W-:-:S03]  /*26710*/  IMAD.WIDE R94, R181, 0x4, R54 ;  /* 0x00000004b55e7825 */ /* 0x000fc600078e0236 */
[----:B------:R1:W-:Y:S04]  /*26720*/  STL.64 [R1+0x1090], R246 ;  /* 0x001090f601007387 */ /* 0x0003e80000100a00 */
[----:B------:R-:W2:Y:S01]  /*26730*/  LDL.LU.64 R54, [R1+0x320] ;  /* 0x0003200001367983 */ /* 0x000ea20000300a00 */
[----:B-1----:R-:W-:-:S03]  /*26740*/  IMAD.WIDE R246, R181, 0x4, R2 ;  /* 0x00000004b5f67825 */ /* 0x002fc600078e0202 */
[----:B------:R-:W2:Y:S01]  /*26750*/  LDL.LU.64 R2, [R1+0x310] ;  /* 0x0003100001027983 */ /* 0x000ea20000300a00 */
[----:B----4-:R-:W-:-:S03]  /*26760*/  IMAD.WIDE R240, R181, 0x4, R52 ;  /* 0x00000004b5f07825 */ /* 0x010fc600078e0234 */
[----:B------:R-:W4:Y:S04]  /*26770*/  LDL.LU.64 R52, [R1+0x308] ;  /* 0x0003080001347983 */ /* 0x000f280000300a00 */
[----:B------:R-:W-:Y:S04]  /*26780*/  STL.64 [R1+0x6d8], R94 ;  /* 0x0006d85e01007387 */ /* 0x000fe80000100a00 */
[----:B------:R-:W-:Y:S04]  /*26790*/  STL.64 [R1+0xff8], R94 ;  /* 0x000ff85e01007387 */ /* 0x000fe80000100a00 */
[----:B------:R-:W-:Y:S04]  /*267a0*/  STL.64 [R1+0x370], R246 ;  /* 0x000370f601007387 */ /* 0x000fe80000100a00 */
[----:B------:R-:W-:Y:S01]  /*267b0*/  STL.64 [R1+0x1178], R246 ;  /* 0x001178f601007387 */ /* 0x000fe20000100a00 */
[----:B------:R-:W-:-:S03]  /*267c0*/  IMAD.WIDE R92, R181, 0x4, R50 ;  /* 0x00000004b55c7825 */ /* 0x000fc600078e0232 */
[----:B------:R-:W4:Y:S04]  /*267d0*/  LDL.LU.64 R50, [R1+0x300] ;  /* 0x0003000001327983 */ /* 0x000f280000300a00 */
[----:B------:R-:W-:Y:S04]  /*267e0*/  STL.64 [R1+0x3c8], R240 ;  /* 0x0003c8f001007387 */ /* 0x000fe80000100a00 */
[----:B------:R-:W-:Y:S04]  /*267f0*/  STL.64 [R1+0x1098], R240 ;  /* 0x001098f001007387 */ /* 0x000fe80000100a00 */
[----:B------:R-:W4:Y:S01]  /*26800*/  LDL.LU.64 R62, [R1+0x2f0] ;  /* 0x0002f000013e7983 */ /* 0x000f220000300a00 */
[----:B------:R-:W-:-:S05]  /*26810*/  IMAD.WIDE R6, R181, 0x4, R58 ;  /* 0x00000004b5067825 */ /* 0x000fca00078e023a */
[----:B------:R2:W-:Y:S04]  /*26820*/  STL.64 [R1+0x358], R6 ;  /* 0x0003580601007387 */ /* 0x0005e80000100a00 */
[----:B------:R-:W4:Y:S01]  /*26830*/  LDL.LU.64 R58, [R1+0x2e8] ;  /* 0x0002e800013a7983 */ /* 0x000f220000300a00 */
[----:B---3--:R-:W-:-:S03]  /*26840*/  IMAD.WIDE R110, R181, 0x4, R48 ;  /* 0x00000004b56e7825 */ /* 0x008fc600078e0230 */
[----:B------:R-:W3:Y:S04]  /*26850*/  LDL.LU.64 R48, [R1+0x2e0] ;  /* 0x0002e00001307983 */ /* 0x000ee80000300a00 */
[----:B------:R-:W-:Y:S04]  /*26860*/  STL.64 [R1+0x6d0], R92 ;  /* 0x0006d05c01007387 */ /* 0x000fe80000100a00 */
[----:B------:R-:W-:Y:S04]  /*26870*/  STL.64 [R1+0x1000], R92 ;  /* 0x0010005c01007387 */ /* 0x000fe80000100a00 */
[----:B------:R-:W-:Y:S04]  /*26880*/  STL.64 [R1+0x3b8], R110 ;  /* 0x0003b86e01007387 */ /* 0x000fe80000100a00 */
[----:B------:R-:W-:Y:S01]  /*26890*/  STL.64 [R1+0x10a0], R110 ;  /* 0x0010a06e01007387 */ /* 0x000fe20000100a00 */
[----:B------:R-:W-:-:S03]  /*268a0*/  IMAD.WIDE R90, R181, 0x4, R60 ;  /* 0x00000004b55a7825 */ /* 0x000fc600078e023c */
[----:B------:R-:W3:Y:S01]  /*268b0*/  LDL.LU.64 R60, [R1+0x2d0] ;  /* 0x0002d000013c7983 */ /* 0x000ee20000300a00 */
[----:B--2---:R-:W-:-:S03]  /*268c0*/  IMAD.WIDE R6, R181, 0x4, R56 ;  /* 0x00000004b5067825 */ /* 0x004fc600078e0238 */
[----:B------:R-:W2:Y:S04]  /*268d0*/  LDL.LU.64 R56, [R1+0x2c8] ;  /* 0x0002c80001387983 */ /* 0x000ea80000300a00 */
[----:B------:R1:W-:Y:S04]  /*268e0*/  STL.64 [R1+0x330], R6 ;  /* 0x0003300601007387 */ /* 0x0003e80000100a00 */
[----:B------:R-:W-:Y:S01]  /*268f0*/  STL.64 [R1+0x6c0], R90 ;  /* 0x0006c05a01007387 */ /* 0x000fe20000100a00 */
[----:B------:R-:W-:-:S03]  /*26900*/  IMAD.WIDE R108, R181, 0x4, R64 ;  /* 0x00000004b56c7825 */ /* 0x000fc600078e0240 */
[----:B------:R-:W-:Y:S01]  /*26910*/  STL.64 [R1+0x1008], R90 ;  /* 0x0010085a01007387 */ /* 0x000fe20000100a00 */
[----:B------:R-:W-:-:S03]  /*26920*/  IMAD.WIDE R88, R181, 0x4, R54 ;  /* 0x00000004b5587825 */ /* 0x000fc600078e0236 */
[----:B------:R-:W2:Y:S04]  /*26930*/  LDL.LU.64 R54, [R1+0x2c0] ;  /* 0x0002c00001367983 */ /* 0x000ea80000300a00 */
[----:B------:R-:W-:Y:S04]  /*26940*/  STL.64 [R1+0x3a0], R108 ;  /* 0x0003a06c01007387 */ /* 0x000fe80000100a00 */
[----:B------:R-:W-:Y:S01]  /*26950*/  STL.64 [R1+0x10a8], R108 ;  /* 0x0010a86c01007387 */ /* 0x000fe20000100a00 */
[----:B-1----:R-:W-:-:S03]  /*26960*/  IMAD.WIDE R6, R181, 0x4, R2 ;  /* 0x00000004b5067825 */ /* 0x002fc600078e0202 */
[----:B------:R-:W2:Y:S04]  /*26970*/  LDL.LU.64 R2, [R1+0x2b0] ;  /* 0x0002b00001027983 */ /* 0x000ea80000300a00 */
[----:B------:R1:W-:Y:S01]  /*26980*/  STL.64 [R1+0x310], R6 ;  /* 0x0003100601007387 */ /* 0x0003e20000100a00 */
        /* <DEDUP_REMOVED lines=8> */
[----:B------:R-:W-:Y:S01]  /*26a10*/  STL.64 [R1+0x6b0], R244 ;  /* 0x0006b0f401007387 */ /* 0x000fe20000100a00 */
[----:B-1----:R-:W-:-:S05]  /*26a20*/  IMAD.WIDE R6, R181, 0x4, R62 ;  /* 0x00000004b5067825 */ /* 0x002fca00078e023e */
[----:B------:R-:W-:Y:S04]  /*26a30*/  STL.64 [R1+0x2f8], R6 ;  /* 0x0002f80601007387 */ /* 0x000fe80000100a00 */
[----:B------:R1:W-:Y:S01]  /*26a40*/  STL.64 [R1+0x1018], R244 ;  /* 0x001018f401007387 */ /* 0x0003e20000100a00 */
[----:B------:R-:W-:-:S03]  /*26a50*/  IMAD.WIDE R104, R181, 0x4, R58 ;  /* 0x00000004b5687825 */ /* 0x000fc600078e023a */
[----:B------:R-:W4:Y:S01]  /*26a60*/  LDL.LU.64 R58, [R1+0x288] ;  /* 0x00028800013a7983 */ /* 0x000f220000300a00 */
[----:B---3--:R-:W-:-:S03]  /*26a70*/  IMAD.WIDE R86, R181, 0x4, R48 ;  /* 0x00000004b5567825 */ /* 0x008fc600078e0230 */
[----:B------:R-:W3:Y:S04]  /*26a80*/  LDL.LU.64 R48, [R1+0x278] ;  /* 0x0002780001307983 */ /* 0x000ee80000300a00 */
[----:B------:R-:W-:Y:S04]  /*26a90*/  STL.64 [R1+0x378], R104 ;  /* 0x0003786801007387 */ /* 0x000fe80000100a00 */
[----:B------:R1:W-:Y:S02]  /*26aa0*/  STL.64 [R1+0x10b8], R104 ;  /* 0x0010b86801007387 */ /* 0x0003e40000100a00 */
[----:B-1----:R-:W-:-:S04]  /*26ab0*/  IMAD.WIDE R244, R181, 0x4, R60 ;  /* 0x00000004b5f47825 */ /* 0x002fc800078e023c */
[C---:B--2---:R-:W-:Y:S02]  /*26ac0*/  IMAD.WIDE R102, R181.reuse, 0x4, R56 ;  /* 0x00000004b5667825 */ /* 0x044fe400078e0238 */
[----:B------:R-:W2:Y:S04]  /*26ad0*/  LDL.LU.64 R56, [R1+0x270] ;  /* 0x0002700001387983 */ /* 0x000ea80000300a00 */
[----:B------:R-:W-:Y:S04]  /*26ae0*/  STL.64 [R1+0x6a0], R86 ;  /* 0x0006a05601007387 */ /* 0x000fe80000100a00 */
[----:B------:R-:W-:Y:S04]  /*26af0*/  STL.64 [R1+0x1020], R86 ;  /* 0x0010205601007387 */ /* 0x000fe80000100a00 */
[----:B------:R-:W-:Y:S04]  /*26b00*/  STL.64 [R1+0x2d0], R244 ;  /* 0x0002d0f401007387 */ /* 0x000fe80000100a00 */
[----:B------:R-:W-:Y:S04]  /*26b10*/  STL.64 [R1+0x1180], R244 ;  /* 0x001180f401007387 */ /* 0x000fe80000100a00 */
[----:B------:R-:W2:Y:S01]  /*26b20*/  LDL.LU.64 R60, [R1+0x260] ;  /* 0x00026000013c7983 */ /* 0x000ea20000300a00 */
[----:B------:R-:W-:-:S03]  /*26b30*/  IMAD.WIDE R84, R181, 0x4, R54 ;  /* 0x00000004b5547825 */ /* 0x000fc600078e0236 */
[----:B------:R-:W2:Y:S04]  /*26b40*/  LDL.LU.64 R54, [R1+0x258] ;  /* 0x0002580001367983 */ /* 0x000ea80000300a00 */
[----:B------:R-:W-:Y:S04]  /*26b50*/  STL.64 [R1+0x360], R102 ;  /* 0x0003606601007387 */ /* 0x000fe80000100a00 */
[----:B------:R1:W-:Y:S01]  /*26b60*/  STL.64 [R1+0x10c0], R102 ;  /* 0x0010c06601007387 */ /* 0x0003e20000100a00 */
[----:B------:R-:W-:-:S03]  /*26b70*/  IMAD.WIDE R106, R181, 0x4, R2 ;  /* 0x00000004b56a7825 */ /* 0x000fc600078e0202 */
[----:B------:R-:W2:Y:S04]  /*26b80*/  LDL.LU.64 R2, [R1+0x250] ;  /* 0x0002500001027983 */ /* 0x000ea80000300a00 */
[----:B------:R-:W-:Y:S04]  /*26b90*/  STL.64 [R1+0x698], R84 ;  /* 0x0006985401007387 */ /* 0x000fe80000100a00 */
[----:B------:R-:W-:Y:S04]  /*26ba0*/  STL.64 [R1+0x1028], R84 ;  /* 0x0010285401007387 */ /* 0x000fe80000100a00 */
[----:B------:R-:W-:Y:S01]  /*26bb0*/  STL.64 [R1+0x298], R106 ;  /* 0x0002986a01007387 */ /* 0x000fe20000100a00 */
[----:B----4-:R-:W-:-:S03]  /*26bc0*/  IMAD.WIDE R100, R181, 0x4, R52 ;  /* 0x00000004b5647825 */ /* 0x010fc600078e0234 */
[----:B------:R-:W-:Y:S04]  /*26bd0*/  STL.64 [R1+0x1188], R106 ;  /* 0x0011886a01007387 */ /* 0x000fe80000100a00 */
[----:B------:R-:W4:Y:S01]  /*26be0*/  LDL.LU.64 R52, [R1+0x238] ;  /* 0x0002380001347983 */ /* 0x000f220000300a00 */
[----:B------:R-:W-:-:S03]  /*26bf0*/  IMAD.WIDE R82, R181, 0x4, R50 ;  /* 0x00000004b5527825 */ /* 0x000fc600078e0232 */
[----:B------:R-:W4:Y:S04]  /*26c00*/  LDL.LU.64 R50, [R1+0x230] ;  /* 0x0002300001327983 */ /* 0x000f280000300a00 */
[----:B------:R-:W-:Y:S04]  /*26c10*/  STL.64 [R1+0x348], R100 ;  /* 0x0003486401007387 */ /* 0x000fe80000100a00 */
[----:B------:R4:W-:Y:S01]  /*26c20*/  STL.64 [R1+0x10c8], R100 ;  /* 0x0010c86401007387 */ /* 0x0009e20000100a00 */
[----:B---3--:R-:W-:-:S03]  /*26c30*/  IMAD.WIDE R98, R181, 0x4, R48 ;  /* 0x00000004b5627825 */ /* 0x008fc600078e0230 */
[----:B------:R-:W3:Y:S01]  /*26c40*/  LDL.LU.64 R48, [R1+0x220] ;  /* 0x0002200001307983 */ /* 0x000ee20000300a00 */
[----:B------:R-:W-:-:S03]  /*26c50*/  IMAD.WIDE R104, R181, 0x4, R58 ;  /* 0x00000004b5687825 */ /* 0x000fc600078e023a */
[----:B------:R-:W-:Y:S04]  /*26c60*/  STL.64 [R1+0x690], R82 ;  /* 0x0006905201007387 */ /* 0x000fe80000100a00 */
[----:B------:R-:W-:Y:S04]  /*26c70*/  STL.64 [R1+0x1030], R82 ;  /* 0x0010305201007387 */ /* 0x000fe80000100a00 */
[----:B------:R-:W-:Y:S04]  /*26c80*/  STL.64 [R1+0x280], R104 ;  /* 0x0002806801007387 */ /* 0x000fe80000100a00 */
[----:B------:R-:W-:Y:S04]  /*26c90*/  STL.64 [R1+0x1190], R104 ;  /* 0x0011906801007387 */ /* 0x000fe80000100a00 */
[----:B------:R-:W3:Y:S01]  /*26ca0*/  LDL.LU.64 R58, [R1+0x210] ;  /* 0x00021000013a7983 */ /* 0x000ee20000300a00 */
[----:B--2---:R-:W-:-:S03]  /*26cb0*/  IMAD.WIDE R80, R181, 0x4, R56 ;  /* 0x00000004b5507825 */ /* 0x004fc600078e0238 */
[----:B------:R-:W2:Y:S04]  /*26cc0*/  LDL.LU.64 R56, [R1+0x208] ;  /* 0x0002080001387983 */ /* 0x000ea80000300a00 */
[----:B------:R-:W-:Y:S04]  /*26cd0*/  STL.64 [R1+0x340], R98 ;  /* 0x0003406201007387 */ /* 0x000fe80000100a00 */
[----:B------:R3:W-:Y:S01]  /*26ce0*/  STL.64 [R1+0x10d0], R98 ;  /* 0x0010d06201007387 */ /* 0x0007e20000100a00 */
[----:B-1----:R-:W-:-:S04]  /*26cf0*/  IMAD.WIDE R102, R181, 0x4, R60 ;  /* 0x00000004b5667825 */ /* 0x002fc800078e023c */
[C---:B------:R-:W-:Y:S02]  /*26d00*/  IMAD.WIDE R96, R181.reuse, 0x4, R54 ;  /* 0x00000004b5607825 */ /* 0x040fe400078e0236 */
        /* <DEDUP_REMOVED lines=17> */
[----:B------:R-:W4:Y:S01]  /*26e20*/  LDL.LU.64 R50, [R1+0x1c0] ;  /* 0x0001c00001327983 */ /* 0x000f220000300a00 */
[----:B---3--:R-:W-:-:S03]  /*26e30*/  IMAD.WIDE R76, R181, 0x4, R48 ;  /* 0x00000004b54c7825 */ /* 0x008fc600078e0230 */
[----:B------:R-:W3:Y:S04]  /*26e40*/  LDL.LU.64 R48, [R1+0x1b8] ;  /* 0x0001b80001307983 */ /* 0x000ee80000300a00 */
[----:B------:R-:W-:Y:S04]  /*26e50*/  STL.64 [R1+0x318], R94 ;  /* 0x0003185e01007387 */ /* 0x000fe80000100a00 */
[----:B------:R1:W-:Y:S01]  /*26e60*/  STL.64 [R1+0x10e0], R94 ;  /* 0x0010e05e01007387 */ /* 0x0003e20000100a00 */
[----:B------:R-:W-:-:S03]  /*26e70*/  IMAD.WIDE R98, R181, 0x4, R58 ;  /* 0x00000004b5627825 */ /* 0x000fc600078e023a */
[----:B------:R-:W3:Y:S04]  /*26e80*/  LDL.LU.64 R58, [R1+0x1b0] ;  /* 0x0001b000013a7983 */ /* 0x000ee80000300a00 */
[----:B------:R-:W-:Y:S04]  /*26e90*/  STL.64 [R1+0x418], R76 ;  /* 0x0004184c01007387 */ /* 0x000fe80000100a00 */
[----:B------:R-:W-:Y:S04]  /*26ea0*/  STL.64 [R1+0x1048], R76 ;  /* 0x0010484c01007387 */ /* 0x000fe80000100a00 */
[----:B------:R-:W-:Y:S04]  /*26eb0*/  STL.64 [R1+0x218], R98 ;  /* 0x0002186201007387 */ /* 0x000fe80000100a00 */
[----:B------:R-:W-:Y:S01]  /*26ec0*/  STL.64 [R1+0x11a8], R98 ;  /* 0x0011a86201007387 */ /* 0x000fe20000100a00 */
[----:B--2---:R-:W-:-:S03]  /*26ed0*/  IMAD.WIDE R92, R181, 0x4, R56 ;  /* 0x00000004b55c7825 */ /* 0x004fc600078e0238 */
[----:B------:R-:W2:Y:S01]  /*26ee0*/  LDL.LU.64 R56, [R1+0x1a0] ;  /* 0x0001a00001387983 */ /* 0x000ea20000300a00 */
[----:B------:R-:W-:-:S03]  /*26ef0*/  IMAD.WIDE R74, R181, 0x4, R54 ;  /* 0x00000004b54a7825 */ /* 0x000fc600078e0236 */
        /* <DEDUP_REMOVED lines=9> */
[----:B------:R-:W-:Y:S01]  /*26f90*/  STL.64 [R1+0x11b0], R96 ;  /* 0x0011b06001007387 */ /* 0x000fe20000100a00 */
[----:B----4-:R-:W-:-:S03]  /*26fa0*/  IMAD.WIDE R72, R181, 0x4, R52 ;  /* 0x00000004b5487825 */ /* 0x010fc600078e0234 */
[----:B------:R-:W4:Y:S04]  /*26fb0*/  LDL.LU.64 R60, [R1+0x170] ;  /* 0x00017000013c7983 */ /* 0x000f280000300a00 */
[----:B------:R-:W4:Y:S04]  /*26fc0*/  LDL.LU.64 R52, [R1+0x160] ;  /* 0x0001600001347983 */ /* 0x000f280000300a00 */
[----:B------:R-:W-:Y:S04]  /*26fd0*/  STL.64 [R1+0x2e8], R90 ;  /* 0x0002e85a01007387 */ /* 0x000fe80000100a00 */
[----:B------:R4:W-:Y:S01]  /*26fe0*/  STL.64 [R1+0x10f0], R90 ;  /* 0x0010f05a01007387 */ /* 0x0009e20000100a00 */
[----:B------:R-:W-:-:S03]  /*26ff0*/  IMAD.WIDE R94, R181, 0x4, R50 ;  /* 0x00000004b55e7825 */ /* 0x000fc600078e0232 */
        /* <DEDUP_REMOVED lines=8> */
[----:B------:R-:W3:Y:S04]  /*27080*/  LDL.LU.64 R58, [R1+0x128] ;  /* 0x00012800013a7983 */ /* 0x000ee80000300a00 */
[----:B------:R-:W-:Y:S04]  /*27090*/  STL.64 [R1+0x208], R88 ;  /* 0x0002085801007387 */ /* 0x000fe80000100a00 */
[----:B------:R3:W-:Y:S01]  /*270a0*/  STL.64 [R1+0x10f8], R88 ;  /* 0x0010f85801007387 */ /* 0x0007e20000100a00 */
[----:B--2---:R-:W-:-:S03]  /*270b0*/  IMAD.WIDE R92, R181, 0x4, R56 ;  /* 0x00000004b55c7825 */ /* 0x004fc600078e0238 */
[----:B------:R-:W2:Y:S04]  /*270c0*/  LDL.LU.64 R56, [R1+0x118] ;  /* 0x0001180001387983 */ /* 0x000ea80000300a00 */
[----:B------:R-:W-:Y:S04]  /*270d0*/  STL.64 [R1+0x660], R6 ;  /* 0x0006600601007387 */ /* 0x000fe80000100a00 */
[----:B------:R-:W-:Y:S04]  /*270e0*/  STL.64 [R1+0x1068], R6 ;  /* 0x0010680601007387 */ /* 0x000fe80000100a00 */
[----:B------:R-:W-:Y:S04]  /*270f0*/  STL.64 [R1+0x1d8], R92 ;  /* 0x0001d85c01007387 */ /* 0x000fe80000100a00 */
[----:B------:R-:W-:Y:S01]  /*27100*/  STL.64 [R1+0x11c0], R92 ;  /* 0x0011c05c01007387 */ /* 0x000fe20000100a00 */
[----:B------:R-:W-:-:S03]  /*27110*/  IMAD.WIDE R86, R181, 0x4, R54 ;  /* 0x00000004b5567825 */ /* 0x000fc600078e0236 */
[----:B------:R-:W2:Y:S01]  /*27120*/  LDL.LU.64 R54, [R1+0x100] ;  /* 0x0001000001367983 */ /* 0x000ea20000300a00 */
[----:B------:R-:W-:-:S03]  /*27130*/  IMAD.WIDE R70, R181, 0x4, R2 ;  /* 0x00000004b5467825 */ /* 0x000fc600078e0202 */
[----:B------:R-:W2:Y:S04]  /*27140*/  LDL.LU.64 R2, [R1+0xf8] ;  /* 0x0000f80001027983 */ /* 0x000ea80000300a00 */
[----:B------:R-:W-:Y:S04]  /*27150*/  STL.64 [R1+0x200], R86 ;  /* 0x0002005601007387 */ /* 0x000fe80000100a00 */
[----:B------:R1:W-:Y:S01]  /*27160*/  STL.64 [R1+0x1100], R86 ;  /* 0x0011005601007387 */ /* 0x0003e20000100a00 */
[----:B----4-:R-:W-:-:S04]  /*27170*/  IMAD.WIDE R90, R181, 0x4, R60 ;  /* 0x00000004b55a7825 */ /* 0x010fc800078e023c */
[C---:B------:R-:W-:Y:S02]  /*27180*/  IMAD.WIDE R84, R181.reuse, 0x4, R52 ;  /* 0x00000004b5547825 */ /* 0x040fe400078e0234 */
        /* <DEDUP_REMOVED lines=8> */
[----:B------:R1:W-:Y:S01]  /*27210*/  STL.64 [R1+0x1108], R84 ;  /* 0x0011085401007387 */ /* 0x0003e20000100a00 */
[----:B---3--:R-:W-:-:S03]  /*27220*/  IMAD.WIDE R88, R181, 0x4, R48 ;  /* 0x00000004b5587825 */ /* 0x008fc600078e0230 */
[----:B------:R-:W3:Y:S04]  /*27230*/  LDL.LU.64 R48, [R1+0xc0] ;  /* 0x0000c00001307983 */ /* 0x000ee80000300a00 */
[----:B------:R-:W3:Y:S04]  /*27240*/  LDL.LU.64 R62, [R1+0xb0] ;  /* 0x0000b000013e7983 */ /* 0x000ee80000300a00 */
[----:B------:R-:W-:Y:S04]  /*27250*/  STL.64 [R1+0x650], R68 ;  /* 0x0006504401007387 */ /* 0x000fe80000100a00 */
[----:B------:R-:W-:Y:S04]  /*27260*/  STL.64 [R1+0x1078], R68 ;  /* 0x0010784401007387 */ /* 0x000fe80000100a00 */
[----:B------:R-:W-:Y:S01]  /*27270*/  STL.64 [R1+0x1c8], R88 ;  /* 0x0001c85801007387 */ /* 0x000fe20000100a00 */
[----:B------:R-:W-:-:S03]  /*27280*/  IMAD.WIDE R82, R181, 0x4, R58 ;  /* 0x00000004b5527825 */ /* 0x000fc600078e023a */
[----:B------:R-:W-:Y:S04]  /*27290*/  STL.64 [R1+0x11d0], R88 ;  /* 0x0011d05801007387 */ /* 0x000fe80000100a00 */
[----:B------:R-:W3:Y:S04]  /*272a0*/  LDL.LU.64 R246, [R1+0x98] ;  /* 0x0000980001f67983 */ /* 0x000ee80000300a00 */
[----:B------:R-:W3:Y:S04]  /*272b0*/  LDL.LU.64 R12, [R1+0x88] ;  /* 0x00008800010c7983 */ /* 0x000ee80000300a00 */
[----:B------:R-:W-:Y:S04]  /*272c0*/  STL.64 [R1+0x1f0], R82 ;  /* 0x0001f05201007387 */ /* 0x000fe80000100a00 */
[----:B------:R1:W-:Y:S04]  /*272d0*/  STL.64 [R1+0x1110], R82 ;  /* 0x0011105201007387 */ /* 0x0003e80000100a00 */
[----:B------:R-:W3:Y:S04]  /*272e0*/  LDL.LU.64 R60, [R1+0x80] ;  /* 0x00008000013c7983 */ /* 0x000ee80000300a00 */
[----:B------:R-:W3:Y:S01]  /*272f0*/  LDL.LU.64 R58, [R1+0x68] ;  /* 0x00006800013a7983 */ /* 0x000ee20000300a00 */
[----:B--2---:R-:W-:-:S03]  /*27300*/  IMAD.WIDE R66, R181, 0x4, R56 ;  /* 0x00000004b5427825 */ /* 0x004fc600078e0238 */
[----:B------:R-:W2:Y:S04]  /*27310*/  LDL.LU.64 R56, [R1+0x58] ;  /* 0x0000580001387983 */ /* 0x000ea80000300a00 */
[----:B------:R-:W-:Y:S04]  /*27320*/  STL.64 [R1+0x640], R66 ;  /* 0x0006404201007387 */ /* 0x000fe80000100a00 */
[----:B------:R-:W-:Y:S01]  /*27330*/  STL.64 [R1+0x1080], R66 ;  /* 0x0010804201007387 */ /* 0x000fe20000100a00 */
[----:B-1----:R-:W-:-:S05]  /*27340*/  IMAD.WIDE R86, R181, 0x4, R54 ;  /* 0x00000004b5567825 */ /* 0x002fca00078e0236 */
        /* <DEDUP_REMOVED lines=8> */
[----:B------:R-:W4:Y:S01]  /*273d0*/  LDL.LU.64 R52, [R1+0x30] ;  /* 0x0000300001347983 */ /* 0x000f220000300a00 */
[----:B------:R-:W-:-:S03]  /*273e0*/  IMAD.WIDE R84, R181, 0x4, R50 ;  /* 0x00000004b5547825 */ /* 0x000fc600078e0232 */
[----:B------:R-:W4:Y:S01]  /*273f0*/  LDL.LU.64 R50, [R1+0x18] ;  /* 0x0000180001327983 */ /* 0x000f220000300a00 */
[----:B---3--:R-:W-:-:S03]  /*27400*/  IMAD.WIDE R78, R181, 0x4, R48 ;  /* 0x00000004b54e7825 */ /* 0x008fc600078e0230 */
[----:B------:R-:W3:Y:S01]  /*27410*/  LDL.LU.64 R48, [R1+0x8] ;  /* 0x0000080001307983 */ /* 0x000ee20000300a00 */
[----:B------:R-:W-:-:S03]  /*27420*/  IMAD.WIDE R62, R181, 0x4, R62 ;  /* 0x00000004b53e7825 */ /* 0x000fc600078e023e */
[----:B------:R-:W-:Y:S04]  /*27430*/  STL.64 [R1+0x480], R64 ;  /* 0x0004804001007387 */ /* 0x000fe80000100a00 */
[----:B------:R-:W-:Y:S04]  /*27440*/  STL.64 [R1+0x1088], R64 ;  /* 0x0010884001007387 */ /* 0x000fe80000100a00 */
[----:B------:R-:W-:Y:S04]  /*27450*/  STL.64 [R1+0x1b8], R84 ;  /* 0x0001b85401007387 */ /* 0x000fe80000100a00 */
[----:B------:R-:W-:Y:S04]  /*27460*/  STL.64 [R1+0x11e0], R84 ;  /* 0x0011e05401007387 */ /* 0x000fe80000100a00 */
[----:B------:R-:W-:Y:S01]  /*27470*/  STL.64 [R1+0x2c8], R78 ;  /* 0x0002c84e01007387 */ /* 0x000fe20000100a00 */
[----:B------:R-:W-:-:S03]  /*27480*/  IMAD.WIDE R82, R181, 0x4, R246 ;  /* 0x00000004b5527825 */ /* 0x000fc600078e02f6 */
[----:B------:R-:W-:Y:S01]  /*27490*/  STL.64 [R1+0x1120], R78 ;  /* 0x0011204e01007387 */ /* 0x000fe20000100a00 */
[----:B------:R-:W-:-:S03]  /*274a0*/  IMAD.WIDE R76, R181, 0x4, R12 ;  /* 0x00000004b54c7825 */ /* 0x000fc600078e020c */
[----:B------:R-:W-:Y:S04]  /*274b0*/  STL.64 [R1+0x638], R62 ;  /* 0x0006383e01007387 */ /* 0x000fe80000100a00 */
[----:B------:R-:W-:Y:S04]  /*274c0*/  STL.64 [R1+0x1128], R62 ;  /* 0x0011283e01007387 */ /* 0x000fe80000100a00 */
[----:B------:R-:W-:Y:S01]  /*274d0*/  STL.64 [R1+0x1b0], R82 ;  /* 0x0001b05201007387 */ /* 0x000fe20000100a00 */
[----:B------:R-:W-:-:S03]  /*274e0*/  IMAD.WIDE R60, R181, 0x4, R60 ;  /* 0x00000004b53c7825 */ /* 0x000fc600078e023c */
[----:B------:R-:W-:Y:S01]  /*274f0*/  STL.64 [R1+0x11e8], R82 ;  /* 0x0011e85201007387 */ /* 0x000fe20000100a00 */
[----:B-1----:R-:W-:-:S03]  /*27500*/  IMAD.WIDE R80, R181, 0x4, R58 ;  /* 0x00000004b5507825 */ /* 0x002fc600078e023a */
[----:B------:R-:W-:Y:S04]  /*27510*/  STL.64 [R1+0x2b8], R76 ;  /* 0x0002b84c01007387 */ /* 0x000fe80000100a00 */
[----:B------:R1:W-:Y:S04]  /*27520*/  STL.64 [R1+0x1130], R76 ;  /* 0x0011304c01007387 */ /* 0x0003e80000100a00 */
[----:B------:R-:W-:Y:S04]  /*27530*/  STL.64 [R1+0x630], R60 ;  /* 0x0006303c01007387 */ /* 0x000fe80000100a00 */
[----:B------:R-:W-:Y:S01]  /*27540*/  STL.64 [R1+0x1138], R60 ;  /* 0x0011383c01007387 */ /* 0x000fe20000100a00 */
[----:B--2---:R-:W-:-:S03]  /*27550*/  IMAD.WIDE R74, R181, 0x4, R56 ;  /* 0x00000004b54a7825 */ /* 0x004fc600078e0238 */
[----:B------:R-:W-:Y:S04]  /*27560*/  STL.64 [R1+0x1a8], R80 ;  /* 0x0001a85001007387 */ /* 0x000fe80000100a00 */
[----:B------:R-:W-:Y:S04]  /*27570*/  STL.64 [R1+0x2b0], R74 ;  /* 0x0002b04a01007387 */ /* 0x000fe80000100a00 */
[----:B------:R2:W-:Y:S01]  /*27580*/  STL.64 [R1+0x1140], R74 ;  /* 0x0011404a01007387 */ /* 0x0005e20000100a00 */
[----:B-1----:R-:W-:-:S04]  /*27590*/  IMAD.WIDE R76, R181, 0x4, R234 ;  /* 0x00000004b54c7825 */ /* 0x002fc800078e02ea */
[----:B------:R-:W-:-:S04]  /*275a0*/  IMAD.WIDE R64, R181, 0x4, R228 ;  /* 0x00000004b5407825 */ /* 0x000fc800078e02e4 */
[----:B------:R-:W-:-:S04]  /*275b0*/  IMAD.WIDE R58, R181, 0x4, R54 ;  /* 0x00000004b53a7825 */ /* 0x000fc800078e0236 */
[----:B--2---:R-:W-:-:S04]  /*275c0*/  IMAD.WIDE R74, R181, 0x4, R232 ;  /* 0x00000004b54a7825 */ /* 0x004fc800078e02e8 */
[----:B------:R-:W-:-:S04]  /*275d0*/  IMAD.WIDE R66, R181, 0x4, R230 ;  /* 0x00000004b5427825 */ /* 0x000fc800078e02e6 */
[----:B------:R-:W-:-:S04]  /*275e0*/  IMAD.WIDE R54, R181, 0x4, R8 ;  /* 0x00000004b5367825 */ /* 0x000fc800078e0208 */
[----:B------:R-:W-:-:S04]  /*275f0*/  IMAD.WIDE R62, R181, 0x4, R14 ;  /* 0x00000004b53e7825 */ /* 0x000fc800078e020e */
[----:B------:R-:W-:-:S04]  /*27600*/  IMAD.WIDE R68, R181, 0x4, R16 ;  /* 0x00000004b5447825 */ /* 0x000fc800078e0210 */
[----:B------:R-:W-:-:S04]  /*27610*/  IMAD.WIDE R14, R181, 0x4, R20 ;  /* 0x00000004b50e7825 */ /* 0x000fc800078e0214 */
[----:B------:R-:W-:-:S04]  /*27620*/  IMAD.WIDE R70, R181, 0x4, R22 ;  /* 0x00000004b5467825 */ /* 0x000fc800078e0216 */
[----:B------:R-:W-:-:S05]  /*27630*/  IMAD.WIDE R2, R181, 0x4, R2 ;  /* 0x00000004b5027825 */ /* 0x000fca00078e0202 */
[----:B------:R1:W-:Y:S04]  /*27640*/  STL.64 [R1+0x20], R2 ;  /* 0x0000200201007387 */ /* 0x0003e80000100a00 */
[----:B------:R-:W-:Y:S04]  /*27650*/  STL.64 [R1+0x498], R58 ;  /* 0x0004983a01007387 */ /* 0x000fe80000100a00 */
[----:B------:R-:W-:Y:S01]  /*27660*/  STL.64 [R1+0x1148], R58 ;  /* 0x0011483a01007387 */ /* 0x000fe20000100a00 */
[----:B-1----:R-:W-:-:S04]  /*27670*/  IMAD.WIDE R2, R181, 0x4, R242 ;  /* 0x00000004b5027825 */ /* 0x002fc800078e02f2 */
[----:B----4-:R-:W-:-:S05]  /*27680*/  IMAD.WIDE R78, R181, 0x4, R52 ;  /* 0x00000004b54e7825 */ /* 0x010fca00078e0234 */
[----:B------:R-:W-:Y:S04]  /*27690*/  STL.64 [R1+0x1a0], R78 ;  /* 0x0001a04e01007387 */ /* 0x000fe80000100a00 */
[----:B------:R-:W2:Y:S01]  /*276a0*/  LDL.64 R246, [R1+0x7d0] ;  /* 0x0007d00001f67983 */ /* 0x000ea20000100a00 */
[----:B------:R-:W-:-:S05]  /*276b0*/  IMAD.WIDE R12, R181, 0x4, R50 ;  /* 0x00000004b50c7825 */ /* 0x000fca00078e0232 */
[----:B------:R-:W-:Y:S04]  /*276c0*/  STL.64 [R1+0x2a0], R12 ;  /* 0x0002a00c01007387 */ /* 0x000fe80000100a00 */
[----:B------:R-:W-:Y:S04]  /*276d0*/  STL.64 [R1], R2 ;  /* 0x0000000201007387 */ /* 0x000fe80000100a00 */
[----:B------:R1:W-:Y:S04]  /*276e0*/  STL.64 [R1+0x1150], R12 ;  /* 0x0011500c01007387 */ /* 0x0003e80000100a00 */
[----:B-1----:R-:W4:Y:S04]  /*276f0*/  LDL.64 R12, [R1+0x5d0] ;  /* 0x0005d000010c7983 */ /* 0x002f280000100a00 */
[----:B------:R-:W2:Y:S01]  /*27700*/  LDL.LU.64 R234, [R1+0x850] ;  /* 0x0008500001ea7983 */ /* 0x000ea20000300a00 */
[----:B------:R-:W-:-:S04]  /*27710*/  IMAD.WIDE R52, R181, 0x4, R18 ;  /* 0x00000004b5347825 */ /* 0x000fc800078e0212 */
[----:B---3--:R-:W-:-:S04]  /*27720*/  IMAD.WIDE R56, R181, 0x4, R48 ;  /* 0x00000004b5387825 */ /* 0x008fc800078e0230 */
[C---:B------:R-:W-:Y:S01]  /*27730*/  IMAD.WIDE R48, R181.reuse, 0x4, R226 ;  /* 0x00000004b5307825 */ /* 0x040fe200078e02e2 */
[----:B------:R-:W-:Y:S04]  /*27740*/  STL.64 [R1+0x4a0], R56 ;  /* 0x0004a03801007387 */ /* 0x000fe80000100a00 */
[----:B------:R-:W-:Y:S04]  /*27750*/  STL.64 [R1+0x1158], R56 ;  /* 0x0011583801007387 */ /* 0x000fe80000100a00 */
[----:B------:R-:W-:Y:S04]  /*27760*/  STL.64 [R1+0x198], R76 ;  /* 0x0001984c01007387 */ /* 0x000fe80000100a00 */
[----:B------:R-:W3:Y:S04]  /*27770*/  LDL.LU.64 R226, [R1+0x810] ;  /* 0x0008100001e27983 */ /* 0x000ee80000300a00 */
[----:B------:R-:W-:Y:S04]  /*27780*/  STL.64 [R1+0x288], R64 ;  /* 0x0002884001007387 */ /* 0x000fe80000100a00 */
[----:B------:R-:W-:Y:S04]  /*27790*/  STL.64 [R1+0x1160], R64 ;  /* 0x0011604001007387 */ /* 0x000fe80000100a00 */
[----:B------:R-:W-:Y:S04]  /*277a0*/  STL.64 [R1+0x620], R48 ;  /* 0x0006203001007387 */ /* 0x000fe80000100a00 */
[----:B------:R-:W-:Y:S04]  /*277b0*/  STL.64 [R1+0x1168], R48 ;  /* 0x0011683001007387 */ /* 0x000fe80000100a00 */
[----:B------:R-:W-:Y:S04]  /*277c0*/  STL.64 [R1+0x190], R74 ;  /* 0x0001904a01007387 */ /* 0x000fe80000100a00 */
[----:B------:R-:W2:Y:S04]  /*277d0*/  LDL.LU.64 R230, [R1+0x830] ;  /* 0x0008300001e67983 */ /* 0x000ea80000300a00 */
[----:B------:R-:W-:Y:S04]  /*277e0*/  STL.64 [R1+0x270], R66 ;  /* 0x0002704201007387 */ /* 0x000fe80000100a00 */
[----:B------:R1:W-:Y:S04]  /*277f0*/  STL.64 [R1+0x1170], R66 ;  /* 0x0011704201007387 */ /* 0x0003e80000100a00 */
[----:B------:R-:W-:Y:S04]  /*27800*/  STL.64 [R1+0x618], R54 ;  /* 0x0006183601007387 */ /* 0x000fe80000100a00 */
[----:B------:R-:W-:Y:S04]  /*27810*/  STL.64 [R1+0x188], R62 ;  /* 0x0001883e01007387 */ /* 0x000fe80000100a00 */
[----:B------:R-:W2:Y:S04]  /*27820*/  LDL.LU.64 R18, [R1] ;  /* 0x0000000001127983 */ /* 0x000ea80000300a00 */
[----:B------:R-:W-:Y:S04]  /*27830*/  STL.64 [R1+0x268], R68 ;  /* 0x0002684401007387 */ /* 0x000fe80000100a00 */
[----:B------:R-:W2:Y:S04]  /*27840*/  LDL.LU.64 R20, [R1+0x20] ;  /* 0x0000200001147983 */ /* 0x000ea80000300a00 */
[----:B------:R-:W-:Y:S04]  /*27850*/  STL.64 [R1+0x4c0], R52 ;  /* 0x0004c03401007387 */ /* 0x000fe80000100a00 */
[----:B------:R-:W3:Y:S01]  /*27860*/  LDL.LU.64 R22, [R1+0x7f0] ;  /* 0x0007f00001167983 */ /* 0x000ee20000300a00 */
[----:B------:R-:W-:-:S04]  /*27870*/  IMAD.WIDE R122, R181, 0x4, R122 ;  /* 0x00000004b57a7825 */ /* 0x000fc800078e027a */
[C---:B------:R-:W-:Y:S01]  /*27880*/  IMAD.WIDE R124, R181.reuse, 0x4, R124 ;  /* 0x00000004b57c7825 */ /* 0x040fe200078e027c */
[----:B------:R-:W-:Y:S03]  /*27890*/  LDGSTS.E [R249+0x61400], desc[UR22][R122.64], P2 ;  /* 0x614000007af97fae */ /* 0x000fe600091a1016 */
        /* <DEDUP_REMOVED lines=61> */
[----:B------:R-:W-:Y:S03]  /*27c70*/  STL.64 [R1+0x180], R60 ;  /* 0x0001803c01007387 */ /* 0x000fe60000100a00 */
[C---:B------:R-:W-:Y:S01]  /*27c80*/  IMAD.WIDE R188, R181.reuse, 0x4, R188 ;  /* 0x00000004b5bc7825 */ /* 0x040fe200078e02bc */
[----:B------:R-:W-:Y:S03]  /*27c90*/  LDGSTS.E [R249+0x71000], desc[UR22][R186.64], P2 ;  /* 0x71000000baf97fae */ /* 0x000fe600091a1016 */
[C---:B------:R-:W-:Y:S01]  /*27ca0*/  IMAD.WIDE R190, R181.reuse, 0x4, R190 ;  /* 0x00000004b5be7825 */ /* 0x040fe200078e02be */
[----:B------:R-:W-:Y:S03]  /*27cb0*/  LDGSTS.E [R249+0x71400], desc[UR22][R188.64], P2 ;  /* 0x71400000bcf97fae */ /* 0x000fe600091a1016 */
[C---:B------:R-:W-:Y:S01]  /*27cc0*/  IMAD.WIDE R50, R181.reuse, 0x4, R24 ;  /* 0x00000004b5327825 */ /* 0x040fe200078e0218 */
[----:B------:R-:W-:Y:S03]  /*27cd0*/  LDGSTS.E [R249+0x71800], desc[UR22][R190.64], P2 ;  /* 0x71800000bef97fae */ /* 0x000fe600091a1016 */
[C---:B------:R-:W-:Y:S01]  /*27ce0*/  IMAD.WIDE R192, R181.reuse, 0x4, R192 ;  /* 0x00000004b5c07825 */ /* 0x040fe200078e02c0 */
[----:B------:R-:W4:Y:S03]  /*27cf0*/  LDL.LU.64 R24, [R1+0x7b0] ;  /* 0x0007b00001187983 */ /* 0x000f260000300a00 */
[C---:B------:R-:W-:Y:S01]  /*27d00*/  IMAD.WIDE R194, R181.reuse, 0x4, R194 ;  /* 0x00000004b5c27825 */ /* 0x040fe200078e02c2 */
[----:B------:R-:W-:Y:S03]  /*27d10*/  STL.64 [R1+0x258], R70 ;  /* 0x0002584601007387 */ /* 0x000fe60000100a00 */
        /* <DEDUP_REMOVED lines=11> */
[----:B------:R1:W-:Y:S03]  /*27dd0*/  STL.64 [R1+0x178], R58 ;  /* 0x0001783a01007387 */ /* 0x0003e60000100a00 */
        /* <DEDUP_REMOVED lines=15> */
[----:B------:R-:W-:Y:S03]  /*27ed0*/  LDGSTS.E [R249+0x73400], desc[UR22][R204.64], P2 ;  /* 0x73400000ccf97fae */ /* 0x000fe600091a1016 */
[C---:B------:R-:W-:Y:S01]  /*27ee0*/  IMAD.WIDE R232, R181.reuse, 0x4, R34 ;  /* 0x00000004b5e87825 */ /* 0x040fe200078e0222 */
[----:B------:R-:W-:Y:S03]  /*27ef0*/  LDGSTS.E [R249+0x73800], desc[UR22][R206.64], P2 ;  /* 0x73800000cef97fae */ /* 0x000fe600091a1016 */
[C---:B------:R-:W-:Y:S01]  /*27f00*/  IMAD.WIDE R16, R181.reuse, 0x4, R38 ;  /* 0x00000004b5107825 */ /* 0x040fe200078e0226 */
[----:B------:R-:W4:Y:S03]  /*27f10*/  LDL.LU.64 R34, [R1+0x750] ;  /* 0x0007500001227983 */ /* 0x000f260000300a00 */
[C---:B------:R-:W-:Y:S01]  /*27f20*/  IMAD.WIDE R214, R181.reuse, 0x4, R214 ;  /* 0x00000004b5d67825 */ /* 0x040fe200078e02d6 */
[----:B------:R-:W4:Y:S03]  /*27f30*/  LDL.LU.64 R36, [R1+0x6f0] ;  /* 0x0006f00001247983 */ /* 0x000f260000300a00 */
[C---:B------:R-:W-:Y:S01]  /*27f40*/  IMAD.WIDE R216, R181.reuse, 0x4, R216 ;  /* 0x00000004b5d87825 */ /* 0x040fe200078e02d8 */
[----:B------:R-:W4:Y:S03]  /*27f50*/  LDL.LU.64 R38, [R1+0x710] ;  /* 0x0007100001267983 */ /* 0x000f260000300a00 */
[C---:B------:R-:W-:Y:S01]  /*27f60*/  IMAD.WIDE R218, R181.reuse, 0x4, R218 ;  /* 0x00000004b5da7825 */ /* 0x040fe200078e02da */
[----:B------:R-:W-:Y:S03]  /*27f70*/  LDGSTS.E [R249+0x73c00], desc[UR22][R208.64], P2 ;  /* 0x73c00000d0f97fae */ /* 0x000fe600091a1016 */
[C---:B------:R-:W-:Y:S01]  /*27f80*/  IMAD.WIDE R220, R181.reuse, 0x4, R220 ;  /* 0x00000004b5dc7825 */ /* 0x040fe200078e02dc */
[----:B------:R1:W-:Y:S03]  /*27f90*/  STL.64 [R1+0x230], R72 ;  /* 0x0002304801007387 */ /* 0x0003e60000100a00 */
[C---:B------:R-:W-:Y:S01]  /*27fa0*/  IMAD.WIDE R2, R181.reuse, 0x4, R44 ;  /* 0x00000004b5027825 */ /* 0x040fe200078e022c */
[----:B------:R-:W-:Y:S03]  /*27fb0*/  LDGSTS.E [R249+0x74000], desc[UR22][R210.64], P2 ;  /* 0x74000000d2f97fae */ /* 0x000fe600091a1016 */
[C---:B------:R-:W-:Y:S01]  /*27fc0*/  IMAD.WIDE R222, R181.reuse, 0x4, R222 ;  /* 0x00000004b5de7825 */ /* 0x040fe200078e02de */
[----:B------:R-:W-:Y:S03]  /*27fd0*/  STL.64 [R1+0x4e0], R16 ;  /* 0x0004e01001007387 */ /* 0x000fe60000100a00 */
[C---:B------:R-:W-:Y:S01]  /*27fe0*/  IMAD.WIDE R228, R181.reuse, 0x4, R42 ;  /* 0x00000004b5e47825 */ /* 0x040fe200078e022a */
[----:B------:R-:W-:Y:S03]  /*27ff0*/  LDGSTS.E [R249+0x74400], desc[UR22][R212.64], P2 ;  /* 0x74400000d4f97fae */ /* 0x000fe600091a1016 */
[C---:B------:R-:W-:Y:S01]  /*28000*/  IMAD.WIDE R242, R181.reuse, 0x4, R46 ;  /* 0x00000004b5f27825 */ /* 0x040fe200078e022e */
[----:B------:R-:W4:Y:S03]  /*28010*/  LDL.LU.64 R42, [R1+0x5c8] ;  /* 0x0005c800012a7983 */ /* 0x000f260000300a00 */
[C---:B------:R-:W-:Y:S01]  /*28020*/  IMAD.WIDE R224, R181.reuse, 0x4, R224 ;  /* 0x00000004b5e07825 */ /* 0x040fe200078e02e0 */
[----:B------:R-:W-:Y:S04]  /*28030*/  LDGSTS.E [R249+0x74800], desc[UR22][R214.64], P2 ;  /* 0x74800000d6f97fae */ /* 0x000fe800091a1016 */
[----:B------:R-:W4:Y:S01]  /*28040*/  LDL.LU.64 R44, [R1+0x5b8] ;  /* 0x0005b800012c7983 */ /* 0x000f220000300a00 */
[----:B------:R-:W-:-:S03]  /*28050*/  IMAD.WIDE R4, R181, 0x4, R4 ;  /* 0x00000004b5047825 */ /* 0x000fc600078e0204 */
[----:B------:R-:W-:Y:S01]  /*28060*/  LDGSTS.E [R249+0x74c00], desc[UR22][R216.64], P2 ;  /* 0x74c00000d8f97fae */ /* 0x000fe200091a1016 */
[----:B------:R-:W-:-:S03]  /*28070*/  IMAD.WIDE R10, R181, 0x4, R10 ;  /* 0x00000004b50a7825 */ /* 0x000fc600078e020a */
[----:B------:R-:W4:Y:S04]  /*28080*/  LDL.LU.64 R46, [R1+0x5c0] ;  /* 0x0005c000012e7983 */ /* 0x000f280000300a00 */
[----:B------:R-:W-:Y:S01]  /*28090*/  LDGSTS.E [R249+0x75000], desc[UR22][R218.64], P2 ;  /* 0x75000000daf97fae */ /* 0x000fe200091a1016 */
[----:B------:R-:W-:-:S03]  /*280a0*/  IMAD.WIDE R26, R181, 0x4, R26 ;  /* 0x00000004b51a7825 */ /* 0x000fc600078e021a */
[----:B------:R1:W-:Y:S04]  /*280b0*/  STL.64 [R1+0x220], R2 ;  /* 0x0002200201007387 */ /* 0x0003e80000100a00 */
[----:B------:R-:W-:Y:S04]  /*280c0*/  LDGSTS.E [R249+0x75400], desc[UR22][R220.64], P2 ;  /* 0x75400000dcf97fae */ /* 0x000fe800091a1016 */
[----:B------:R-:W-:Y:S04]  /*280d0*/  STL.64 [R1+0x600], R242 ;  /* 0x000600f201007387 */ /* 0x000fe80000100a00 */
[----:B------:R-:W-:Y:S01]  /*280e0*/  LDGSTS.E [R249+0x75800], desc[UR22][R222.64], P2 ;  /* 0x75800000def97fae */ /* 0x000fe200091a1016 */
[----:B------:R-:W-:-:S03]  /*280f0*/  IMAD.WIDE R40, R181, 0x4, R40 ;  /* 0x00000004b5287825 */ /* 0x000fc600078e0228 */
        /* <DEDUP_REMOVED lines=24> */
[----:B------:R-:W-:Y:S04]  /*28280*/  LDGSTS.E [R250+0x60d00], desc[UR22][R22.64], P2 ;  /* 0x60d0000016fa7fae */ /* 0x000fe800091a1016 */
[----:B------:R-:W3:Y:S04]  /*28290*/  LDL.64 R106, [R1+0x470] ;  /* 0x00047000016a7983 */ /* 0x000ee80000100a00 */
[----:B------:R-:W-:Y:S04]  /*282a0*/  LDGSTS.E [R250+0x61100], desc[UR22][R246.64], P2 ;  /* 0x61100000f6fa7fae */ /* 0x000fe800091a1016 */
[----:B------:R-:W3:Y:S04]  /*282b0*/  LDL.64 R244, [R1+0x450] ;  /* 0x0004500001f47983 */ /* 0x000ee80000100a00 */
[----:B------:R-:W3:Y:S04]  /*282c0*/  LDL.64 R238, [R1+0x410] ;  /* 0x0004100001ee7983 */ /* 0x000ee80000100a00 */
[----:B------:R-:W3:Y:S04]  /*282d0*/  LDL.64 R246, [R1+0x430] ;  /* 0x0004300001f67983 */ /* 0x000ee80000100a00 */
[----:B-1----:R-:W3:Y:S04]  /*282e0*/  LDL.64 R66, [R1+0x3f0] ;  /* 0x0003f00001427983 */ /* 0x002ee80000100a00 */
[----:B------:R-:W3:Y:S04]  /*282f0*/  LDL.64 R108, [R1+0x3d8] ;  /* 0x0003d800016c7983 */ /* 0x000ee80000100a00 */
[----:B------:R-:W3:Y:S04]  /*28300*/  LDL.64 R110, [R1+0x3b0] ;  /* 0x0003b000016e7983 */ /* 0x000ee80000100a00 */
[----:B------:R-:W3:Y:S04]  /*28310*/  LDL.64 R240, [R1+0x390] ;  /* 0x0003900001f07983 */ /* 0x000ee80000100a00 */
[----:B------:R-:W3:Y:S04]  /*28320*/  LDL.64 R48, [R1+0x358] ;  /* 0x0003580001307983 */ /* 0x000ee80000100a00 */
[----:B------:R-:W3:Y:S04]  /*28330*/  LDL.64 R64, [R1+0x330] ;  /* 0x0003300001407983 */ /* 0x000ee80000100a00 */
[----:B------:R-:W3:Y:S04]  /*28340*/  LDL.64 R56, [R1+0x310] ;  /* 0x0003100001387983 */ /* 0x000ee80000100a00 */
        /* <DEDUP_REMOVED lines=9> */
[----:B------:R-:W-:Y:S04]  /*283e0*/  LDGSTS.E [R250+0x63500], desc[UR22][R42.64], P2 ;  /* 0x635000002afa7fae */ /* 0x000fe800091a1016 */
[----:B------:R-:W-:Y:S04]  /*283f0*/  LDGSTS.E [R250+0x63900], desc[UR22][R46.64], P2 ;  /* 0x639000002efa7fae */ /* 0x000fe800091a1016 */
[----:B------:R-:W-:Y:S04]  /*28400*/  LDGSTS.E [R250+0x63d00], desc[UR22][R44.64], P2 ;  /* 0x63d000002cfa7fae */ /* 0x000fe800091a1016 */
[----:B------:R-:W-:Y:S04]  /*28410*/  LDGSTS.E [R250+0x64100], desc[UR22][R82.64], P2 ;  /* 0x6410000052fa7fae */ /* 0x000fe800091a1016 */
        /* <DEDUP_REMOVED lines=20> */
[----:B---3--:R-:W-:Y:S04]  /*28560*/  LDGSTS.E [R250+0x66d00], desc[UR22][R104.64], P2 ;  /* 0x66d0000068fa7fae */ /* 0x008fe800091a1016 */
[----:B------:R-:W3:Y:S04]  /*28570*/  LDL.LU.64 R102, [R1+0x1198] ;  /* 0x0011980001667983 */ /* 0x000ee80000300a00 */
        /* <DEDUP_REMOVED lines=12> */
[----:B------:R-:W3:Y:S04]  /*28640*/  LDL.64 R108, [R1+0x848] ;  /* 0x00084800016c7983 */ /* 0x000ee80000100a00 */
[----:B------:R-:W3:Y:S04]  /*28650*/  LDL.64 R110, [R1+0x828] ;  /* 0x00082800016e7983 */ /* 0x000ee80000100a00 */
[----:B------:R-:W3:Y:S04]  /*28660*/  LDL.64 R240, [R1+0x808] ;  /* 0x0008080001f07983 */ /* 0x000ee80000100a00 */
[----:B------:R-:W3:Y:S04]  /*28670*/  LDL.64 R66, [R1+0x7c8] ;  /* 0x0007c80001427983 */ /* 0x000ee80000100a00 */
[----:B------:R-:W3:Y:S04]  /*28680*/  LDL.64 R238, [R1+0x3f8] ;  /* 0x0003f80001ee7983 */ /* 0x000ee80000100a00 */
[----:B--2---:R-:W-:Y:S04]  /*28690*/  LDGSTS.E [R250+0x71100], desc[UR22][R246.64], P2 ;  /* 0x71100000f6fa7fae */ /* 0x004fe800091a1016 */
[----:B------:R-:W-:Y:S04]  /*286a0*/  LDGSTS.E [R250+0x71500], desc[UR22][R48.64], P2 ;  /* 0x7150000030fa7fae */ /* 0x000fe800091a1016 */
[----:B------:R-:W-:Y:S04]  /*286b0*/  LDGSTS.E [R250+0x71900], desc[UR22][R64.64], P2 ;  /* 0x7190000040fa7fae */ /* 0x000fe800091a1016 */
[----:B------:R-:W2:Y:S04]  /*286c0*/  LDL.64 R246, [R1+0x7e8] ;  /* 0x0007e80001f67983 */ /* 0x000ea80000100a00 */
[----:B------:R-:W-:Y:S04]  /*286d0*/  LDGSTS.E [R250+0x71d00], desc[UR22][R56.64], P2 ;  /* 0x71d0000038fa7fae */ /* 0x000fe800091a1016 */
[----:B----4-:R-:W-:Y:S04]  /*286e0*/  LDGSTS.E [R250+0x72100], desc[UR22][R12.64], P2 ;  /* 0x721000000cfa7fae */ /* 0x010fe800091a1016 */
        /* <DEDUP_REMOVED lines=54> */
[----:B--2---:R-:W-:Y:S04]  /*28a50*/  LDGSTS.E [R251+0x60e00], desc[UR22][R246.64], P2 ;  /* 0x60e00000f6fb7fae */ /* 0x004fe800091a1016 */
[----:B------:R-:W-:Y:S04]  /*28a60*/  LDGSTS.E [R251+0x61200], desc[UR22][R66.64], P2 ;  /* 0x6120000042fb7fae */ /* 0x000fe800091a1016 */
[----:B------:R-:W2:Y:S04]  /*28a70*/  LDL.64 R246, [R1+0x400] ;  /* 0x0004000001f67983 */ /* 0x000ea80000100a00 */
[----:B------:R-:W2:Y:S04]  /*28a80*/  LDL.LU.64 R66, [R1+0x1170] ;  /* 0x0011700001427983 */ /* 0x000ea80000300a00 */
[----:B---3--:R-:W-:Y:S04]  /*28a90*/  LDGSTS.E [R251+0x61600], desc[UR22][R48.64], P2 ;  /* 0x6160000030fb7fae */ /* 0x008fe800091a1016 */
[----:B----4-:R-:W-:Y:S04]  /*28aa0*/  LDGSTS.E [R251+0x61a00], desc[UR22][R64.64], P2 ;  /* 0x61a0000040fb7fae */ /* 0x010fe800091a1016 */
[----:B------:R-:W3:Y:S04]  /*28ab0*/  LDL.LU.64 R48, [R1+0x1168] ;  /* 0x0011680001307983 */ /* 0x000ee80000300a00 */
[----:B------:R-:W-:Y:S04]  /*28ac0*/  LDGSTS.E [R251+0x61e00], desc[UR22][R56.64], P2 ;  /* 0x61e0000038fb7fae */ /* 0x000fe800091a1016 */
[----:B------:R-:W4:Y:S04]  /*28ad0*/  LDL.LU.64 R64, [R1+0x1160] ;  /* 0x0011600001407983 */ /* 0x000f280000300a00 */
[----:B------:R-:W-:Y:S04]  /*28ae0*/  LDGSTS.E [R251+0x62200], desc[UR22][R12.64], P2 ;  /* 0x622000000cfb7fae */ /* 0x000fe800091a1016 */
[----:B------:R-:W3:Y:S04]  /*28af0*/  LDL.LU.64 R56, [R1+0x1158] ;  /* 0x0011580001387983 */ /* 0x000ee80000300a00 */
        /* <DEDUP_REMOVED lines=46> */
[----:B------:R-:W3:Y:S04]  /*28de0*/  LDL.LU.64 R240, [R1+0x1098] ;  /* 0x0010980001f07983 */ /* 0x000ee80000300a00 */
[----:B--2---:R-:W-:Y:S04]  /*28df0*/  LDGSTS.E [R251+0x70200], desc[UR22][R246.64], P2 ;  /* 0x70200000f6fb7fae */ /* 0x004fe800091a1016 */
[----:B------:R-:W-:Y:S04]  /*28e00*/  LDGSTS.E [R251+0x70600], desc[UR22][R238.64], P2 ;  /* 0x70600000eefb7fae */ /* 0x000fe800091a1016 */
[----:B------:R-:W-:Y:S04]  /*28e10*/  LDGSTS.E [R251+0x70a00], desc[UR22][R244.64], P2 ;  /* 0x70a00000f4fb7fae */ /* 0x000fe800091a1016 */
[----:B------:R-:W2:Y:S04]  /*28e20*/  LDL.LU.64 R246, [R1+0x1090] ;  /* 0x0010900001f67983 */ /* 0x000ea80000300a00 */
[----:B------:R-:W3:Y:S04]  /*28e30*/  LDL.64 R238, [R1+0x798] ;  /* 0x0007980001ee7983 */ /* 0x000ee80000100a00 */
[----:B------:R-:W4:Y:S04]  /*28e40*/  LDL.64 R244, [R1+0x878] ;  /* 0x0008780001f47983 */ /* 0x000f280000100a00 */
[----:B--2---:R-:W-:Y:S04]  /*28e50*/  LDGSTS.E [R251+0x70e00], desc[UR22][R246.64], P2 ;  /* 0x70e00000f6fb7fae */ /* 0x004fe800091a1016 */
        /* <DEDUP_REMOVED lines=22> */
[----:B------:R-:W3:Y:S04]  /*28fc0*/  LDL.64 R74, [R1+0x8b0] ;  /* 0x0008b000014a7983 */ /* 0x000ee80000100a00 */
        /* <DEDUP_REMOVED lines=33> */
[----:B------:R-:W3:Y:S04]  /*291e0*/  LDL.LU.64 R2, [R1+0x1058] ;  /* 0x0010580001027983 */ /* 0x000ee80000300a00 */
[----:B---3--:R-:W-:Y:S04]  /*291f0*/  LDGSTS.E [R2+0x60300], desc[UR22][R74.64], P2 ;  /* 0x603000004a027fae */ /* 0x008fe800091a1016 */
[----:B--2---:R-:W-:Y:S04]  /*29200*/  LDGSTS.E [R2+0x60700], desc[UR22][R76.64], P2 ;  /* 0x607000004c027fae */ /* 0x004fe800091a1016 */
[----:B------:R-:W-:Y:S04]  /*29210*/  LDGSTS.E [R2+0x60b00], desc[UR22][R78.64], P2 ;  /* 0x60b000004e027fae */ /* 0x000fe800091a1016 */
[----:B------:R-:W2:Y:S04]  /*29220*/  LDL.LU.64 R74, [R1+0x1050] ;  /* 0x00105000014a7983 */ /* 0x000ea80000300a00 */
[----:B------:R-:W3:Y:S04]  /*29230*/  LDL.LU.64 R76, [R1+0x1048] ;  /* 0x00104800014c7983 */ /* 0x000ee80000300a00 */
        /* <DEDUP_REMOVED lines=84> */
[----:B---3--:R-:W-:Y:S04]  /*29780*/  LDGSTS.E [R2+0x73700], desc[UR22][R76.64], P2 ;  /* 0x737000004c027fae */ /* 0x008fe800091a1016 */
[----:B------:R-:W-:Y:S04]  /*29790*/  LDGSTS.E [R2+0x73b00], desc[UR22][R74.64], P2 ;  /* 0x73b000004a027fae */ /* 0x000fe800091a1016 */
        /* <DEDUP_REMOVED lines=11> */
[----:B----4-:R-:W-:Y:S04]  /*29850*/  LDGSTS.E [R2+0x75300], desc[UR22][R64.64], P2 ;  /* 0x7530000040027fae */ /* 0x010fe800091a1016 */
[----:B------:R-:W-:Y:S04]  /*29860*/  LDGSTS.E [R2+0x75700], desc[UR22][R62.64], P2 ;  /* 0x757000003e027fae */ /* 0x000fe800091a1016 */
[----:B------:R-:W4:Y:S04]  /*29870*/  LDL.LU.64 R66, [R1+0xec0] ;  /* 0x000ec00001427983 */ /* 0x000f280000300a00 */
        /* <DEDUP_REMOVED lines=12> */
[----:B------:R-:W4:Y:S04]  /*29940*/  LDL.LU.64 R54, [R1+0xe88] ;  /* 0x000e880001367983 */ /* 0x000f280000300a00 */
[----:B------:R-:W4:Y:S04]  /*29950*/  LDL.LU.64 R52, [R1+0xe80] ;  /* 0x000e800001347983 */ /* 0x000f280000300a00 */
[----:B------:R-:W-:Y:S04]  /*29960*/  LDGSTS.E [R2+0x77300], desc[UR22][R50.64], P2 ;  /* 0x7730000032027fae */ /* 0x000fe800091a1016 */
[----:B------:R-:W-:Y:S04]  /*29970*/  LDGSTS.E [R2+0x77700], desc[UR22][R236.64], P2 ;  /* 0x77700000ec027fae */ /* 0x000fe800091a1016 */
[----:B------:R1:W-:Y:S04]  /*29980*/  LDGSTS.E [R2+0x77b00], desc[UR22][R16.64], P2 ;  /* 0x77b0000010027fae */ /* 0x0003e800091a1016 */
[----:B------:R-:W4:Y:S04]  /*29990*/  LDL.LU.64 R50, [R1+0xe78] ;  /* 0x000e780001327983 */ /* 0x000f280000300a00 */
[----:B------:R-:W-:Y:S04]  /*299a0*/  LDGSTS.E [R2+0x77f00], desc[UR22][R242.64], P2 ;  /* 0x77f00000f2027fae */ /* 0x000fe800091a1016 */
[----:B------:R-:W0:Y:S01]  /*299b0*/  LDGDEPBAR ;  /* 0x00000000000079af */ /* 0x000e220000000000 */
[----:B------:R-:W-:-:S04]  /*299c0*/  ISETP.GE.AND P5, PT, R0, UR4, PT ;  /* 0x0000000400007c0c */ /* 0x000fc8000bfa6270 */
[----:B-1----:R-:W-:-:S04]  /*299d0*/  SEL R16, RZ, 0x4, P5 ;  /* 0x00000004ff107807 */ /* 0x002fc80002800000 */
[----:B------:R-:W-:Y:S02]  /*299e0*/  SEL R16, R16, RZ, P1 ;  /* 0x000000ff10107207 */ /* 0x000fe40000800000 */
[----:B------:R-:W-:Y:S02]  /*299f0*/  ISETP.NE.U32.AND P2, PT, R180, RZ, PT ;  /* 0x000000ffb400720c */ /* 0x000fe40003f45070 */
[----:B--2---:R-:W-:Y:S02]  /*29a00*/  ISETP.GE.AND P5, PT, R13, UR4, PT ;  /* 0x000000040d007c0c */ /* 0x004fe4000bfa6270 */
[----:B------:R-:W-:Y:S01]  /*29a10*/  LOP3.LUT R0, R12, 0x6, RZ, 0xfc, !PT ;  /* 0x000000060c007812 */ /* 0x000fe200078efcff */
[----:B------:R-:W-:Y:S01]  /*29a20*/  UIADD3 UR5, UPT, UPT, UR5, -0x140, URZ ;  /* 0xfffffec005057890 */ /* 0x000fe2000fffe0ff */
[----:B------:R-:W-:Y:S01]  /*29a30*/  BAR.SYNC.DEFER_BLOCKING 0x0 ;  /* 0x0000000000007b1d */ /* 0x000fe20000010000 */
[----:B---3--:R-:W-:-:S05]  /*29a40*/  IMAD.WIDE R48, R252, 0x4, R48 ;  /* 0x00000004fc307825 */ /* 0x008fca00078e0230 */
[----:B------:R-:W-:Y:S01]  /*29a50*/  @!PT LDS RZ, [RZ] ;  /* 0x00000000fffff984 */ /* 0x000fe20000000800 */
[----:B------:R-:W-:Y:S01]  /*29a60*/  @!PT LDS RZ, [RZ] ;  /* 0x00000000fffff984 */ /* 0x000fe20000000800 */
[----:B------:R-:W-:Y:S01]  /*29a70*/  @!PT LDS RZ, [RZ] ;  /* 0x00000000fffff984 */ /* 0x000fe20000000800 */
[----:B------:R1:W-:Y:S01]  /*29a80*/  LDGSTS.E [R3+0x10000], desc[UR22][R48.64], P6 ;  /* 0x1000000030037fae */ /* 0x0003e2000b1a1016 */
[----:B------:R-:W-:Y:S02]  /*29a90*/  ISETP.NE.U32.AND P6, PT, R16, RZ, PT ;  /* 0x000000ff1000720c */ /* 0x000fe40003fc5070 */
[----:B------:R-:W-:Y:S02]  /*29aa0*/  SEL R16, RZ, 0x4, P5 ;  /* 0x00000004ff107807 */ /* 0x000fe40002800000 */
[----:B------:R-:W-:Y:S02]  /*29ab0*/  ISETP.GE.AND P5, PT, R0, UR4, PT ;  /* 0x0000000400007c0c */ /* 0x000fe4000bfa6270 */
[----:B------:R-:W-:Y:S01]  /*29ac0*/  SEL R17, R16, RZ, P1 ;  /* 0x000000ff10117207 */ /* 0x000fe20000800000 */
[----:B------:R1:W-:Y:S01]  /*29ad0*/  STL.64 [R1+0x5f8], R48 ;  /* 0x0005f83001007387 */ /* 0x0003e20000100a00 */
[----:B------:R-:W-:Y:S02]  /*29ae0*/  SEL R16, RZ, 0x4, P5 ;  /* 0x00000004ff107807 */ /* 0x000fe40002800000 */
[----:B------:R-:W-:-:S02]  /*29af0*/  LOP3.LUT R0, R12, 0x24, RZ, 0xfc, !PT ;  /* 0x000000240c007812 */ /* 0x000fc400078efcff */
[----:B------:R-:W-:Y:S01]  /*29b00*/  SEL R16, R16, RZ, P1 ;  /* 0x000000ff10107207 */ /* 0x000fe20000800000 */
[----:B----4-:R-:W-:-:S04]  /*29b10*/  IMAD.WIDE R50, R252, 0x4, R50 ;  /* 0x00000004fc327825 */ /* 0x010fc800078e0232 */
[----:B-1----:R-:W-:Y:S01]  /*29b20*/  IMAD.WIDE R48, R252, 0x4, R52 ;  /* 0x00000004fc307825 */ /* 0x002fe200078e0234 */
        /* <DEDUP_REMOVED lines=9> */
[----:B------:R-:W-:Y:S02]  /*29bc0*/  SEL R17, R16, RZ, P1 ;  /* 0x000000ff10117207 */ /* 0x000fe40000800000 */
[----:B------:R-:W-:Y:S01]  /*29bd0*/  SEL R16, RZ, 0x4, P4 ;  /* 0x00000004ff107807 */ /* 0x000fe20002000000 */
[----:B------:R2:W-:Y:S01]  /*29be0*/  STL.64 [R1+0x5e0], R48 ;  /* 0x0005e03001007387 */ /* 0x0005e20000100a00 */
[----:B------:R-:W-:Y:S02]  /*29bf0*/  LOP3.LUT R0, R12, 0x8, RZ, 0xfc, !PT ;  /* 0x000000080c007812 */ /* 0x000fe400078efcff */
[----:B------:R-:W-:Y:S01]  /*29c00*/  SEL R16, R16, RZ, P1 ;  /* 0x000000ff10107207 */ /* 0x000fe20000800000 */
[----:B-1----:R-:W-:-:S04]  /*29c10*/  IMAD.WIDE R50, R252, 0x4, R54 ;  /* 0x00000004fc327825 */ /* 0x002fc800078e0236 */
        /* <DEDUP_REMOVED lines=51> */
[----:B------:R-:W-:Y:S01]  /*29f50*/  ISETP.NE.U32.AND P5, PT, R17, RZ, PT ;  /* 0x000000ff1100720c */ /* 0x000fe20003fa5070 */
[----:B------:R2:W-:Y:S01]  /*29f60*/  LDGSTS.E [R7+0x12000], desc[UR22][R48.64], P2 ;  /* 0x1200000030077fae */ /* 0x0005e200091a1016 */
[----:B------:R-:W-:Y:S02]  /*29f70*/  LOP3.LUT R0, R12, 0x2e, RZ, 0xfc, !PT ;  /* 0x0000002e0c007812 */ /* 0x000fe400078efcff */
[----:B------:R-:W-:Y:S01]  /*29f80*/  ISETP.NE.U32.AND P2, PT, R16, RZ, PT ;  /* 0x000000ff1000720c */ /* 0x000fe20003f45070 */
[----:B------:R1:W-:Y:S01]  /*29f90*/  STL.64 [R1+0x530], R50 ;  /* 0x0005303201007387 */ /* 0x0003e20000100a00 */
[----:B------:R-:W-:-:S02]  /*29fa0*/  SEL R16, RZ, 0x4, P4 ;  /* 0x00000004ff107807 */ /* 0x000fc40002000000 */
[----:B------:R-:W-:Y:S02]  /*29fb0*/  ISETP.GE.AND P4, PT, R0, UR4, PT ;  /* 0x0000000400007c0c */ /* 0x000fe4000bf86270 */
[----:B------:R-:W-:Y:S01]  /*29fc0*/  LOP3.LUT R0, R12, 0x10, RZ, 0xfc, !PT ;  /* 0x000000100c007812 */ /* 0x000fe200078efcff */
[----:B------:R2:W-:Y:S01]  /*29fd0*/  STL.64 [R1+0x520], R48 ;  /* 0x0005203001007387 */ /* 0x0005e20000100a00 */
[----:B------:R-:W-:Y:S01]  /*29fe0*/  SEL R16, R16, RZ, P1 ;  /* 0x000000ff10107207 */ /* 0x000fe20000800000 */
[----:B-1----:R-:W-:Y:S01]  /*29ff0*/  IMAD.WIDE R50, R252, 0x4, R70 ;  /* 0x00000004fc327825 */ /* 0x002fe200078e0246 */
[----:B------:R-:W-:-:S04]  /*2a000*/  SEL R17, RZ, 0x4, P4 ;  /* 0x00000004ff117807 */ /* 0x000fc80002000000 */
[----:B------:R1:W-:Y:S01]  /*2a010*/  LDGSTS.E [R7+0x12008], desc[UR22][R50.64], P6 ;  /* 0x1200800032077fae */ /* 0x0003e2000b1a1016 */
[----:B--2---:R-:W-:Y:S01]  /*2a020*/  IMAD.WIDE R48, R252, 0x4, R72 ;  /* 0x00000004fc307825 */ /* 0x004fe200078e0248 */
[----:B------:R-:W-:Y:S02]  /*2a030*/  ISETP.GE.AND P6, PT, R0, UR4, PT ;  /* 0x0000000400007c0c */ /* 0x000fe4000bfc6270 */
[----:B------:R-:W-:Y:S01]  /*2a040*/  LOP3.LUT R0, R12, 0x12, RZ, 0xfc, !PT ;  /* 0x000000120c007812 */ /* 0x000fe200078efcff */
[----:B------:R-:W-:Y:S01]  /*2a050*/  STL.64 [R1+0x518], R50 ;  /* 0x0005183201007387 */ /* 0x000fe20000100a00 */
[----:B------:R-:W-:Y:S02]  /*2a060*/  ISETP.NE.U32.AND P4, PT, R16, RZ, PT ;  /* 0x000000ff1000720c */ /* 0x000fe40003f85070 */
[----:B------:R-:W-:Y:S01]  /*2a070*/  SEL R17, R17, RZ, P1 ;  /* 0x000000ff11117207 */ /* 0x000fe20000800000 */
[----:B------:R1:W-:Y:S01]  /*2a080*/  STL.64 [R1+0xe08], R6 ;  /* 0x000e080601007387 */ /* 0x0003e20000100a00 */
[----:B------:R-:W-:-:S02]  /*2a090*/  SEL R16, RZ, 0x4, P6 ;  /* 0x00000004ff107807 */ /* 0x000fc40003000000 */
[----:B------:R-:W-:Y:S01]  /*2a0a0*/  ISETP.GE.AND P6, PT, R0, UR4, PT ;  /* 0x0000000400007c0c */ /* 0x000fe2000bfc6270 */
[----:B------:R2:W-:Y:S01]  /*2a0b0*/  STL.64 [R1+0x508], R48 ;  /* 0x0005083001007387 */ /* 0x0005e20000100a00 */
[----:B------:R-:W-:-:S03]  /*2a0c0*/  LOP3.LUT R0, R12, 0x30, RZ, 0xfc, !PT ;  /* 0x000000300c007812 */ /* 0x000fc600078efcff */
[----:B------:R2:W-:Y:S01]  /*2a0d0*/  LDGSTS.E [R244+0x10000], desc[UR22][R48.64], P5 ;  /* 0x1000000030f47fae */ /* 0x0005e2000a9a1016 */
[----:B------:R-:W-:Y:S02]  /*2a0e0*/  ISETP.NE.U32.AND P5, PT, R17, RZ, PT ;  /* 0x000000ff1100720c */ /* 0x000fe40003fa5070 */
[----:B------:R-:W-:Y:S01]  /*2a0f0*/  SEL R17, RZ, 0x4, P6 ;  /* 0x00000004ff117807 */ /* 0x000fe20003000000 */
[----:B-1----:R-:W-:Y:S01]  /*2a100*/  IMAD.WIDE R6, R252, 0x4, R76 ;  /* 0x00000004fc067825 */ /* 0x002fe200078e024c */
[----:B------:R-:W-:-:S03]  /*2a110*/  SEL R16, R16, RZ, P1 ;  /* 0x000000ff10107207 */ /* 0x000fc60000800000 */
[----:B--2---:R-:W-:Y:S01]  /*2a120*/  IMAD.WIDE R48, R252, 0x4, R74 ;  /* 0x00000004fc307825 */ /* 0x004fe200078e024a */
[----:B------:R-:W-:-:S04]  /*2a130*/  SEL R17, R17, RZ, P1 ;  /* 0x000000ff11117207 */ /* 0x000fc80000800000 */
[----:B------:R1:W-:Y:S01]  /*2a140*/  LDGSTS.E [R244+0x10008], desc[UR22][R48.64], P2 ;  /* 0x1000800030f47fae */ /* 0x0003e200091a1016 */
[----:B------:R-:W-:Y:S02]  /*2a150*/  ISETP.GE.AND P2, PT, R0, UR4, PT ;  /* 0x0000000400007c0c */ /* 0x000fe4000bf46270 */
[----:B------:R-:W-:Y:S01]  /*2a160*/  LOP3.LUT R0, R12, 0x32, RZ, 0xfc, !PT ;  /* 0x000000320c007812 */ /* 0x000fe200078efcff */
[----:B------:R1:W-:Y:S01]  /*2a170*/  STL.64 [R1+0x500], R48 ;  /* 0x0005003001007387 */ /* 0x0003e20000100a00 */
[----:B------:R-:W-:Y:S02]  /*2a180*/  ISETP.NE.U32.AND P6, PT, R16, RZ, PT ;  /* 0x000000ff1000720c */ /* 0x000fe40003fc5070 */
[----:B------:R-:W-:Y:S01]  /*2a190*/  SEL R16, RZ, 0x4, P2 ;  /* 0x00000004ff107807 */ /* 0x000fe20001000000 */
[----:B------:R2:W-:Y:S01]  /*2a1a0*/  LDGSTS.E [R244+0x12000], desc[UR22][R6.64], P4 ;  /* 0x1200000006f47fae */ /* 0x0005e2000a1a1016 */
[----:B------:R-:W-:Y:S02]  /*2a1b0*/  ISETP.GE.AND P2, PT, R0, UR4, PT ;  /* 0x0000000400007c0c */ /* 0x000fe4000bf46270 */
[----:B------:R-:W-:-:S02]  /*2a1c0*/  ISETP.NE.U32.AND P4, PT, R17, RZ, PT ;  /* 0x000000ff1100720c */ /* 0x000fc40003f85070 */
[----:B------:R-:W-:Y:S01]  /*2a1d0*/  LOP3.LUT R0, R12, 0x14, RZ, 0xfc, !PT ;  /* 0x000000140c007812 */ /* 0x000fe200078efcff */
[----:B-1----:R-:W-:Y:S01]  /*2a1e0*/  IMAD.WIDE R48, R252, 0x4, R78 ;  /* 0x00000004fc307825 */ /* 0x002fe200078e024e */
[----:B------:R-:W-:Y:S01]  /*2a1f0*/  SEL R16, R16, RZ, P1 ;  /* 0x000000ff10107207 */ /* 0x000fe20000800000 */
[----:B------:R2:W-:Y:S01]  /*2a200*/  STL.64 [R1+0x4f8], R6 ;  /* 0x0004f80601007387 */ /* 0x0005e20000100a00 */
[----:B------:R-:W-:-:S03]  /*2a210*/  SEL R17, RZ, 0x4, P2 ;  /* 0x00000004ff117807 */ /* 0x000fc60001000000 */
[----:B------:R1:W-:Y:S01]  /*2a220*/  LDGSTS.E [R244+0x12008], desc[UR22][R48.64], P5 ;  /* 0x1200800030f47fae */ /* 0x0003e2000a9a1016 */
[----:B------:R-:W-:Y:S02]  /*2a230*/  ISETP.GE.AND P5, PT, R0, UR4, PT ;  /* 0x0000000400007c0c */ /* 0x000fe4000bfa6270 */
[----:B------:R-:W-:Y:S01]  /*2a240*/  LOP3.LUT R0, R12, 0x16, RZ, 0xfc, !PT ;  /* 0x000000160c007812 */ /* 0x000fe200078efcff */
[----:B------:R1:W-:Y:S01]  /*2a250*/  STL.64 [R1+0x4a8], R48 ;  /* 0x0004a83001007387 */ /* 0x0003e20000100a00 */
[----:B------:R-:W-:Y:S02]  /*2a260*/  ISETP.NE.U32.AND P2, PT, R16, RZ, PT ;  /* 0x000000ff1000720c */ /* 0x000fe40003f45070 */
[----:B------:R-:W-:Y:S01]  /*2a270*/  SEL R16, RZ, 0x4, P5 ;  /* 0x00000004ff107807 */ /* 0x000fe20002800000 */
[----:B--2---:R-:W-:Y:S01]  /*2a280*/  IMAD.WIDE R6, R252, 0x4, R80 ;  /* 0x00000004fc067825 */ /* 0x004fe200078e0250 */
[----:B------:R-:W-:Y:S02]  /*2a290*/  SEL R17, R17, RZ, P1 ;  /* 0x000000ff11117207 */ /* 0x000fe40000800000 */
[----:B------:R-:W-:-:S02]  /*2a2a0*/  ISETP.GE.AND P5, PT, R0, UR4, PT ;  /* 0x0000000400007c0c */ /* 0x000fc4000bfa6270 */
[----:B------:R-:W-:Y:S01]  /*2a2b0*/  LOP3.LUT R0, R12, 0x34, RZ, 0xfc, !PT ;  /* 0x000000340c007812 */ /* 0x000fe200078efcff */
[----:B------:R2:W-:Y:S01]  /*2a2c0*/  LDGSTS.E [R245+0x10000], desc[UR22][R6.64], P6 ;  /* 0x1000000006f57fae */ /* 0x0005e2000b1a1016 */
[----:B-1----:R-:W-:Y:S01]  /*2a2d0*/  IMAD.WIDE R48, R252, 0x4, R82 ;  /* 0x00000004fc307825 */ /* 0x002fe200078e0252 */
[----:B------:R-:W-:Y:S02]  /*2a2e0*/  ISETP.NE.U32.AND P6, PT, R17, RZ, PT ;  /* 0x000000ff1100720c */ /* 0x000fe40003fc5070 */
[----:B------:R-:W-:Y:S02]  /*2a2f0*/  SEL R16, R16, RZ, P1 ;  /* 0x000000ff10107207 */ /* 0x000fe40000800000 */
[----:B------:R1:W-:Y:S01]  /*2a300*/  LDGSTS.E [R245+0x10008], desc[UR22][R48.64], P4 ;  /* 0x1000800030f57fae */ /* 0x0003e2000a1a1016 */
[----:B------:R-:W-:Y:S02]  /*2a310*/  SEL R17, RZ, 0x4, P5 ;  /* 0x00000004ff117807 */ /* 0x000fe40002800000 */
[----:B------:R-:W-:Y:S01]  /*2a320*/  ISETP.GE.AND P4, PT, R0, UR4, PT ;  /* 0x0000000400007c0c */ /* 0x000fe2000bf86270 */
[----:B------:R2:W-:Y:S01]  /*2a330*/  STL.64 [R1+0x468], R6 ;  /* 0x0004680601007387 */ /* 0x0005e20000100a00 */
[----:B------:R-:W-:-:S02]  /*2a340*/  LOP3.LUT R0, R12, 0x36, RZ, 0xfc, !PT ;  /* 0x000000360c007812 */ /* 0x000fc400078efcff */
[----:B------:R-:W-:Y:S02]  /*2a350*/  ISETP.NE.U32.AND P5, PT, R16, RZ, PT ;  /* 0x000000ff1000720c */ /* 0x000fe40003fa5070 */
[----:B------:R-:W-:Y:S02]  /*2a360*/  SEL R17, R17, RZ, P1 ;  /* 0x000000ff11117207 */ /* 0x000fe40000800000 */
[----:B------:R-:W-:Y:S02]  /*2a370*/  SEL R16, RZ, 0x4, P4 ;  /* 0x00000004ff107807 */ /* 0x000fe40002000000 */
[----:B------:R-:W-:Y:S01]  /*2a380*/  ISETP.GE.AND P4, PT, R0, UR4, PT ;  /* 0x0000000400007c0c */ /* 0x000fe2000bf86270 */
[----:B--2---:R-:W-:Y:S01]  /*2a390*/  IMAD.WIDE R6, R252, 0x4, R84 ;  /* 0x00000004fc067825 */ /* 0x004fe200078e0254 */
[----:B------:R1:W-:Y:S01]  /*2a3a0*/  STL.64 [R1+0x460], R48 ;  /* 0x0004603001007387 */ /* 0x0003e20000100a00 */
[----:B------:R-:W-:-:S03]  /*2a3b0*/  LOP3.LUT R0, R12, 0x18, RZ, 0xfc, !PT ;  /* 0x000000180c007812 */ /* 0x000fc600078efcff */
[----:B------:R2:W-:Y:S01]  /*2a3c0*/  LDGSTS.E [R245+0x12000], desc[UR22][R6.64], P2 ;  /* 0x1200000006f57fae */ /* 0x0005e200091a1016 */
[----:B------:R-:W-:Y:S02]  /*2a3d0*/  ISETP.NE.U32.AND P2, PT, R17, RZ, PT ;  /* 0x000000ff1100720c */ /* 0x000fe40003f45070 */
[----:B------:R-:W-:Y:S01]  /*2a3e0*/  SEL R17, RZ, 0x4, P4 ;  /* 0x00000004ff117807 */ /* 0x000fe20002000000 */
[----:B------:R2:W-:Y:S01]  /*2a3f0*/  STL.64 [R1+0x458], R6 ;  /* 0x0004580601007387 */ /* 0x0005e20000100a00 */
[----:B-1----:R-:W-:Y:S02]  /*2a400*/  IMAD.WIDE R48, R252, 0x4, R86 ;  /* 0x00000004fc307825 */ /* 0x002fe400078e0256 */
[----:B------:R-:W-:Y:S02]  /*2a410*/  SEL R17, R17, RZ, P1 ;  /* 0x000000ff11117207 */ /* 0x000fe40000800000 */
[----:B------:R-:W-:Y:S01]  /*2a420*/  SEL R16, R16, RZ, P1 ;  /* 0x000000ff10107207 */ /* 0x000fe20000800000 */
[----:B------:R1:W-:Y:S01]  /*2a430*/  LDGSTS.E [R245+0x12008], desc[UR22][R48.64], P6 ;  /* 0x1200800030f57fae */ /* 0x0003e2000b1a1016 */
[----:B--2---:R-:W-:Y:S01]  /*2a440*/  IMAD.WIDE R6, R252, 0x4, R88 ;  /* 0x00000004fc067825 */ /* 0x004fe200078e0258 */
[----:B------:R-:W-:-:S02]  /*2a450*/  ISETP.GE.AND P6, PT, R0, UR4, PT ;  /* 0x0000000400007c0c */ /* 0x000fc4000bfc6270 */
[----:B------:R-:W-:Y:S01]  /*2a460*/  LOP3.LUT R0, R12, 0x1a, RZ, 0xfc, !PT ;  /* 0x0000001a0c007812 */ /* 0x000fe200078efcff */
[----:B------:R1:W-:Y:S01]  /*2a470*/  STL.64 [R1+0x428], R48 ;  /* 0x0004283001007387 */ /* 0x0003e20000100a00 */
[----:B------:R-:W-:-:S03]  /*2a480*/  ISETP.NE.U32.AND P4, PT, R16, RZ, PT ;  /* 0x000000ff1000720c */ /* 0x000fc60003f85070 */
[----:B------:R2:W-:Y:S01]  /*2a490*/  LDGSTS.E [R246+0x10000], desc[UR22][R6.64], P5 ;  /* 0x1000000006f67fae */ /* 0x0005e2000a9a1016 */
[----:B------:R-:W-:Y:S02]  /*2a4a0*/  ISETP.NE.U32.AND P5, PT, R17, RZ, PT ;  /* 0x000000ff1100720c */ /* 0x000fe40003fa5070 */
[----:B------:R-:W-:Y:S02]  /*2a4b0*/  SEL R17, RZ, 0x4, P6 ;  /* 0x00000004ff117807 */ /* 0x000fe40003000000 */
[----:B------:R-:W-:Y:S01]  /*2a4c0*/  ISETP.GE.AND P6, PT, R0, UR4, PT ;  /* 0x0000000400007c0c */ /* 0x000fe2000bfc6270 */
[----:B-1----:R-:W-:Y:S01]  /*2a4d0*/  IMAD.WIDE R48, R252, 0x4, R90 ;  /* 0x00000004fc307825 */ /* 0x002fe200078e025a */
[----:B------:R-:W-:Y:S02]  /*2a4e0*/  LOP3.LUT R0, R12, 0x38, RZ, 0xfc, !PT ;  /* 0x000000380c007812 */ /* 0x000fe400078efcff */
[----:B------:R-:W-:Y:S02]  /*2a4f0*/  SEL R17, R17, RZ, P1 ;  /* 0x000000ff11117207 */ /* 0x000fe40000800000 */
[----:B------:R1:W-:Y:S01]  /*2a500*/  LDGSTS.E [R246+0x10008], desc[UR22][R48.64], P2 ;  /* 0x1000800030f67fae */ /* 0x0003e200091a1016 */
[----:B------:R-:W-:-:S02]  /*2a510*/  ISETP.GE.AND P2, PT, R0, UR4, PT ;  /* 0x0000000400007c0c */ /* 0x000fc4000bf46270 */
[----:B------:R-:W-:Y:S01]  /*2a520*/  LOP3.LUT R0, R12, 0x3a, RZ, 0xfc, !PT ;  /* 0x0000003a0c007812 */ /* 0x000fe200078efcff */
[----:B------:R-:W-:Y:S01]  /*2a530*/  STL.64 [R1+0xe18], R244 ;  /* 0x000e18f401007387 */ /* 0x000fe20000100a00 */
[----:B------:R-:W-:Y:S02]  /*2a540*/  SEL R16, RZ, 0x4, P6 ;  /* 0x00000004ff107807 */ /* 0x000fe40003000000 */
[----:B------:R-:W-:Y:S01]  /*2a550*/  ISETP.NE.U32.AND P6, PT, R17, RZ, PT ;  /* 0x000000ff1100720c */ /* 0x000fe20003fc5070 */
[----:B------:R2:W-:Y:S01]  /*2a560*/  STL.64 [R1+0x420], R6 ;  /* 0x0004200601007387 */ /* 0x0005e20000100a00 */
[----:B------:R-:W-:-:S03]  /*2a570*/  SEL R17, RZ, 0x4, P2 ;  /* 0x00000004ff117807 */ /* 0x000fc60001000000 */
[----:B------:R1:W-:Y:S01]  /*2a580*/  STL.64 [R1+0x3d0], R48 ;  /* 0x0003d03001007387 */ /* 0x0003e20000100a00 */
[----:B------:R-:W-:Y:S02]  /*2a590*/  ISETP.GE.AND P2, PT, R0, UR4, PT ;  /* 0x0000000400007c0c */ /* 0x000fe4000bf46270 */
[----:B------:R-:W-:Y:S01]  /*2a5a0*/  LOP3.LUT R0, R12, 0x1c, RZ, 0xfc, !PT ;  /* 0x0000001c0c007812 */ /* 0x000fe200078efcff */
[----:B--2---:R-:W-:-:S04]  /*2a5b0*/  IMAD.WIDE R6, R252, 0x4, R92 ;  /* 0x00000004fc067825 */ /* 0x004fc800078e025c */
[----:B-1----:R-:W-:Y:S01]  /*2a5c0*/  IMAD.WIDE R48, R252, 0x4, R94 ;  /* 0x00000004fc307825 */ /* 0x002fe200078e025e */
[----:B------:R-:W-:Y:S01]  /*2a5d0*/  SEL R16, R16, RZ, P1 ;  /* 0x000000ff10107207 */ /* 0x000fe20000800000 */
[----:B------:R1:W-:Y:S01]  /*2a5e0*/  LDGSTS.E [R246+0x12000], desc[UR22][R6.64], P4 ;  /* 0x1200000006f67fae */ /* 0x0003e2000a1a1016 */
[----:B------:R-:W-:-:S03]  /*2a5f0*/  SEL R17, R17, RZ, P1 ;  /* 0x000000ff11117207 */ /* 0x000fc60000800000 */
[----:B------:R2:W-:Y:S01]  /*2a600*/  LDGSTS.E [R246+0x12008], desc[UR22][R48.64], P5 ;  /* 0x1200800030f67fae */ /* 0x0005e2000a9a1016 */
[----:B------:R-:W-:Y:S02]  /*2a610*/  ISETP.GE.AND P5, PT, R0, UR4, PT ;  /* 0x0000000400007c0c */ /* 0x000fe4000bfa6270 */
[----:B------:R-:W-:Y:S02]  /*2a620*/  LOP3.LUT R0, R12, 0x1e, RZ, 0xfc, !PT ;  /* 0x0000001e0c007812 */ /* 0x000fe400078efcff */
[----:B------:R-:W-:Y:S02]  /*2a630*/  ISETP.NE.U32.AND P4, PT, R16, RZ, PT ;  /* 0x000000ff1000720c */ /* 0x000fe40003f85070 */
[----:B------:R-:W-:Y:S02]  /*2a640*/  SEL R16, RZ, 0x4, P2 ;  /* 0x00000004ff107807 */ /* 0x000fe40001000000 */
[----:B------:R-:W-:Y:S02]  /*2a650*/  ISETP.NE.U32.AND P2, PT, R17, RZ, PT ;  /* 0x000000ff1100720c */ /* 0x000fe40003f45070 */
[----:B------:R-:W-:-:S02]  /*2a660*/  SEL R17, RZ, 0x4, P5 ;  /* 0x00000004ff117807 */ /* 0x000fc40002800000 */
[----:B------:R-:W-:Y:S02]  /*2a670*/  ISETP.GE.AND P5, PT, R0, UR4, PT ;  /* 0x0000000400007c0c */ /* 0x000fe4000bfa6270 */
[----:B------:R-:W3:Y:S01]  /*2a680*/  LDC R0, c[0x0][0x3a0] ;  /* 0x0000e800ff007b82 */ /* 0x000ee20000000800 */
[----:B------:R1:W-:Y:S01]  /*2a690*/  STL.64 [R1+0x3c0], R6 ;  /* 0x0003c00601007387 */ /* 0x0003e20000100a00 */
[----:B------:R-:W-:-:S03]  /*2a6a0*/  SEL R16, R16, RZ, P1 ;  /* 0x000000ff10107207 */ /* 0x000fc60000800000 */
[----:B------:R2:W-:Y:S01]  /*2a6b0*/  STL.64 [R1+0x3a8], R48 ;  /* 0x0003a83001007387 */ /* 0x0005e20000100a00 */
[----:B-1----:R-:W-:-:S04]  /*2a6c0*/  IMAD.WIDE R6, R252, 0x4, R96 ;  /* 0x00000004fc067825 */ /* 0x002fc800078e0260 */
[----:B--2---:R-:W-:Y:S01]  /*2a6d0*/  IMAD.WIDE R48, R252, 0x4, R98 ;  /* 0x00000004fc307825 */ /* 0x004fe200078e0262 */
[----:B------:R1:W-:Y:S01]  /*2a6e0*/  LDGSTS.E [R247+0x10000], desc[UR22][R6.64], P6 ;  /* 0x1000000006f77fae */ /* 0x0003e2000b1a1016 */
[----:B------:R-:W-:Y:S02]  /*2a6f0*/  ISETP.NE.U32.AND P6, PT, R16, RZ, PT ;  /* 0x000000ff1000720c */ /* 0x000fe40003fc5070 */
[----:B------:R-:W-:Y:S01]  /*2a700*/  SEL R16, RZ, 0x4, P5 ;  /* 0x00000004ff107807 */ /* 0x000fe20002800000 */
[----:B------:R1:W-:Y:S01]  /*2a710*/  STL.64 [R1+0x398], R6 ;  /* 0x0003980601007387 */ /* 0x0003e20000100a00 */
[----:B---3--:R-:W-:Y:S02]  /*2a720*/  VIADD R0, R0, 0x3f ;  /* 0x0000003f00007836 */ /* 0x008fe40000000000 */
[----:B------:R-:W-:Y:S01]  /*2a730*/  SEL R16, R16, RZ, P1 ;  /* 0x000000ff10107207 */ /* 0x000fe20000800000 */
[----:B------:R-:W-:Y:S01]  /*2a740*/  LDGSTS.E [R247+0x10008], desc[UR22][R48.64], P4 ;  /* 0x1000800030f77fae */ /* 0x000fe2000a1a1016 */
[----:B------:R-:W-:Y:S01]  /*2a750*/  ISETP.GE.AND P4, PT, R12, UR5, PT ;  /* 0x000000050c007c0c */ /* 0x000fe2000bf86270 */
[----:B-1----:R-:W-:-:S05]  /*2a760*/  IMAD.WIDE R6, R252, 0x4, R100 ;  /* 0x00000004fc067825 */ /* 0x002fca00078e0264 */
[----:B------:R1:W-:Y:S01]  /*2a770*/  LDGSTS.E [R247+0x12000], desc[UR22][R6.64], P2 ;  /* 0x1200000006f77fae */ /* 0x0003e200091a1016 */
[----:B------:R-:W-:Y:S02]  /*2a780*/  ISETP.NE.U32.AND P2, PT, R16, RZ, PT ;  /* 0x000000ff1000720c */ /* 0x000fe40003f45070 */
[----:B------:R-:W-:Y:S02]  /*2a790*/  SEL R16, RZ, 0x4, P4 ;  /* 0x00000004ff107807 */ /* 0x000fe40002000000 */
[----:B------:R-:W-:Y:S02]  /*2a7a0*/  ISETP.GT.AND P4, PT, R0, 0x17f, PT ;  /* 0x0000017f0000780c */ /* 0x000fe40003f84270 */
[----:B------:R-:W2:Y:S01]  /*2a7b0*/  S2R R0, SR_TID.X ;  /* 0x0000000000007919 */ /* 0x000ea20000002100 */
[----:B------:R-:W-:-:S04]  /*2a7c0*/  SEL R17, R17, RZ, P1 ;  /* 0x000000ff11117207 */ /* 0x000fc80000800000 */
[----:B------:R-:W-:Y:S01]  /*2a7d0*/  ISETP.NE.U32.AND P5, PT, R17, RZ, PT ;  /* 0x000000ff1100720c */ /* 0x000fe20003fa5070 */
[----:B------:R-:W-:Y:S04]  /*2a7e0*/  STL.64 [R1+0x380], R48 ;  /* 0x0003803001007387 */ /* 0x000fe80000100a00 */
[----:B------:R-:W-:Y:S04]  /*2a7f0*/  STL.64 [R1+0x368], R6 ;  /* 0x0003680601007387 */ /* 0x000fe80000100a00 */
[----:B------:R3:W-:Y:S01]  /*2a800*/  STL [R1+0xe24], R13 ;  /* 0x000e240d01007387 */ /* 0x0007e20000100800 */
[----:B------:R-:W-:Y:S01]  /*2a810*/  SEL R16, R16, RZ, P4 ;  /* 0x000000ff10107207 */ /* 0x000fe20002000000 */
[----:B---3--:R-:W-:Y:S01]  /*2a820*/  IMAD.WIDE R12, R252, 0x4, R102 ;  /* 0x00000004fc0c7825 */ /* 0x008fe200078e0266 */
[----:B--2---:R-:W-:-:S03]  /*2a830*/  SHF.R.U32.HI R243, RZ, 0x6, R0 ;  /* 0x00000006fff37819 */ /* 0x004fc60000011600 */
[----:B-1----:R-:W-:Y:S01]  /*2a840*/  IMAD.WIDE R6, R252, 0x4, R104 ;  /* 0x00000004fc067825 */ /* 0x002fe200078e0268 */
[----:B------:R-:W-:Y:S01]  /*2a850*/  SHF.R.U32.HI R0, RZ, 0x6, R0 ;  /* 0x00000006ff007819 */ /* 0x000fe20000011600 */
[----:B------:R-:W-:Y:S01]  /*2a860*/  LDGSTS.E [R247+0x12008], desc[UR22][R12.64], P6 ;  /* 0x120080000cf77fae */ /* 0x000fe2000b1a1016 */
[----:B------:R-:W-:Y:S02]  /*2a870*/  SGXT.U32 R243, R243, 0x1 ;  /* 0x00000001f3f3781a */ /* 0x000fe40000000000 */
[----:B------:R-:W-:Y:S01]  /*2a880*/  SGXT.U32 R0, R0, 0x1 ;  /* 0x000000010000781a */ /* 0x000fe20000000000 */
[----:B------:R1:W-:Y:S01]  /*2a890*/  LDGSTS.E [R248+0x10000], desc[UR22][R6.64], P5 ;  /* 0x1000000006f87fae */ /* 0x0003e2000a9a1016 */
[----:B------:R-:W-:Y:S02]  /*2a8a0*/  LOP3.LUT R243, R243, 0x3c, RZ, 0xfc, !PT ;  /* 0x0000003cf3f37812 */ /* 0x000fe400078efcff */
[----:B------:R-:W-:Y:S02]  /*2a8b0*/  LOP3.LUT R0, R0, 0x3e, RZ, 0xfc, !PT ;  /* 0x0000003e00007812 */ /* 0x000fe400078efcff */
[----:B------:R-:W-:-:S02]  /*2a8c0*/  ISETP.GE.AND P6, PT, R243, UR4, PT ;  /* 0x00000004f3007c0c */ /* 0x000fc4000bfc6270 */
[----:B------:R-:W-:Y:S02]  /*2a8d0*/  ISETP.NE.U32.AND P5, PT, R16, RZ, PT ;  /* 0x000000ff1000720c */ /* 0x000fe40003fa5070 */
[----:B------:R-:W-:Y:S02]  /*2a8e0*/  SEL R16, RZ, 0x4, P6 ;  /* 0x00000004ff107807 */ /* 0x000fe40003000000 */
[----:B------:R-:W-:Y:S01]  /*2a8f0*/  ISETP.GE.AND P6, PT, R0, UR4, PT ;  /* 0x0000000400007c0c */ /* 0x000fe2000bfc6270 */
[----:B------:R-:W-:Y:S03]  /*2a900*/  STL.64 [R1+0x350], R12 ;  /* 0x0003500c01007387 */ /* 0x000fe60000100a00 */
[----:B------:R-:W-:Y:S01]  /*2a910*/  SEL R17, RZ, 0x4, P6 ;  /* 0x00000004ff117807 */ /* 0x000fe20003000000 */
[----:B------:R-:W-:Y:S01]  /*2a920*/  STL.64 [R1+0xe28], R246 ;  /* 0x000e28f601007387 */ /* 0x000fe20000100a00 */
[----:B------:R-:W-:-:S03]  /*2a930*/  SEL R16, R16, RZ, P1 ;  /* 0x000000ff10107207 */ /* 0x000fc60000800000 */
[----:B------:R1:W-:Y:S01]  /*2a940*/  STL.64 [R1+0x338], R6 ;  /* 0x0003380601007387 */ /* 0x0003e20000100a00 */
[----:B------:R-:W-:Y:S02]  /*2a950*/  SEL R17, R17, RZ, P1 ;  /* 0x000000ff11117207 */ /* 0x000fe40000800000 */
[----:B------:R-:W-:Y:S02]  /*2a960*/  ISETP.GE.AND P1, PT, R240, UR5, PT ;  /* 0x00000005f0007c0c */ /* 0x000fe4000bf26270 */
[----:B------:R-:W-:Y:S01]  /*2a970*/  ISETP.NE.U32.AND P6, PT, R16, RZ, PT ;  /* 0x000000ff1000720c */ /* 0x000fe20003fc5070 */
[----:B-1----:R-:W-:-:S05]  /*2a980*/  IMAD.WIDE R6, R252, 0x4, R106 ;  /* 0x00000004fc067825 */ /* 0x002fca00078e026a */
[----:B------:R1:W-:Y:S01]  /*2a990*/  LDGSTS.E [R248+0x10008], desc[UR22][R6.64], P2 ;  /* 0x1000800006f87fae */ /* 0x0003e200091a1016 */
[----:B------:R-:W-:Y:S02]  /*2a9a0*/  ISETP.NE.U32.AND P2, PT, R17, RZ, PT ;  /* 0x000000ff1100720c */ /* 0x000fe40003f45070 */
[----:B------:R-:W-:Y:S02]  /*2a9b0*/  SEL R17, RZ, 0x4, P1 ;  /* 0x00000004ff117807 */ /* 0x000fe40000800000 */
[----:B------:R-:W-:Y:S01]  /*2a9c0*/  ISETP.GE.AND P1, PT, R241, UR5, PT ;  /* 0x00000005f1007c0c */ /* 0x000fe2000bf26270 */
[----:B------:R1:W-:Y:S03]  /*2a9d0*/  STL.64 [R1+0x320], R6 ;  /* 0x0003200601007387 */ /* 0x0003e60000100a00 */
[----:B------:R-:W-:Y:S02]  /*2a9e0*/  SEL R16, RZ, 0x4, P1 ;  /* 0x00000004ff107807 */ /* 0x000fe40000800000 */
[----:B------:R-:W-:-:S02]  /*2a9f0*/  SEL R17, R17, RZ, P4 ;  /* 0x000000ff11117207 */ /* 0x000fc40002000000 */
[----:B------:R-:W-:Y:S01]  /*2aa00*/  SEL R16, R16, RZ, P4 ;  /* 0x000000ff10107207 */ /* 0x000fe20002000000 */
[----:B-1----:R-:W-:Y:S01]  /*2aa10*/  IMAD.WIDE R6, R252, 0x4, R108 ;  /* 0x00000004fc067825 */ /* 0x002fe200078e026c */
[----:B------:R-:W-:-:S03]  /*2aa20*/  ISETP.NE.U32.AND P1, PT, R17, RZ, PT ;  /* 0x000000ff1100720c */ /* 0x000fc60003f25070 */
[----:B------:R-:W-:Y:S01]  /*2aa30*/  IMAD.WIDE R48, R252, 0x4, R110 ;  /* 0x00000004fc307825 */ /* 0x000fe200078e026e */
[----:B------:R1:W-:Y:S01]  /*2aa40*/  LDGSTS.E [R248+0x12000], desc[UR22][R6.64], P6 ;  /* 0x1200000006f87fae */ /* 0x0003e2000b1a1016 */
[----:B------:R-:W-:Y:S02]  /*2aa50*/  ISETP.NE.U32.AND P6, PT, R16, RZ, PT ;  /* 0x000000ff1000720c */ /* 0x000fe40003fc5070 */
[----:B------:R-:W-:Y:S01]  /*2aa60*/  IMAD.WIDE R12, R181, 0x4, R112 ;  /* 0x00000004b50c7825 */ /* 0x000fe200078e0270 */
[----:B------:R1:W-:Y:S03]  /*2aa70*/  STL.64 [R1+0x308], R6 ;  /* 0x0003080601007387 */ /* 0x0003e60000100a00 */
[C---:B------:R-:W-:Y:S01]  /*2aa80*/  VIADD R16, R249.reuse, 0x100000 ;  /* 0x00100000f9107836 */ /* 0x040fe20000000000 */
[----:B------:R-:W-:Y:S01]  /*2aa90*/  LDGSTS.E [R248+0x12008], desc[UR22][R48.64], P2 ;  /* 0x1200800030f87fae */ /* 0x000fe200091a1016 */
[----:B------:R-:W-:-:S03]  /*2aaa0*/  VIADD R17, R249, 0x100000 ;  /* 0x00100000f9117836 */ /* 0x000fc60000000000 */
[----:B------:R2:W-:Y:S01]  /*2aab0*/  STL.64 [R1+0x2f0], R12 ;  /* 0x0002f00c01007387 */ /* 0x0005e20000100a00 */
[----:B-1----:R-:W-:-:S03]  /*2aac0*/  IMAD.WIDE R6, R181, 0x4, R114 ;  /* 0x00000004b5067825 */ /* 0x002fc600078e0272 */
[----:B------:R-:W0:Y:S04]  /*2aad0*/  LDGDEPBAR ;  /* 0x00000000000079af */ /* 0x000e280000000000 */
[----:B------:R-:W-:Y:S04]  /*2aae0*/  STL.64 [R1+0x2d8], R48 ;  /* 0x0002d83001007387 */ /* 0x000fe80000100a00 */
[----:B------:R2:W-:Y:S04]  /*2aaf0*/  LDGSTS.E [R16+-0x80000], desc[UR22][R12.64], P3 ;  /* 0x800000000c107fae */ /* 0x0005e800099a1016 */
[----:B------:R1:W-:Y:S04]  /*2ab00*/  STL.64 [R1+0x2c0], R6 ;  /* 0x0002c00601007387 */ /* 0x0003e80000100a00 */
[----:B------:R1:W-:Y:S01]  /*2ab10*/  LDGSTS.E [R17+-0x7fc00], desc[UR22][R6.64], P3 ;  /* 0x8040000006117fae */ /* 0x0003e200099a1016 */
[----:B--2---:R-:W-:-:S04]  /*2ab20*/  IMAD.WIDE R12, R181, 0x4, R116 ;  /* 0x00000004b50c7825 */ /* 0x004fc800078e0274 */
[C---:B-1----:R-:W-:Y:S01]  /*2ab30*/  IMAD.WIDE R6, R181.reuse, 0x4, R118 ;  /* 0x00000004b5067825 */ /* 0x042fe200078e0276 */
[----:B------:R1:W-:Y:S04]  /*2ab40*/  STL.64 [R1+0x2a8], R12 ;  /* 0x0002a80c01007387 */ /* 0x0003e80000100a00 */
[----:B------:R1:W-:Y:S04]  /*2ab50*/  LDGSTS.E [R16+-0x7f800], desc[UR22][R12.64], P3 ;  /* 0x808000000c107fae */ /* 0x0003e800099a1016 */
[----:B------:R2:W-:Y:S04]  /*2ab60*/  STL.64 [R1+0x290], R6 ;  /* 0x0002900601007387 */ /* 0x0005e80000100a00 */
[----:B------:R2:W-:Y:S01]  /*2ab70*/  LDGSTS.E [R17+-0x7f400], desc[UR22][R6.64], P3 ;  /* 0x80c0000006117fae */ /* 0x0005e200099a1016 */
[----:B-1----:R-:W-:-:S04]  /*2ab80*/  IMAD.WIDE R12, R181, 0x4, R120 ;  /* 0x00000004b50c7825 */ /* 0x002fc800078e0278 */
[C---:B--2---:R-:W-:Y:S01]  /*2ab90*/  IMAD.WIDE R6, R181.reuse, 0x4, R122 ;  /* 0x00000004b5067825 */ /* 0x044fe200078e027a */
        /* <DEDUP_REMOVED lines=139> */
[----:B------:R1:W-:Y:S01]  /*2b450*/  LDGSTS.E [R16+-0x6b800], desc[UR22][R12.64], P3 ;  /* 0x948000000c107fae */ /* 0x0003e200099a1016 */
[----:B------:R-:W-:-:S03]  /*2b460*/  IMAD.WIDE R242, R181, 0x4, R222 ;  /* 0x00000004b5f27825 */ /* 0x000fc600078e02de */
[----:B------:R2:W-:Y:S01]  /*2b470*/  STL.64 [R1+0x18], R6 ;  /* 0x0000180601007387 */ /* 0x0005e20000100a00 */
[----:B------:R-:W-:-:S03]  /*2b480*/  IMAD.WIDE R240, R181, 0x4, R224 ;  /* 0x00000004b5f07825 */ /* 0x000fc600078e02e0 */
[----:B------:R2:W-:Y:S01]  /*2b490*/  LDGSTS.E [R17+-0x6b400], desc[UR22][R6.64], P3 ;  /* 0x94c0000006117fae */ /* 0x0005e200099a1016 */
[----:B-1----:R-:W-:-:S04]  /*2b4a0*/  IMAD.WIDE R12, R181, 0x4, R218 ;  /* 0x00000004b50c7825 */ /* 0x002fc800078e02da */
[C---:B--2---:R-:W-:Y:S01]  /*2b4b0*/  IMAD.WIDE R6, R181.reuse, 0x4, R220 ;  /* 0x00000004b5067825 */ /* 0x044fe200078e02dc */
[----:B------:R-:W-:Y:S04]  /*2b4c0*/  STL.64 [R1+0x10], R12 ;  /* 0x0000100c01007387 */ /* 0x000fe80000100a00 */
[----:B------:R1:W-:Y:S04]  /*2b4d0*/  STL.64 [R1+0x8], R6 ;  /* 0x0000080601007387 */ /* 0x0003e80000100a00 */
[----:B------:R-:W-:Y:S04]  /*2b4e0*/  STL.64 [R1+0xe38], R242 ;  /* 0x000e38f201007387 */ /* 0x000fe80000100a00 */
[----:B------:R-:W-:Y:S04]  /*2b4f0*/  STL.64 [R1+0xe40], R240 ;  /* 0x000e40f001007387 */ /* 0x000fe80000100a00 */
[----:B------:R-:W2:Y:S01]  /*2b500*/  LDL.LU.64 R48, [R1+0x7d0] ;  /* 0x0007d00001307983 */ /* 0x000ea20000300a00 */
[----:B------:R-:W-:-:S03]  /*2b510*/  IMAD.WIDE R238, R181, 0x4, R20 ;  /* 0x00000004b5ee7825 */ /* 0x000fc600078e0214 */
[----:B------:R-:W-:Y:S01]  /*2b520*/  LDGSTS.E [R16+-0x6b000], desc[UR22][R12.64], P3 ;  /* 0x950000000c107fae */ /* 0x000fe200099a1016 */
[----:B------:R-:W-:-:S03]  /*2b530*/  IMAD.WIDE R236, R181, 0x4, R18 ;  /* 0x00000004b5ec7825 */ /* 0x000fc600078e0212 */
[----:B------:R-:W-:Y:S01]  /*2b540*/  LDGSTS.E [R17+-0x6ac00], desc[UR22][R6.64], P3 ;  /* 0x9540000006117fae */ /* 0x000fe200099a1016 */
[----:B------:R-:W-:-:S03]  /*2b550*/  IMAD.WIDE R18, R181, 0x4, R4 ;  /* 0x00000004b5127825 */ /* 0x000fc600078e0204 */
[----:B------:R-:W-:Y:S04]  /*2b560*/  LDGSTS.E [R16+-0x6a800], desc[UR22][R242.64], P3 ;  /* 0x95800000f2107fae */ /* 0x000fe800099a1016 */
[----:B------:R-:W-:Y:S01]  /*2b570*/  LDGSTS.E [R17+-0x6a400], desc[UR22][R240.64], P3 ;  /* 0x95c00000f0117fae */ /* 0x000fe200099a1016 */
[----:B------:R-:W-:-:S03]  /*2b580*/  IMAD.WIDE R14, R181, 0x4, R14 ;  /* 0x00000004b50e7825 */ /* 0x000fc600078e020e */
[----:B------:R-:W-:Y:S04]  /*2b590*/  LDGSTS.E [R16+-0x6a000], desc[UR22][R238.64], P3 ;  /* 0x96000000ee107fae */ /* 0x000fe800099a1016 */
[----:B------:R3:W-:Y:S04]  /*2b5a0*/  LDGSTS.E [R17+-0x69c00], desc[UR22][R236.64], P3 ;  /* 0x96400000ec117fae */ /* 0x0007e800099a1016 */
[----:B------:R-:W-:Y:S04]  /*2b5b0*/  STL.64 [R1+0xe48], R238 ;  /* 0x000e48ee01007387 */ /* 0x000fe80000100a00 */
[----:B------:R4:W-:Y:S01]  /*2b5c0*/  STL.64 [R1+0xe50], R236 ;  /* 0x000e50ec01007387 */ /* 0x0009e20000100a00 */
[----:B---3--:R-:W-:-:S03]  /*2b5d0*/  IMAD.WIDE R16, R181, 0x4, R10 ;  /* 0x00000004b5107825 */ /* 0x008fc600078e020a */
[----:B------:R-:W-:Y:S01]  /*2b5e0*/  STL.64 [R1+0xe58], R18 ;  /* 0x000e581201007387 */ /* 0x000fe20000100a00 */
[----:B------:R-:W-:-:S03]  /*2b5f0*/  IMAD.WIDE R10, R181, 0x4, R26 ;  /* 0x00000004b50a7825 */ /* 0x000fc600078e021a */
[----:B------:R-:W-:Y:S04]  /*2b600*/  STL.64 [R1+0xe60], R16 ;  /* 0x000e601001007387 */ /* 0x000fe80000100a00 */
[----:B------:R-:W-:Y:S04]  /*2b610*/  STL.64 [R1+0xe68], R14 ;  /* 0x000e680e01007387 */ /* 0x000fe80000100a00 */
[----:B------:R3:W-:Y:S04]  /*2b620*/  STL.64 [R1+0xe70], R10 ;  /* 0x000e700a01007387 */ /* 0x0007e80000100a00 */
[----:B------:R-:W3:Y:S01]  /*2b630*/  LDL.LU.64 R56, [R1+0x5d0] ;  /* 0x0005d00001387983 */ /* 0x000ee20000300a00 */
[----:B------:R-:W-:-:S02]  /*2b640*/  VIADD R4, R249, 0x100000 ;  /* 0x00100000f9047836 */ /* 0x000fc40000000000 */
[----:B------:R-:W-:Y:S01]  /*2b650*/  VIADD R5, R249, 0x100000 ;  /* 0x00100000f9057836 */ /* 0x000fe20000000000 */
[----:B------:R-:W3:Y:S01]  /*2b660*/  LDL.LU.64 R50, [R1+0x5b0] ;  /* 0x0005b00001327983 */ /* 0x000ee20000300a00 */
[----:B------:R-:W-:-:S03]  /*2b670*/  IMAD.WIDE R8, R181, 0x4, R8 ;  /* 0x00000004b5087825 */ /* 0x000fc600078e0208 */
[----:B------:R-:W-:Y:S01]  /*2b680*/  LDGSTS.E [R4+-0x69800], desc[UR22][R18.64], P3 ;  /* 0x9680000012047fae */ /* 0x000fe200099a1016 */
[----:B------:R-:W-:-:S03]  /*2b690*/  VIADD R20, R249, 0x100000 ;  /* 0x00100000f9147836 */ /* 0x000fc60000000000 */
[----:B------:R-:W-:Y:S01]  /*2b6a0*/  LDGSTS.E [R5+-0x69400], desc[UR22][R16.64], P3 ;  /* 0x96c0000010057fae */ /* 0x000fe200099a1016 */
[----:B------:R-:W-:-:S03]  /*2b6b0*/  VIADD R21, R249, 0x100000 ;  /* 0x00100000f9157836 */ /* 0x000fc60000000000 */
[----:B------:R-:W-:Y:S04]  /*2b6c0*/  LDGSTS.E [R4+-0x69000], desc[UR22][R14.64], P3 ;  /* 0x970000000e047fae */ /* 0x000fe800099a1016 */
[----:B------:R1:W-:Y:S01]  /*2b6d0*/  LDGSTS.E [R5+-0x68c00], desc[UR22][R10.64], P3 ;  /* 0x974000000a057fae */ /* 0x0003e200099a1016 */
[----:B------:R-:W-:-:S03]  /*2b6e0*/  IMAD.WIDE R234, R181, 0x4, R234 ;  /* 0x00000004b5ea7825 */ /* 0x000fc600078e02ea */
[----:B------:R4:W-:Y:S01]  /*2b6f0*/  LDGSTS.E [R20+-0x68800], desc[UR22][R8.64], P3 ;  /* 0x9780000008147fae */ /* 0x0009e200099a1016 */
[----:B------:R-:W-:-:S04]  /*2b700*/  IMAD.WIDE R230, R181, 0x4, R230 ;  /* 0x00000004b5e67825 */ /* 0x000fc800078e02e6 */
[----:B-1----:R-:W-:-:S04]  /*2b710*/  IMAD.WIDE R4, R181, 0x4, R40 ;  /* 0x00000004b5047825 */ /* 0x002fc800078e0228 */
[----:B----4-:R-:W-:Y:S01]  /*2b720*/  VIADD R20, R250, 0x100000 ;  /* 0x00100000fa147836 */ /* 0x010fe20000000000 */
[----:B------:R1:W-:Y:S01]  /*2b730*/  LDGSTS.E [R21+-0x68400], desc[UR22][R4.64], P3 ;  /* 0x97c0000004157fae */ /* 0x0003e200099a1016 */
[----:B------:R-:W-:-:S03]  /*2b740*/  IMAD.WIDE R226, R181, 0x4, R226 ;  /* 0x00000004b5e27825 */ /* 0x000fc600078e02e2 */
[----:B------:R-:W-:Y:S01]  /*2b750*/  LDGSTS.E [R20+-0x7ff00], desc[UR22][R234.64], P3 ;  /* 0x80100000ea147fae */ /* 0x000fe200099a1016 */
[----:B-1----:R-:W-:-:S05]  /*2b760*/  VIADD R21, R250, 0x100000 ;  /* 0x00100000fa157836 */ /* 0x002fca0000000000 */
[----:B------:R1:W-:Y:S01]  /*2b770*/  LDGSTS.E [R21+-0x7fb00], desc[UR22][R230.64], P3 ;  /* 0x80500000e6157fae */ /* 0x0003e200099a1016 */
[----:B------:R-:W-:Y:S02]  /*2b780*/  VIADD R26, R250, 0x100000 ;  /* 0x00100000fa1a7836 */ /* 0x000fe40000000000 */
[----:B------:R-:W-:-:S04]  /*2b790*/  IMAD.WIDE R24, R181, 0x4, R24 ;  /* 0x00000004b5187825 */ /* 0x000fc800078e0218 */
[----:B-1----:R-:W-:-:S04]  /*2b7a0*/  IMAD.WIDE R20, R181, 0x4, R22 ;  /* 0x00000004b5147825 */ /* 0x002fc800078e0216 */
[C---:B------:R-:W-:Y:S02]  /*2b7b0*/  VIADD R22, R250.reuse, 0x100000 ;  /* 0x00100000fa167836 */ /* 0x040fe40000000000 */
[----:B------:R-:W-:-:S03]  /*2b7c0*/  VIADD R23, R250, 0x100000 ;  /* 0x00100000fa177836 */ /* 0x000fc60000000000 */
[----:B------:R-:W-:Y:S01]  /*2b7d0*/  LDGSTS.E [R22+-0x7f700], desc[UR22][R226.64], P3 ;  /* 0x80900000e2167fae */ /* 0x000fe200099a1016 */
[----:B------:R-:W-:-:S03]  /*2b7e0*/  VIADD R27, R250, 0x100000 ;  /* 0x00100000fa1b7836 */ /* 0x000fc60000000000 */
[----:B------:R2:W-:Y:S01]  /*2b7f0*/  LDGSTS.E [R23+-0x7f300], desc[UR22][R20.64], P3 ;  /* 0x80d0000014177fae */ /* 0x0005e200099a1016 */
[----:B------:R-:W-:-:S04]  /*2b800*/  IMAD.WIDE R28, R181, 0x4, R28 ;  /* 0x00000004b51c7825 */ /* 0x000fc800078e021c */
[----:B------:R-:W-:-:S04]  /*2b810*/  IMAD.WIDE R32, R181, 0x4, R32 ;  /* 0x00000004b5207825 */ /* 0x000fc800078e0220 */
[----:B------:R-:W-:-:S04]  /*2b820*/  IMAD.WIDE R36, R181, 0x4, R36 ;  /* 0x00000004b5247825 */ /* 0x000fc800078e0224 */
[C---:B--2---:R-:W-:Y:S02]  /*2b830*/  IMAD.WIDE R22, R181.reuse, 0x4, R48 ;  /* 0x00000004b5167825 */ /* 0x044fe400078e0230 */
[----:B------:R-:W2:Y:S04]  /*2b840*/  LDL.LU.64 R48, [R1+0x5a8] ;  /* 0x0005a80001307983 */ /* 0x000ea80000300a00 */
[----:B------:R-:W-:Y:S04]  /*2b850*/  LDGSTS.E [R26+-0x7ef00], desc[UR22][R22.64], P3 ;  /* 0x81100000161a7fae */ /* 0x000fe800099a1016 */
[----:B------:R1:W-:Y:S04]  /*2b860*/  LDGSTS.E [R27+-0x7eb00], desc[UR22][R24.64], P3 ;  /* 0x81500000181b7fae */ /* 0x0003e800099a1016 */
[----:B------:R-:W4:Y:S04]  /*2b870*/  LDL.LU.64 R54, [R1+0x5a0] ;  /* 0x0005a00001367983 */ /* 0x000f280000300a00 */
[----:B------:R-:W4:Y:S01]  /*2b880*/  LDL.LU.64 R52, [R1+0x590] ;  /* 0x0005900001347983 */ /* 0x000f220000300a00 */
[----:B-1----:R-:W-:-:S03]  /*2b890*/  IMAD.WIDE R26, R181, 0x4, R30 ;  /* 0x00000004b51a7825 */ /* 0x002fc600078e021e */
[----:B------:R-:W4:Y:S01]  /*2b8a0*/  LDL.LU.64 R58, [R1+0x588] ;  /* 0x00058800013a7983 */ /* 0x000f220000300a00 */
[C---:B------:R-:W-:Y:S02]  /*2b8b0*/  VIADD R30, R250.reuse, 0x100000 ;  /* 0x00100000fa1e7836 */ /* 0x040fe40000000000 */
[----:B------:R-:W-:-:S03]  /*2b8c0*/  VIADD R31, R250, 0x100000 ;  /* 0x00100000fa1f7836 */ /* 0x000fc60000000000 */
[----:B------:R-:W-:Y:S04]  /*2b8d0*/  LDGSTS.E [R30+-0x7e700], desc[UR22][R26.64], P3 ;  /* 0x819000001a1e7fae */ /* 0x000fe800099a1016 */
[----:B------:R1:W-:Y:S02]  /*2b8e0*/  LDGSTS.E [R31+-0x7e300], desc[UR22][R28.64], P3 ;  /* 0x81d000001c1f7fae */ /* 0x0003e400099a1016 */
[----:B-1----:R-:W-:-:S04]  /*2b8f0*/  IMAD.WIDE R30, R181, 0x4, R34 ;  /* 0x00000004b51e7825 */ /* 0x002fc800078e0222 */
        /* <DEDUP_REMOVED lines=9> */
[C---:B---3--:R-:W-:Y:S02]  /*2b990*/  IMAD.WIDE R38, R181.reuse, 0x4, R56 ;  /* 0x00000004b5267825 */ /* 0x048fe400078e0238 */
        /* <DEDUP_REMOVED lines=13> */
[C---:B------:R-:W-:Y:S02]  /*2ba70*/  VIADD R43, R250.reuse, 0x100000 ;  /* 0x00100000fa2b7836 */ /* 0x040fe40000000000 */
[----:B------:R-:W-:Y:S01]  /*2ba80*/  VIADD R42, R250, 0x100000 ;  /* 0x00100000fa2a7836 */ /* 0x000fe20000000000 */
[----:B------:R-:W3:Y:S04]  /*2ba90*/  LDL.LU.64 R80, [R1+0x3d8] ;  /* 0x0003d80001507983 */ /* 0x000ee80000300a00 */
[----:B------:R-:W-:Y:S01]  /*2baa0*/  LDGSTS.E [R43+-0x7cf00], desc[UR22][R38.64], P3 ;  /* 0x83100000262b7fae */ /* 0x000fe200099a1016 */
[----:B------:R-:W-:-:S03]  /*2bab0*/  IMAD.WIDE R44, R181, 0x4, R44 ;  /* 0x00000004b52c7825 */ /* 0x000fc600078e022c */
[----:B------:R1:W-:Y:S04]  /*2bac0*/  LDGSTS.E [R42+-0x7cb00], desc[UR22][R40.64], P3 ;  /* 0x83500000282a7fae */ /* 0x0003e800099a1016 */
[----:B------:R-:W3:Y:S04]  /*2bad0*/  LDL.LU.64 R86, [R1+0x3b0] ;  /* 0x0003b00001567983 */ /* 0x000ee80000300a00 */
[----:B------:R-:W3:Y:S01]  /*2bae0*/  LDL.LU.64 R84, [R1+0x390] ;  /* 0x0003900001547983 */ /* 0x000ee20000300a00 */
[----:B-1----:R-:W-:-:S03]  /*2baf0*/  IMAD.WIDE R42, R181, 0x4, R46 ;  /* 0x00000004b52a7825 */ /* 0x002fc600078e022e */
[----:B------:R-:W3:Y:S01]  /*2bb00*/  LDL.LU.64 R90, [R1+0x370] ;  /* 0x00037000015a7983 */ /* 0x000ee20000300a00 */
[----:B------:R-:W-:-:S03]  /*2bb10*/  VIADD R47, R250, 0x100000 ;  /* 0x00100000fa2f7836 */ /* 0x000fc60000000000 */
[----:B------:R-:W3:Y:S01]  /*2bb20*/  LDL.LU.64 R88, [R1+0x358] ;  /* 0x0003580001587983 */ /* 0x000ee20000300a00 */
[----:B------:R-:W-:-:S03]  /*2bb30*/  VIADD R46, R250, 0x100000 ;  /* 0x00100000fa2e7836 */ /* 0x000fc60000000000 */
[----:B------:R-:W-:Y:S04]  /*2bb40*/  LDGSTS.E [R47+-0x7c700], desc[UR22][R42.64], P3 ;  /* 0x839000002a2f7fae */ /* 0x000fe800099a1016 */
[----:B------:R1:W-:Y:S04]  /*2bb50*/  LDGSTS.E [R46+-0x7c300], desc[UR22][R44.64], P3 ;  /* 0x83d000002c2e7fae */ /* 0x0003e800099a1016 */
[----:B------:R-:W3:Y:S01]  /*2bb60*/  LDL.LU.64 R92, [R1+0x330] ;  /* 0x00033000015c7983 */ /* 0x000ee20000300a00 */
[----:B-1----:R-:W-:-:S04]  /*2bb70*/  IMAD.WIDE R46, R181, 0x4, R50 ;  /* 0x00000004b52e7825 */ /* 0x002fc800078e0232 */
[C---:B------:R-:W-:Y:S02]  /*2bb80*/  VIADD R51, R250.reuse, 0x100000 ;  /* 0x00100000fa337836 */ /* 0x040fe40000000000 */
[----:B------:R-:W-:-:S03]  /*2bb90*/  VIADD R50, R250, 0x100000 ;  /* 0x00100000fa327836 */ /* 0x000fc60000000000 */
[----:B------:R-:W-:Y:S01]  /*2bba0*/  LDGSTS.E [R51+-0x7bf00], desc[UR22][R46.64], P3 ;  /* 0x841000002e337fae */ /* 0x000fe200099a1016 */
[----:B--2---:R-:W-:-:S05]  /*2bbb0*/  IMAD.WIDE R48, R181, 0x4, R48 ;  /* 0x00000004b5307825 */ /* 0x004fca00078e0230 */
[----:B------:R4:W-:Y:S02]  /*2bbc0*/  LDGSTS.E [R50+-0x7bb00], desc[UR22][R48.64], P3 ;  /* 0x8450000030327fae */ /* 0x0009e400099a1016 */
[----:B----4-:R-:W-:-:S04]  /*2bbd0*/  IMAD.WIDE R50, R181, 0x4, R54 ;  /* 0x00000004b5327825 */ /* 0x010fc800078e0236 */
[----:B------:R-:W-:Y:S02]  /*2bbe0*/  VIADD R55, R250, 0x100000 ;  /* 0x00100000fa377836 */ /* 0x000fe40000000000 */
[----:B------:R-:W-:-:S03]  /*2bbf0*/  IMAD.WIDE R52, R181, 0x4, R52 ;  /* 0x00000004b5347825 */ /* 0x000fc600078e0234 */
[----:B------:R-:W-:Y:S01]  /*2bc00*/  LDGSTS.E [R55+-0x7b700], desc[UR22][R50.64], P3 ;  /* 0x8490000032377fae */ /* 0x000fe200099a1016 */
[----:B------:R-:W-:-:S05]  /*2bc10*/  VIADD R54, R250, 0x100000 ;  /* 0x00100000fa367836 */ /* 0x000fca0000000000 */
[----:B------:R1:W-:Y:S02]  /*2bc20*/  LDGSTS.E [R54+-0x7b300], desc[UR22][R52.64], P3 ;  /* 0x84d0000034367fae */ /* 0x0003e400099a1016 */
[----:B-1----:R-:W-:-:S04]  /*2bc30*/  IMAD.WIDE R54, R181, 0x4, R58 ;  /* 0x00000004b5367825 */ /* 0x002fc800078e023a */
[C---:B------:R-:W-:Y:S02]  /*2bc40*/  VIADD R59, R250.reuse, 0x100000 ;  /* 0x00100000fa3b7836 */ /* 0x040fe40000000000 */
[----:B------:R-:W-:-:S03]  /*2bc50*/  VIADD R58, R250, 0x100000 ;  /* 0x00100000fa3a7836 */ /* 0x000fc60000000000 */
[----:B------:R-:W-:Y:S01]  /*2bc60*/  LDGSTS.E [R59+-0x7af00], desc[UR22][R54.64], P3 ;  /* 0x85100000363b7fae */ /* 0x000fe200099a1016 */
[----:B---3--:R-:W-:-:S05]  /*2bc70*/  IMAD.WIDE R56, R181, 0x4, R56 ;  /* 0x00000004b5387825 */ /* 0x008fca00078e0238 */
[----:B------:R1:W-:Y:S01]  /*2bc80*/  LDGSTS.E [R58+-0x7ab00], desc[UR22][R56.64], P3 ;  /* 0x85500000383a7fae */ /* 0x0003e200099a1016 */
[----:B------:R-:W-:-:S04]  /*2bc90*/  IMAD.WIDE R60, R181, 0x4, R60 ;  /* 0x00000004b53c7825 */ /* 0x000fc800078e023c */
[----:B-1----:R-:W-:-:S04]  /*2bca0*/  IMAD.WIDE R58, R181, 0x4, R62 ;  /* 0x00000004b53a7825 */ /* 0x002fc800078e023e */
[C---:B------:R-:W-:Y:S02]  /*2bcb0*/  VIADD R63, R250.reuse, 0x100000 ;  /* 0x00100000fa3f7836 */ /* 0x040fe40000000000 */
[----:B------:R-:W-:-:S03]  /*2bcc0*/  VIADD R62, R250, 0x100000 ;  /* 0x00100000fa3e7836 */ /* 0x000fc60000000000 */
[----:B------:R-:W-:Y:S01]  /*2bcd0*/  LDGSTS.E [R63+-0x7a700], desc[UR22][R58.64], P3 ;  /* 0x859000003a3f7fae */ /* 0x000fe200099a1016 */
[----:B------:R-:W-:-:S03]  /*2bce0*/  IMAD.WIDE R64, R181, 0x4, R64 ;  /* 0x00000004b5407825 */ /* 0x000fc600078e0240 */
[----:B------:R1:W-:Y:S01]  /*2bcf0*/  LDGSTS.E [R62+-0x7a300], desc[UR22][R60.64], P3 ;  /* 0x85d000003c3e7fae */ /* 0x0003e200099a1016 */
[----:B------:R-:W-:-:S04]  /*2bd00*/  IMAD.WIDE R68, R181, 0x4, R68 ;  /* 0x00000004b5447825 */ /* 0x000fc800078e0244 */
[----:B-1----:R-:W-:-:S04]  /*2bd10*/  IMAD.WIDE R62, R181, 0x4, R66 ;  /* 0x00000004b53e7825 */ /* 0x002fc800078e0242 */
[C---:B------:R-:W-:Y:S02]  /*2bd20*/  VIADD R67, R250.reuse, 0x100000 ;  /* 0x00100000fa437836 */ /* 0x040fe40000000000 */
[----:B------:R-:W-:-:S03]  /*2bd30*/  VIADD R66, R250, 0x100000 ;  /* 0x00100000fa427836 */ /* 0x000fc60000000000 */
[----:B------:R-:W-:Y:S04]  /*2bd40*/  LDGSTS.E [R67+-0x79f00], desc[UR22][R62.64], P3 ;  /* 0x861000003e437fae */ /* 0x000fe800099a1016 */
[----:B------:R1:W-:Y:S01]  /*2bd50*/  LDGSTS.E [R66+-0x79b00], desc[UR22][R64.64], P3 ;  /* 0x8650000040427fae */ /* 0x0003e200099a1016 */
[----:B------:R-:W-:-:S04]  /*2bd60*/  IMAD.WIDE R72, R181, 0x4, R72 ;  /* 0x00000004b5487825 */ /* 0x000fc800078e0248 */
        /* <DEDUP_REMOVED lines=11> */
[----:B------:R-:W-:Y:S02]  /*2be20*/  IMAD.WIDE R76, R181, 0x4, R6 ;  /* 0x00000004b54c7825 */ /* 0x000fe400078e0206 */
[----:B------:R-:W2:Y:S04]  /*2be30*/  LDL.LU.64 R6, [R1+0x310] ;  /* 0x0003100001067983 */ /* 0x000ea80000300a00 */
[----:B------:R-:W3:Y:S04]  /*2be40*/  LDL.LU.64 R98, [R1+0x2f8] ;  /* 0x0002f80001627983 */ /* 0x000ee80000300a00 */
[----:B------:R-:W4:Y:S04]  /*2be50*/  LDL.LU.64 R96, [R1+0x2d0] ;  /* 0x0002d00001607983 */ /* 0x000f280000300a00 */
[----:B------:R-:W3:Y:S04]  /*2be60*/  LDL.LU.64 R100, [R1+0x298] ;  /* 0x0002980001647983 */ /* 0x000ee80000300a00 */
[----:B------:R-:W3:Y:S01]  /*2be70*/  LDL.LU.64 R244, [R1+0x280] ;  /* 0x0002800001f47983 */ /* 0x000ee20000300a00 */
[----:B------:R-:W-:-:S02]  /*2be80*/  VIADD R79, R250, 0x100000 ;  /* 0x00100000fa4f7836 */ /* 0x000fc40000000000 */
[----:B------:R-:W-:Y:S01]  /*2be90*/  VIADD R78, R250, 0x100000 ;  /* 0x00100000fa4e7836 */ /* 0x000fe20000000000 */
[----:B------:R-:W3:Y:S04]  /*2bea0*/  LDL.LU.64 R106, [R1+0x248] ;  /* 0x00024800016a7983 */ /* 0x000ee80000300a00 */
[----:B------:R-:W-:Y:S01]  /*2beb0*/  LDGSTS.E [R79+-0x78700], desc[UR22][R74.64], P3 ;  /* 0x879000004a4f7fae */ /* 0x000fe200099a1016 */
[----:B------:R-:W-:-:S03]  /*2bec0*/  IMAD.WIDE R80, R181, 0x4, R80 ;  /* 0x00000004b5507825 */ /* 0x000fc600078e0250 */
[----:B------:R1:W-:Y:S01]  /*2bed0*/  LDGSTS.E [R78+-0x78300], desc[UR22][R76.64], P3 ;  /* 0x87d000004c4e7fae */ /* 0x0003e200099a1016 */
[----:B------:R-:W-:-:S03]  /*2bee0*/  IMAD.WIDE R84, R181, 0x4, R84 ;  /* 0x00000004b5547825 */ /* 0x000fc600078e0254 */
[----:B------:R-:W3:Y:S01]  /*2bef0*/  LDL.LU.64 R104, [R1+0x238] ;  /* 0x0002380001687983 */ /* 0x000ee20000300a00 */
[----:B------:R-:W-:-:S03]  /*2bf00*/  IMAD.WIDE R88, R181, 0x4, R88 ;  /* 0x00000004b5587825 */ /* 0x000fc600078e0258 */
[----:B------:R-:W3:Y:S01]  /*2bf10*/  LDL.LU.64 R246, [R1+0x218] ;  /* 0x0002180001f67983 */ /* 0x000ee20000300a00 */
        /* <DEDUP_REMOVED lines=9> */
[----:B------:R1:W-:Y:S01]  /*2bfb0*/  LDGSTS.E [R86+-0x6f300], desc[UR22][R84.64], P3 ;  /* 0x90d0000054567fae */ /* 0x0003e200099a1016 */
[C---:B------:R-:W-:Y:S02]  /*2bfc0*/  VIADD R95, R250.reuse, 0x100000 ;  /* 0x00100000fa5f7836 */ /* 0x040fe40000000000 */
[----:B------:R-:W-:Y:S02]  /*2bfd0*/  VIADD R94, R250, 0x100000 ;  /* 0x00100000fa5e7836 */ /* 0x000fe40000000000 */
[----:B-1----:R-:W-:-:S04]  /*2bfe0*/  IMAD.WIDE R86, R181, 0x4, R90 ;  /* 0x00000004b5567825 */ /* 0x002fc800078e025a */
[C---:B------:R-:W-:Y:S02]  /*2bff0*/  VIADD R91, R250.reuse, 0x100000 ;  /* 0x00100000fa5b7836 */ /* 0x040fe40000000000 */
[----:B------:R-:W-:-:S03]  /*2c000*/  VIADD R90, R250, 0x100000 ;  /* 0x00100000fa5a7836 */ /* 0x000fc60000000000 */
[----:B------:R-:W-:Y:S04]  /*2c010*/  LDGSTS.E [R91+-0x6ef00], desc[UR22][R86.64], P3 ;  /* 0x91100000565b7fae */ /* 0x000fe800099a1016 */
[----:B------:R1:W-:Y:S02]  /*2c020*/  LDGSTS.E [R90+-0x6eb00], desc[UR22][R88.64], P3 ;  /* 0x91500000585a7fae */ /* 0x0003e400099a1016 */
[----:B-1----:R-:W-:-:S05]  /*2c030*/  IMAD.WIDE R90, R181, 0x4, R92 ;  /* 0x00000004b55a7825 */ /* 0x002fca00078e025c */
[----:B------:R-:W-:Y:S01]  /*2c040*/  LDGSTS.E [R95+-0x6e700], desc[UR22][R90.64], P3 ;  /* 0x919000005a5f7fae */ /* 0x000fe200099a1016 */
[----:B--2---:R-:W-:-:S03]  /*2c050*/  IMAD.WIDE R92, R181, 0x4, R6 ;  /* 0x00000004b55c7825 */ /* 0x004fc600078e0206 */
[----:B------:R-:W2:Y:S04]  /*2c060*/  LDL.LU.64 R6, [R1+0x1e8] ;  /* 0x0001e80001067983 */ /* 0x000ea80000300a00 */
[----:B------:R3:W-:Y:S01]  /*2c070*/  LDGSTS.E [R94+-0x6e300], desc[UR22][R92.64], P3 ;  /* 0x91d000005c5e7fae */ /* 0x0007e200099a1016 */
[----:B----4-:R-:W-:-:S03]  /*2c080*/  IMAD.WIDE R96, R181, 0x4, R96 ;  /* 0x00000004b5607825 */ /* 0x010fc600078e0260 */
[----:B------:R-:W4:Y:S04]  /*2c090*/  LDL.LU.64 R112, [R1+0x1e0] ;  /* 0x0001e00001707983 */ /* 0x000f280000300a00 */
[----:B------:R-:W4:Y:S01]  /*2c0a0*/  LDL.LU.64 R12, [R1+0x1d8] ;  /* 0x0001d800010c7983 */ /* 0x000f220000300a00 */
[----:B---3--:R-:W-:-:S03]  /*2c0b0*/  IMAD.WIDE R94, R181, 0x4, R98 ;  /* 0x00000004b55e7825 */ /* 0x008fc600078e0262 */
[----:B------:R-:W3:Y:S01]  /*2c0c0*/  LDL.LU.64 R116, [R1+0x1d0] ;  /* 0x0001d00001747983 */ /* 0x000ee20000300a00 */
[C---:B------:R-:W-:Y:S02]  /*2c0d0*/  VIADD R99, R250.reuse, 0x100000 ;  /* 0x00100000fa637836 */ /* 0x040fe40000000000 */
[----:B------:R-:W-:-:S03]  /*2c0e0*/  VIADD R98, R250, 0x100000 ;  /* 0x00100000fa627836 */ /* 0x000fc60000000000 */
[----:B------:R-:W-:Y:S04]  /*2c0f0*/  LDGSTS.E [R99+-0x6df00], desc[UR22][R94.64], P3 ;  /* 0x921000005e637fae */ /* 0x000fe800099a1016 */
[----:B------:R1:W-:Y:S02]  /*2c100*/  LDGSTS.E [R98+-0x6db00], desc[UR22][R96.64], P3 ;  /* 0x9250000060627fae */ /* 0x0003e400099a1016 */
[----:B-1----:R-:W-:-:S04]  /*2c110*/  IMAD.WIDE R98, R181, 0x4, R100 ;  /* 0x00000004b5627825 */ /* 0x002fc800078e0264 */
[----:B------:R-:W-:Y:S02]  /*2c120*/  IMAD.WIDE R100, R181, 0x4, R244 ;  /* 0x00000004b5647825 */ /* 0x000fe400078e02f4 */
[----:B------:R-:W3:Y:S02]  /*2c130*/  LDL.LU.64 R244, [R1+0x1c8] ;  /* 0x0001c80001f47983 */ /* 0x000ee40000300a00 */
[C---:B------:R-:W-:Y:S02]  /*2c140*/  VIADD R103, R250.reuse, 0x100000 ;  /* 0x00100000fa677836 */ /* 0x040fe40000000000 */
[----:B------:R-:W3:Y:S01]  /*2c150*/  LDL.LU.64 R122, [R1+0x1c0] ;  /* 0x0001c000017a7983 */ /* 0x000ee20000300a00 */
[----:B------:R-:W-:-:S03]  /*2c160*/  VIADD R102, R250, 0x100000 ;  /* 0x00100000fa667836 */ /* 0x000fc60000000000 */
[----:B------:R-:W3:Y:S04]  /*2c170*/  LDL.LU.64 R120, [R1+0x1b8] ;  /* 0x0001b80001787983 */ /* 0x000ee80000300a00 */
[----:B------:R-:W-:Y:S01]  /*2c180*/  LDGSTS.E [R103+-0x6d700], desc[UR22][R98.64], P3 ;  /* 0x9290000062677fae */ /* 0x000fe200099a1016 */
[----:B------:R-:W-:-:S03]  /*2c190*/  IMAD.WIDE R104, R181, 0x4, R104 ;  /* 0x00000004b5687825 */ /* 0x000fc600078e0268 */
[----:B------:R1:W-:Y:S04]  /*2c1a0*/  LDGSTS.E [R102+-0x6d300], desc[UR22][R100.64], P3 ;  /* 0x92d0000064667fae */ /* 0x0003e800099a1016 */
[----:B------:R-:W3:Y:S04]  /*2c1b0*/  LDL.LU.64 R126, [R1+0x1b0] ;  /* 0x0001b000017e7983 */ /* 0x000ee80000300a00 */
[----:B------:R-:W3:Y:S01]  /*2c1c0*/  LDL.LU.64 R124, [R1+0x1a8] ;  /* 0x0001a800017c7983 */ /* 0x000ee20000300a00 */
[----:B-1----:R-:W-:-:S04]  /*2c1d0*/  IMAD.WIDE R102, R181, 0x4, R106 ;  /* 0x00000004b5667825 */ /* 0x002fc800078e026a */
[C---:B------:R-:W-:Y:S02]  /*2c1e0*/  VIADD R107, R250.reuse, 0x100000 ;  /* 0x00100000fa6b7836 */ /* 0x040fe40000000000 */
[----:B------:R-:W-:-:S03]  /*2c1f0*/  VIADD R106, R250, 0x100000 ;  /* 0x00100000fa6a7836 */ /* 0x000fc60000000000 */
[----:B------:R-:W-:Y:S01]  /*2c200*/  LDGSTS.E [R107+-0x6cf00], desc[UR22][R102.64], P3 ;  /* 0x93100000666b7fae */ /* 0x000fe200099a1016 */
[----:B------:R-:W-:-:S03]  /*2c210*/  VIADD R111, R250, 0x100000 ;  /* 0x00100000fa6f7836 */ /* 0x000fc60000000000 */
[----:B------:R1:W-:Y:S01]  /*2c220*/  LDGSTS.E [R106+-0x6cb00], desc[UR22][R104.64], P3 ;  /* 0x93500000686a7fae */ /* 0x0003e200099a1016 */
[C---:B------:R-:W-:Y:S02]  /*2c230*/  VIADD R110, R250.reuse, 0x100000 ;  /* 0x00100000fa6e7836 */ /* 0x040fe40000000000 */
[----:B------:R-:W-:Y:S02]  /*2c240*/  VIADD R115, R250, 0x100000 ;  /* 0x00100000fa737836 */ /* 0x000fe40000000000 */
[----:B-1----:R-:W-:-:S05]  /*2c250*/  IMAD.WIDE R106, R181, 0x4, R246 ;  /* 0x00000004b56a7825 */ /* 0x002fca00078e02f6 */
[----:B------:R-:W-:Y:S01]  /*2c260*/  LDGSTS.E [R111+-0x6c700], desc[UR22][R106.64], P3 ;  /* 0x939000006a6f7fae */ /* 0x000fe200099a1016 */
[----:B------:R-:W-:Y:S02]  /*2c270*/  VIADD R114, R250, 0x100000 ;  /* 0x00100000fa727836 */ /* 0x000fe40000000000 */
[C---:B--2---:R-:W-:Y:S02]  /*2c280*/  IMAD.WIDE R108, R181.reuse, 0x4, R6 ;  /* 0x00000004b56c7825 */ /* 0x044fe400078e0206 */
[----:B------:R-:W2:Y:S04]  /*2c290*/  LDL.LU.64 R6, [R1+0x1a0] ;  /* 0x0001a00001067983 */ /* 0x000ea80000300a00 */
[----:B------:R-:W2:Y:S04]  /*2c2a0*/  LDL.LU.64 R246, [R1+0x198] ;  /* 0x0001980001f67983 */ /* 0x000ea80000300a00 */
[----:B------:R4:W-:Y:S02]  /*2c2b0*/  LDGSTS.E [R110+-0x6c300], desc[UR22][R108.64], P3 ;  /* 0x93d000006c6e7fae */ /* 0x0009e400099a1016 */
[----:B----4-:R-:W-:-:S04]  /*2c2c0*/  IMAD.WIDE R110, R181, 0x4, R112 ;  /* 0x00000004b56e7825 */ /* 0x010fc800078e0270 */
[C---:B------:R-:W-:Y:S01]  /*2c2d0*/  IMAD.WIDE R112, R181.reuse, 0x4, R12 ;  /* 0x00000004b5707825 */ /* 0x040fe200078e020c */
[----:B------:R-:W-:Y:S04]  /*2c2e0*/  LDGSTS.E [R115+-0x6bf00], desc[UR22][R110.64], P3 ;  /* 0x941000006e737fae */ /* 0x000fe800099a1016 */
[----:B------:R-:W4:Y:S04]  /*2c2f0*/  LDL.LU.64 R12, [R1+0x190] ;  /* 0x00019000010c7983 */ /* 0x000f280000300a00 */
[----:B------:R-:W4:Y:S04]  /*2c300*/  LDL.LU.64 R132, [R1+0x188] ;  /* 0x0001880001847983 */ /* 0x000f280000300a00 */
[----:B------:R3:W-:Y:S02]  /*2c310*/  LDGSTS.E [R114+-0x6bb00], desc[UR22][R112.64], P3 ;  /* 0x9450000070727fae */ /* 0x0007e400099a1016 */
[----:B---3--:R-:W-:-:S04]  /*2c320*/  IMAD.WIDE R114, R181, 0x4, R116 ;  /* 0x00000004b5727825 */ /* 0x008fc800078e0274 */
[C---:B------:R-:W-:Y:S02]  /*2c330*/  IMAD.WIDE R116, R181.reuse, 0x4, R244 ;  /* 0x00000004b5747825 */ /* 0x040fe400078e02f4 */
[----:B------:R-:W3:Y:S02]  /*2c340*/  LDL.LU.64 R244, [R1+0x180] ;  /* 0x0001800001f47983 */ /* 0x000ee40000300a00 */
[C---:B------:R-:W-:Y:S02]  /*2c350*/  VIADD R119, R250.reuse, 0x100000 ;  /* 0x00100000fa777836 */ /* 0x040fe40000000000 */
[----:B------:R-:W-:Y:S01]  /*2c360*/  VIADD R118, R250, 0x100000 ;  /* 0x00100000fa767836 */ /* 0x000fe20000000000 */
[----:B------:R-:W3:Y:S04]  /*2c370*/  LDL.LU.64 R136, [R1+0x178] ;  /* 0x0001780001887983 */ /* 0x000ee80000300a00 */
        /* <DEDUP_REMOVED lines=9> */
[----:B------:R-:W-:Y:S02]  /*2c410*/  VIADD R131, R250, 0x100000 ;  /* 0x00100000fa837836 */ /* 0x000fe40000000000 */
        /* <DEDUP_REMOVED lines=8> */
[C---:B--2---:R-:W-:Y:S02]  /*2c4a0*/  IMAD.WIDE R126, R181.reuse, 0x4, R6 ;  /* 0x00000004b57e7825 */ /* 0x044fe400078e0206 */
[----:B------:R-:W2:Y:S02]  /*2c4b0*/  LDL.LU.64 R6, [R1+0x848] ;  /* 0x0008480001067983 */ /* 0x000ea40000300a00 */
[C---:B------:R-:W-:Y:S02]  /*2c4c0*/  IMAD.WIDE R128, R181.reuse, 0x4, R246 ;  /* 0x00000004b5807825 */ /* 0x040fe400078e02f6 */
[----:B------:R-:W2:Y:S04]  /*2c4d0*/  LDL.LU.64 R246, [R1+0x828] ;  /* 0x0008280001f67983 */ /* 0x000ea80000300a00 */
[----:B------:R-:W-:Y:S04]  /*2c4e0*/  LDGSTS.E [R131+-0x69f00], desc[UR22][R126.64], P3 ;  /* 0x961000007e837fae */ /* 0x000fe800099a1016 */
[----:B------:R4:W-:Y:S02]  /*2c4f0*/  LDGSTS.E [R130+-0x69b00], desc[UR22][R128.64], P3 ;  /* 0x9650000080827fae */ /* 0x0009e400099a1016 */
[----:B----4-:R-:W-:-:S02]  /*2c500*/  IMAD.WIDE R130, R181, 0x4, R12 ;  /* 0x00000004b5827825 */ /* 0x010fc400078e020c */
[----:B------:R-:W4:Y:S02]  /*2c510*/  LDL.LU.64 R12, [R1+0x808] ;  /* 0x00080800010c7983 */ /* 0x000f240000300a00 */
[C---:B------:R-:W-:Y:S02]  /*2c520*/  IMAD.WIDE R132, R181.reuse, 0x4, R132 ;  /* 0x00000004b5847825 */ /* 0x040fe400078e0284 */
[----:B------:R-:W4:Y:S04]  /*2c530*/  LDL.LU.64 R144, [R1+0x7e8] ;  /* 0x0007e80001907983 */ /* 0x000f280000300a00 */
[----:B------:R-:W-:Y:S04]  /*2c540*/  LDGSTS.E [R135+-0x69700], desc[UR22][R130.64], P3 ;  /* 0x9690000082877fae */ /* 0x000fe800099a1016 */
[----:B------:R3:W-:Y:S02]  /*2c550*/  LDGSTS.E [R134+-0x69300], desc[UR22][R132.64], P3 ;  /* 0x96d0000084867fae */ /* 0x0007e400099a1016 */
[----:B---3--:R-:W-:-:S02]  /*2c560*/  IMAD.WIDE R134, R181, 0x4, R244 ;  /* 0x00000004b5867825 */ /* 0x008fc400078e02f4 */
[----:B------:R-:W3:Y:S02]  /*2c570*/  LDL.LU.64 R244, [R1+0x7c8] ;  /* 0x0007c80001f47983 */ /* 0x000ee40000300a00 */
[----:B------:R-:W-:Y:S02]  /*2c580*/  VIADD R139, R250, 0x100000 ;  /* 0x00100000fa8b7836 */ /* 0x000fe40000000000 */
[----:B------:R-:W3:Y:S01]  /*2c590*/  LDL.LU.64 R148, [R1+0x7a8] ;  /* 0x0007a80001947983 */ /* 0x000ee20000300a00 */
[----:B------:R-:W-:-:S03]  /*2c5a0*/  IMAD.WIDE R136, R181, 0x4, R136 ;  /* 0x00000004b5887825 */ /* 0x000fc600078e0288 */
[----:B------:R-:W3:Y:S01]  /*2c5b0*/  LDL.LU.64 R154, [R1+0x788] ;  /* 0x00078800019a7983 */ /* 0x000ee20000300a00 */
[----:B------:R-:W-:-:S03]  /*2c5c0*/  VIADD R138, R250, 0x100000 ;  /* 0x00100000fa8a7836 */ /* 0x000fc60000000000 */
[----:B------:R-:W-:Y:S01]  /*2c5d0*/  LDGSTS.E [R139+-0x68f00], desc[UR22][R134.64], P3 ;  /* 0x97100000868b7fae */ /* 0x000fe200099a1016 */
[----:B------:R-:W-:-:S03]  /*2c5e0*/  VIADD R143, R250, 0x100000 ;  /* 0x00100000fa8f7836 */ /* 0x000fc60000000000 */
[----:B------:R1:W-:Y:S01]  /*2c5f0*/  LDGSTS.E [R138+-0x68b00], desc[UR22][R136.64], P3 ;  /* 0x97500000888a7fae */ /* 0x0003e200099a1016 */
[----:B------:R-:W-:-:S03]  /*2c600*/  IMAD.WIDE R140, R181, 0x4, R228 ;  /* 0x00000004b58c7825 */ /* 0x000fc600078e02e4 */
[----:B------:R-:W3:Y:S01]  /*2c610*/  LDL.LU.64 R152, [R1+0x768] ;  /* 0x0007680001987983 */ /* 0x000ee20000300a00 */
[----:B------:R-:W-:Y:S02]  /*2c620*/  VIADD R142, R250, 0x100000 ;  /* 0x00100000fa8e7836 */ /* 0x000fe40000000000 */
[----:B-1----:R-:W-:-:S05]  /*2c630*/  IMAD.WIDE R138, R181, 0x4, R232 ;  /* 0x00000004b58a7825 */ /* 0x002fca00078e02e8 */
[----:B------:R1:W-:Y:S04]  /*2c640*/  LDGSTS.E [R143+-0x68700], desc[UR22][R138.64], P3 ;  /* 0x979000008a8f7fae */ /* 0x0003e800099a1016 */
[----:B------:R1:W-:Y:S01]  /*2c650*/  LDGSTS.E [R142+-0x68300], desc[UR22][R140.64], P3 ;  /* 0x97d000008c8e7fae */ /* 0x0003e200099a1016 */
[C---:B------:R-:W-:Y:S02]  /*2c660*/  VIADD R147, R251.reuse, 0x100000 ;  /* 0x00100000fb937836 */ /* 0x040fe40000000000 */
[C---:B-1----:R-:W-:Y:S02]  /*2c670*/  VIADD R143, R251.reuse, 0x100000 ;  /* 0x00100000fb8f7836 */ /* 0x042fe40000000000 */
[C---:B------:R-:W-:Y:S02]  /*2c680*/  VIADD R142, R251.reuse, 0x100000 ;  /* 0x00100000fb8e7836 */ /* 0x040fe40000000000 */
[----:B------:R-:W-:-:S02]  /*2c690*/  VIADD R146, R251, 0x100000 ;  /* 0x00100000fb927836 */ /* 0x000fc40000000000 */
        /* <DEDUP_REMOVED lines=15> */
[----:B------:R-:W-:Y:S01]  /*2c790*/  IMAD.WIDE R148, R181, 0x4, R148 ;  /* 0x00000004b5947825 */ /* 0x000fe200078e0294 */
[----:B------:R-:W3:Y:S03]  /*2c7a0*/  LDL.LU.64 R164, [R1+0x6a8] ;  /* 0x0006a80001a47983 */ /* 0x000ee60000300a00 */
[----:B------:R-:W-:Y:S01]  /*2c7b0*/  VIADD R150, R251, 0x100000 ;  /* 0x00100000fb967836 */ /* 0x000fe20000000000 */
[----:B------:R-:W-:Y:S04]  /*2c7c0*/  LDGSTS.E [R151+-0x7ee00], desc[UR22][R146.64], P3 ;  /* 0x8120000092977fae */ /* 0x000fe800099a1016 */
[----:B------:R1:W-:Y:S04]  /*2c7d0*/  LDGSTS.E [R150+-0x7ea00], desc[UR22][R148.64], P3 ;  /* 0x8160000094967fae */ /* 0x0003e800099a1016 */
[----:B------:R-:W3:Y:S01]  /*2c7e0*/  LDL.LU.64 R170, [R1+0x688] ;  /* 0x0006880001aa7983 */ /* 0x000ee20000300a00 */
[----:B------:R-:W-:-:S03]  /*2c7f0*/  IMAD.WIDE R152, R181, 0x4, R152 ;  /* 0x00000004b5987825 */ /* 0x000fc600078e0298 */
        /* <DEDUP_REMOVED lines=8> */
[C---:B------:R-:W-:Y:S02]  /*2c880*/  VIADD R163, R251.reuse, 0x100000 ;  /* 0x00100000fba37836 */ /* 0x040fe40000000000 */
[----:B------:R-:W-:Y:S02]  /*2c890*/  VIADD R162, R251, 0x100000 ;  /* 0x00100000fba27836 */ /* 0x000fe40000000000 */
[C---:B--2---:R-:W-:Y:S02]  /*2c8a0*/  IMAD.WIDE R154, R181.reuse, 0x4, R6 ;  /* 0x00000004b59a7825 */ /* 0x044fe400078e0206 */
[----:B------:R-:W2:Y:S02]  /*2c8b0*/  LDL.LU.64 R6, [R1+0x648] ;  /* 0x0006480001067983 */ /* 0x000ea40000300a00 */
[----:B------:R-:W-:-:S02]  /*2c8c0*/  IMAD.WIDE R156, R181, 0x4, R246 ;  /* 0x00000004b59c7825 */ /* 0x000fc400078e02f6 */
        /* <DEDUP_REMOVED lines=38> */
[----:B------:R-:W-:Y:S04]  /*2cb30*/  LDGSTS.E [R179+-0x7b600], desc[UR22][R174.64], P3 ;  /* 0x84a00000aeb37fae */ /* 0x000fe800099a1016 */
[----:B------:R3:W-:Y:S04]  /*2cb40*/  LDGSTS.E [R178+-0x7b200], desc[UR22][R176.64], P3 ;  /* 0x84e00000b0b27fae */ /* 0x0007e800099a1016 */
[----:B------:R-:W4:Y:S01]  /*2cb50*/  LDL.LU.64 R194, [R1+0x488] ;  /* 0x0004880001c27983 */ /* 0x000f220000300a00 */
[----:B---3--:R-:W-:-:S03]  /*2cb60*/  IMAD.WIDE R178, R181, 0x4, R244 ;  /* 0x00000004b5b27825 */ /* 0x008fc600078e02f4 */
[----:B------:R-:W3:Y:S01]  /*2cb70*/  LDL.LU.64 R244, [R1+0x478] ;  /* 0x0004780001f47983 */ /* 0x000ee20000300a00 */
[----:B------:R-:W-:Y:S02]  /*2cb80*/  VIADD R184, R251, 0x100000 ;  /* 0x00100000fbb87836 */ /* 0x000fe40000000000 */
[----:B------:R-:W-:Y:S01]  /*2cb90*/  IMAD.WIDE R182, R181, 0x4, R182 ;  /* 0x00000004b5b67825 */ /* 0x000fe200078e02b6 */
[----:B------:R-:W3:Y:S03]  /*2cba0*/  LDL.LU.64 R198, [R1+0x448] ;  /* 0x0004480001c67983 */ /* 0x000ee60000300a00 */
[----:B------:R-:W-:Y:S01]  /*2cbb0*/  VIADD R180, R251, 0x100000 ;  /* 0x00100000fbb47836 */ /* 0x000fe20000000000 */
[----:B------:R1:W-:Y:S04]  /*2cbc0*/  LDGSTS.E [R184+-0x7ae00], desc[UR22][R178.64], P3 ;  /* 0x85200000b2b87fae */ /* 0x0003e800099a1016 */
[----:B------:R-:W3:Y:S04]  /*2cbd0*/  LDL.LU.64 R204, [R1+0x438] ;  /* 0x0004380001cc7983 */ /* 0x000ee80000300a00 */
[----:B------:R-:W-:Y:S01]  /*2cbe0*/  LDGSTS.E [R180+-0x7aa00], desc[UR22][R182.64], P3 ;  /* 0x85600000b6b47fae */ /* 0x000fe200099a1016 */
[----:B-1----:R-:W-:-:S03]  /*2cbf0*/  IMAD.WIDE R184, R181, 0x4, R188 ;  /* 0x00000004b5b87825 */ /* 0x002fc600078e02bc */
[----:B------:R-:W3:Y:S01]  /*2cc00*/  LDL.LU.64 R202, [R1+0x408] ;  /* 0x0004080001ca7983 */ /* 0x000ee20000300a00 */
[----:B------:R-:W-:Y:S02]  /*2cc10*/  VIADD R188, R251, 0x100000 ;  /* 0x00100000fbbc7836 */ /* 0x000fe40000000000 */
[----:B------:R-:W-:-:S03]  /*2cc20*/  IMAD.WIDE R186, R181, 0x4, R186 ;  /* 0x00000004b5ba7825 */ /* 0x000fc600078e02ba */
[----:B------:R2:W-:Y:S01]  /*2cc30*/  LDGSTS.E [R188+-0x7a600], desc[UR22][R184.64], P3 ;  /* 0x85a00000b8bc7fae */ /* 0x0005e200099a1016 */
[----:B------:R-:W-:-:S03]  /*2cc40*/  VIADD R192, R251, 0x100000 ;  /* 0x00100000fbc07836 */ /* 0x000fc60000000000 */
[----:B------:R-:W-:Y:S01]  /*2cc50*/  LDGSTS.E [R180+-0x7a200], desc[UR22][R186.64], P3 ;  /* 0x85e00000bab47fae */ /* 0x000fe200099a1016 */
[----:B------:R-:W-:Y:S02]  /*2cc60*/  VIADD R196, R251, 0x100000 ;  /* 0x00100000fbc47836 */ /* 0x000fe40000000000 */
[C---:B--2---:R-:W-:Y:S02]  /*2cc70*/  IMAD.WIDE R188, R181.reuse, 0x4, R6 ;  /* 0x00000004b5bc7825 */ /* 0x044fe400078e0206 */
[----:B------:R-:W2:Y:S02]  /*2cc80*/  LDL.LU.64 R6, [R1+0x400] ;  /* 0x0004000001067983 */ /* 0x000ea40000300a00 */
[C---:B------:R-:W-:Y:S02]  /*2cc90*/  IMAD.WIDE R190, R181.reuse, 0x4, R246 ;  /* 0x00000004b5be7825 */ /* 0x040fe400078e02f6 */
[----:B------:R-:W2:Y:S04]  /*2cca0*/  LDL.LU.64 R246, [R1+0x3f8] ;  /* 0x0003f80001f67983 */ /* 0x000ea80000300a00 */
[----:B------:R4:W-:Y:S04]  /*2ccb0*/  LDGSTS.E [R192+-0x79e00], desc[UR22][R188.64], P3 ;  /* 0x86200000bcc07fae */ /* 0x0009e800099a1016 */
[----:B------:R-:W-:Y:S01]  /*2ccc0*/  LDGSTS.E [R180+-0x79a00], desc[UR22][R190.64], P3 ;  /* 0x86600000beb47fae */ /* 0x000fe200099a1016 */
[----:B----4-:R-:W-:-:S03]  /*2ccd0*/  IMAD.WIDE R192, R181, 0x4, R12 ;  /* 0x00000004b5c07825 */ /* 0x010fc600078e020c */
[----:B------:R-:W4:Y:S04]  /*2cce0*/  LDL.LU.64 R12, [R1+0x3e8] ;  /* 0x0003e800010c7983 */ /* 0x000f280000300a00 */
[----:B------:R3:W-:Y:S04]  /*2ccf0*/  LDGSTS.E [R196+-0x79600], desc[UR22][R192.64], P3 ;  /* 0x86a00000c0c47fae */ /* 0x0007e800099a1016 */
[----:B------:R-:W4:Y:S01]  /*2cd00*/  LDL.LU.64 R210, [R1+0x3e0] ;  /* 0x0003e00001d27983 */ /* 0x000f220000300a00 */
[----:B---3--:R-:W-:-:S03]  /*2cd10*/  IMAD.WIDE R196, R181, 0x4, R244 ;  /* 0x00000004b5c47825 */ /* 0x008fc600078e02f4 */
[----:B------:R-:W3:Y:S01]  /*2cd20*/  LDL.LU.64 R244, [R1+0x3c8] ;  /* 0x0003c80001f47983 */ /* 0x000ee20000300a00 */
[----:B------:R-:W-:-:S03]  /*2cd30*/  IMAD.WIDE R194, R181, 0x4, R194 ;  /* 0x00000004b5c27825 */ /* 0x000fc600078e02c2 */
[----:B------:R-:W3:Y:S01]  /*2cd40*/  LDL.LU.64 R214, [R1+0x3b8] ;  /* 0x0003b80001d67983 */ /* 0x000ee20000300a00 */
[----:B------:R-:W-:-:S03]  /*2cd50*/  VIADD R200, R251, 0x100000 ;  /* 0x00100000fbc87836 */ /* 0x000fc60000000000 */
[----:B------:R-:W-:Y:S01]  /*2cd60*/  LDGSTS.E [R180+-0x79200], desc[UR22][R194.64], P3 ;  /* 0x86e00000c2b47fae */ /* 0x000fe200099a1016 */
[----:B------:R-:W-:-:S03]  /*2cd70*/  IMAD.WIDE R198, R181, 0x4, R198 ;  /* 0x00000004b5c67825 */ /* 0x000fc600078e02c6 */
        /* <DEDUP_REMOVED lines=19> */
[----:B------:R-:W4:Y:S04]  /*2ceb0*/  LDL.LU.64 R236, [R1+0x340] ;  /* 0x0003400001ec7983 */ /* 0x000f280000300a00 */
[----:B------:R3:W-:Y:S02]  /*2cec0*/  LDGSTS.E [R212+-0x6f600], desc[UR22][R208.64], P3 ;  /* 0x90a00000d0d47fae */ /* 0x0007e400099a1016 */
[----:B---3--:R-:W-:-:S02]  /*2ced0*/  IMAD.WIDE R212, R181, 0x4, R244 ;  /* 0x00000004b5d47825 */ /* 0x008fc400078e02f4 */
[----:B------:R-:W3:Y:S02]  /*2cee0*/  LDL.LU.64 R244, [R1+0x328] ;  /* 0x0003280001f47983 */ /* 0x000ee40000300a00 */
[----:B------:R-:W-:Y:S02]  /*2cef0*/  IMAD.WIDE R210, R181, 0x4, R210 ;  /* 0x00000004b5d27825 */ /* 0x000fe400078e02d2 */
[----:B------:R-:W3:Y:S02]  /*2cf00*/  LDL.LU.64 R238, [R1+0x318] ;  /* 0x0003180001ee7983 */ /* 0x000ee40000300a00 */
[----:B------:R-:W-:Y:S02]  /*2cf10*/  VIADD R216, R251, 0x100000 ;  /* 0x00100000fbd87836 */ /* 0x000fe40000000000 */
[----:B------:R-:W-:Y:S01]  /*2cf20*/  LDGSTS.E [R180+-0x6f200], desc[UR22][R210.64], P3 ;  /* 0x90e00000d2b47fae */ /* 0x000fe200099a1016 */
[----:B------:R-:W-:-:S03]  /*2cf30*/  IMAD.WIDE R214, R181, 0x4, R214 ;  /* 0x00000004b5d67825 */ /* 0x000fc600078e02d6 */
[----:B------:R1:W-:Y:S04]  /*2cf40*/  LDGSTS.E [R216+-0x6ee00], desc[UR22][R212.64], P3 ;  /* 0x91200000d4d87fae */ /* 0x0003e800099a1016 */
[----:B------:R-:W3:Y:S04]  /*2cf50*/  LDL.LU.64 R240, [R1+0x300] ;  /* 0x0003000001f07983 */ /* 0x000ee80000300a00 */
[----:B------:R-:W3:Y:S01]  /*2cf60*/  LDL.LU.64 R242, [R1+0x2e8] ;  /* 0x0002e80001f27983 */ /* 0x000ee20000300a00 */
[----:B-1----:R-:W-:-:S03]  /*2cf70*/  IMAD.WIDE R216, R181, 0x4, R220 ;  /* 0x00000004b5d87825 */ /* 0x002fc600078e02dc */
[----:B------:R-:W-:Y:S01]  /*2cf80*/  LDGSTS.E [R180+-0x6ea00], desc[UR22][R214.64], P3 ;  /* 0x91600000d6b47fae */ /* 0x000fe200099a1016 */
[----:B------:R-:W-:Y:S02]  /*2cf90*/  VIADD R220, R251, 0x100000 ;  /* 0x00100000fbdc7836 */ /* 0x000fe40000000000 */
[----:B------:R-:W-:-:S03]  /*2cfa0*/  IMAD.WIDE R218, R181, 0x4, R218 ;  /* 0x00000004b5da7825 */ /* 0x000fc600078e02da */
[----:B------:R2:W-:Y:S01]  /*2cfb0*/  LDGSTS.E [R220+-0x6e600], desc[UR22][R216.64], P3 ;  /* 0x91a00000d8dc7fae */ /* 0x0005e200099a1016 */
[----:B------:R-:W-:-:S03]  /*2cfc0*/  VIADD R224, R251, 0x100000 ;  /* 0x00100000fbe07836 */ /* 0x000fc60000000000 */
[----:B------:R-:W-:Y:S01]  /*2cfd0*/  LDGSTS.E [R180+-0x6e200], desc[UR22][R218.64], P3 ;  /* 0x91e00000dab47fae */ /* 0x000fe200099a1016 */
[----:B--2---:R-:W-:-:S03]  /*2cfe0*/  IMAD.WIDE R220, R181, 0x4, R6 ;  /* 0x00000004b5dc7825 */ /* 0x004fc600078e0206 */
[----:B------:R-:W2:Y:S01]  /*2cff0*/  LDL.LU.64 R6, [R1+0x208] ;  /* 0x0002080001067983 */ /* 0x000ea20000300a00 */
[----:B------:R-:W-:-:S03]  /*2d000*/  IMAD.WIDE R222, R181, 0x4, R246 ;  /* 0x00000004b5de7825 */ /* 0x000fc600078e02f6 */
[----:B------:R-:W2:Y:S04]  /*2d010*/  LDL.LU.64 R246, [R1+0x200] ;  /* 0x0002000001f67983 */ /* 0x000ea80000300a00 */
[----:B------:R4:W-:Y:S01]  /*2d020*/  LDGSTS.E [R224+-0x6de00], desc[UR22][R220.64], P3 ;  /* 0x92200000dce07fae */ /* 0x0009e200099a1016 */
[----:B------:R-:W-:-:S03]  /*2d030*/  VIADD R0, R251, 0x100000 ;  /* 0x00100000fb007836 */ /* 0x000fc60000000000 */
[----:B------:R-:W-:Y:S01]  /*2d040*/  LDGSTS.E [R180+-0x6da00], desc[UR22][R222.64], P3 ;  /* 0x92600000deb47fae */ /* 0x000fe200099a1016 */
[----:B----4-:R-:W-:-:S03]  /*2d050*/  IMAD.WIDE R224, R181, 0x4, R12 ;  /* 0x00000004b5e07825 */ /* 0x010fc600078e020c */
[----:B------:R-:W4:Y:S01]  /*2d060*/  LDL.LU.64 R12, [R1+0x1f8] ;  /* 0x0001f800010c7983 */ /* 0x000f220000300a00 */
[----:B------:R-:W-:-:S03]  /*2d070*/  IMAD.WIDE R10, R181, 0x4, R236 ;  /* 0x00000004b50a7825 */ /* 0x000fc600078e02ec */
[----:B------:R-:W4:Y:S04]  /*2d080*/  LDL.LU.64 R236, [R1+0x1f0] ;  /* 0x0001f00001ec7983 */ /* 0x000f280000300a00 */
[----:B------:R1:W-:Y:S04]  /*2d090*/  STL.64 [R1], R10 ;  /* 0x0000000a01007387 */ /* 0x0003e80000100a00 */
[----:B------:R-:W-:Y:S04]  /*2d0a0*/  LDGSTS.E [R0+-0x6d600], desc[UR22][R224.64], P3 ;  /* 0x92a00000e0007fae */ /* 0x000fe800099a1016 */
[----:B------:R1:W-:Y:S01]  /*2d0b0*/  LDGSTS.E [R180+-0x6d200], desc[UR22][R10.64], P3 ;  /* 0x92e000000ab47fae */ /* 0x0003e200099a1016 */
[----:B---3--:R-:W-:-:S03]  /*2d0c0*/  IMAD.WIDE R14, R181, 0x4, R244 ;  /* 0x00000004b50e7825 */ /* 0x008fc600078e02f4 */
[----:B------:R-:W3:Y:S01]  /*2d0d0*/  LDL.LU.64 R244, [R1+0x2e0] ;  /* 0x0002e00001f47983 */ /* 0x000ee20000300a00 */
[----:B-1----:R-:W-:-:S03]  /*2d0e0*/  IMAD.WIDE R10, R181, 0x4, R238 ;  /* 0x00000004b50a7825 */ /* 0x002fc600078e02ee */
[----:B------:R-:W3:Y:S04]  /*2d0f0*/  LDL.LU.64 R238, [R1+0x2c8] ;  /* 0x0002c80001ee7983 */ /* 0x000ee80000300a00 */
[----:B------:R1:W-:Y:S04]  /*2d100*/  STL.64 [R1+0x20], R14 ;  /* 0x0000200e01007387 */ /* 0x0003e80000100a00 */
[----:B------:R1:W-:Y:S04]  /*2d110*/  LDGSTS.E [R0+-0x6ce00], desc[UR22][R14.64], P3 ;  /* 0x932000000e007fae */ /* 0x0003e800099a1016 */
[----:B------:R1:W-:Y:S04]  /*2d120*/  STL.64 [R1+0x178], R10 ;  /* 0x0001780a01007387 */ /* 0x0003e80000100a00 */
[----:B------:R1:W-:Y:S02]  /*2d130*/  LDGSTS.E [R180+-0x6ca00], desc[UR22][R10.64], P3 ;  /* 0x936000000ab47fae */ /* 0x0003e400099a1016 */
[----:B-1----:R-:W-:-:S02]  /*2d140*/  IMAD.WIDE R14, R181, 0x4, R240 ;  /* 0x00000004b50e7825 */ /* 0x002fc400078e02f0 */
[----:B------:R-:W3:Y:S04]  /*2d150*/  LDL.LU.64 R240, [R1+0x2b8] ;  /* 0x0002b80001f07983 */ /* 0x000ee80000300a00 */
[----:B------:R2:W-:Y:S01]  /*2d160*/  LDGSTS.E [R0+-0x6c600], desc[UR22][R14.64], P3 ;  /* 0x93a000000e007fae */ /* 0x0005e200099a1016 */
[----:B------:R-:W-:-:S03]  /*2d170*/  IMAD.WIDE R10, R181, 0x4, R242 ;  /* 0x00000004b50a7825 */ /* 0x000fc600078e02f2 */
[----:B------:R-:W3:Y:S04]  /*2d180*/  LDL.LU.64 R242, [R1+0x2b0] ;  /* 0x0002b00001f27983 */ /* 0x000ee80000300a00 */
[----:B------:R2:W-:Y:S04]  /*2d190*/  STL.64 [R1+0x180], R14 ;  /* 0x0001800e01007387 */ /* 0x0005e80000100a00 */
[----:B------:R1:W-:Y:S04]  /*2d1a0*/  STL.64 [R1+0x188], R10 ;  /* 0x0001880a01007387 */ /* 0x0003e80000100a00 */
[----:B------:R1:W-:Y:S01]  /*2d1b0*/  LDGSTS.E [R180+-0x6c200], desc[UR22][R10.64], P3 ;  /* 0x93e000000ab47fae */ /* 0x0003e200099a1016 */
[----:B--2---:R-:W-:-:S03]  /*2d1c0*/  IMAD.WIDE R14, R181, 0x4, R6 ;  /* 0x00000004b50e7825 */ /* 0x004fc600078e0206 */
[----:B------:R-:W2:Y:S01]  /*2d1d0*/  LDL.LU.64 R6, [R1+0x2a0] ;  /* 0x0002a00001067983 */ /* 0x000ea20000300a00 */
[----:B-1----:R-:W-:-:S03]  /*2d1e0*/  IMAD.WIDE R10, R181, 0x4, R246 ;  /* 0x00000004b50a7825 */ /* 0x002fc600078e02f6 */
[----:B------:R-:W2:Y:S04]  /*2d1f0*/  LDL.LU.64 R246, [R1+0x288] ;  /* 0x0002880001f67983 */ /* 0x000ea80000300a00 */
[----:B------:R4:W-:Y:S04]  /*2d200*/  STL.64 [R1+0x208], R14 ;  /* 0x0002080e01007387 */ /* 0x0009e80000100a00 */
[----:B------:R4:W-:Y:S04]  /*2d210*/  LDGSTS.E [R0+-0x6be00], desc[UR22][R14.64], P3 ;  /* 0x942000000e007fae */ /* 0x0009e800099a1016 */
[----:B------:R1:W-:Y:S04]  /*2d220*/  STL.64 [R1+0x200], R10 ;  /* 0x0002000a01007387 */ /* 0x0003e80000100a00 */
[----:B------:R1:W-:Y:S01]  /*2d230*/  LDGSTS.E [R180+-0x6ba00], desc[UR22][R10.64], P3 ;  /* 0x946000000ab47fae */ /* 0x0003e200099a1016 */
[----:B----4-:R-:W-:-:S03]  /*2d240*/  IMAD.WIDE R14, R181, 0x4, R12 ;  /* 0x00000004b50e7825 */ /* 0x010fc600078e020c */
[----:B------:R-:W4:Y:S01]  /*2d250*/  LDL.LU.64 R12, [R1+0x270] ;  /* 0x00027000010c7983 */ /* 0x000f220000300a00 */
[----:B-1----:R-:W-:-:S03]  /*2d260*/  IMAD.WIDE R10, R181, 0x4, R236 ;  /* 0x00000004b50a7825 */ /* 0x002fc600078e02ec */
[----:B------:R3:W-:Y:S04]  /*2d270*/  LDGSTS.E [R0+-0x6b600], desc[UR22][R14.64], P3 ;  /* 0x94a000000e007fae */ /* 0x0007e800099a1016 */
[----:B------:R-:W4:Y:S04]  /*2d280*/  LDL.LU.64 R236, [R1+0x268] ;  /* 0x0002680001ec7983 */ /* 0x000f280000300a00 */
[----:B------:R3:W-:Y:S04]  /*2d290*/  STL.64 [R1+0x1f8], R14 ;  /* 0x0001f80e01007387 */ /* 0x0007e80000100a00 */
[----:B------:R1:W-:Y:S04]  /*2d2a0*/  STL.64 [R1+0x1f0], R10 ;  /* 0x0001f00a01007387 */ /* 0x0003e80000100a00 */
[----:B------:R1:W-:Y:S01]  /*2d2b0*/  LDGSTS.E [R180+-0x6b200], desc[UR22][R10.64], P3 ;  /* 0x94e000000ab47fae */ /* 0x0003e200099a1016 */
[----:B---3--:R-:W-:-:S03]  /*2d2c0*/  IMAD.WIDE R14, R181, 0x4, R244 ;  /* 0x00000004b50e7825 */ /* 0x008fc600078e02f4 */
[----:B------:R-:W3:Y:S04]  /*2d2d0*/  LDL.LU.64 R244, [R1+0x258] ;  /* 0x0002580001f47983 */ /* 0x000ee80000300a00 */
[----:B------:R1:W-:Y:S02]  /*2d2e0*/  LDGSTS.E [R0+-0x6ae00], desc[UR22][R14.64], P3 ;  /* 0x952000000e007fae */ /* 0x0003e400099a1016 */
[C---:B-1----:R-:W-:Y:S02]  /*2d2f0*/  IMAD.WIDE R10, R181.reuse, 0x4, R238 ;  /* 0x00000004b50a7825 */ /* 0x042fe400078e02ee */
[----:B------:R-:W3:Y:S04]  /*2d300*/  LDL.LU.64 R238, [R1+0x250] ;  /* 0x0002500001ee7983 */ /* 0x000ee80000300a00 */
[----:B------:R1:W-:Y:S04]  /*2d310*/  STL.64 [R1+0x1e8], R14 ;  /* 0x0001e80e01007387 */ /* 0x0003e80000100a00 */
        /* <DEDUP_REMOVED lines=19> */
[----:B------:R-:W4:Y:S04]  /*2d450*/  LDL.LU.64 R12, [R1+0x8a0] ;  /* 0x0008a000010c7983 */ /* 0x000f280000300a00 */
[----:B------:R3:W-:Y:S01]  /*2d460*/  LDGSTS.E [R0+-0x69600], desc[UR22][R14.64], P3 ;  /* 0x96a000000e007fae */ /* 0x0007e200099a1016 */
[----:B-1----:R-:W-:-:S03]  /*2d470*/  IMAD.WIDE R10, R181, 0x4, R236 ;  /* 0x00000004b50a7825 */ /* 0x002fc600078e02ec */
        /* <DEDUP_REMOVED lines=18> */
[----:B------:R2:W-:Y:S01]  /*2d5a0*/  STL.64 [R1+0x190], R10 ;  /* 0x0001900a01007387 */ /* 0x0005e20000100a00 */
[----:B-1----:R-:W-:-:S03]  /*2d5b0*/  VIADD R0, R2, 0x100000 ;  /* 0x0010000002007836 */ /* 0x002fc60000000000 */
[----:B------:R1:W-:Y:S02]  /*2d5c0*/  LDGSTS.E [R180+-0x68200], desc[UR22][R10.64], P3 ;  /* 0x97e000000ab47fae */ /* 0x0003e400099a1016 */
[----:B-1----:R-:W-:Y:S02]  /*2d5d0*/  VIADD R180, R2, 0x100000 ;  /* 0x0010000002b47836 */ /* 0x002fe40000000000 */
[C---:B--2---:R-:W-:Y:S02]  /*2d5e0*/  IMAD.WIDE R14, R181.reuse, 0x4, R6 ;  /* 0x00000004b50e7825 */ /* 0x044fe400078e0206 */
[----:B------:R-:W2:Y:S02]  /*2d5f0*/  LDL.LU.64 R6, [R1+0x870] ;  /* 0x0008700001067983 */ /* 0x000ea40000300a00 */
[C---:B------:R-:W-:Y:S02]  /*2d600*/  IMAD.WIDE R10, R181.reuse, 0x4, R246 ;  /* 0x00000004b50a7825 */ /* 0x040fe400078e02f6 */
        /* <DEDUP_REMOVED lines=103> */
[----:B------:R-:W4:Y:S01]  /*2dc80*/  LDL.LU.64 R16, [R1+0x6d8] ;  /* 0x0006d80001107983 */ /* 0x000f220000300a00 */
[----:B-1----:R-:W-:-:S03]  /*2dc90*/  IMAD.WIDE R10, R181, 0x4, R236 ;  /* 0x00000004b50a7825 */ /* 0x002fc600078e02ec */
[----:B------:R3:W-:Y:S04]  /*2dca0*/  STL.64 [R1+0x348], R14 ;  /* 0x0003480e01007387 */ /* 0x0007e80000100a00 */
[----:B------:R3:W-:Y:S04]  /*2dcb0*/  LDGSTS.E [R0+-0x79500], desc[UR22][R14.64], P3 ;  /* 0x86b000000e007fae */ /* 0x0007e800099a1016 */
[----:B------:R1:W-:Y:S04]  /*2dcc0*/  STL.64 [R1+0x358], R10 ;  /* 0x0003580a01007387 */ /* 0x0003e80000100a00 */
[----:B------:R1:W-:Y:S01]  /*2dcd0*/  LDGSTS.E [R180+-0x79100], desc[UR22][R10.64], P3 ;  /* 0x86f000000ab47fae */ /* 0x0003e200099a1016 */
[----:B---3--:R-:W-:-:S03]  /*2dce0*/  IMAD.WIDE R14, R181, 0x4, R244 ;  /* 0x00000004b50e7825 */ /* 0x008fc600078e02f4 */
[----:B------:R-:W3:Y:S04]  /*2dcf0*/  LDL.LU.64 R244, [R1+0x6d0] ;  /* 0x0006d00001f47983 */ /* 0x000ee80000300a00 */
[----:B------:R-:W3:Y:S01]  /*2dd00*/  LDL.LU.64 R236, [R1+0x6c0] ;  /* 0x0006c00001ec7983 */ /* 0x000ee20000300a00 */
[----:B-1----:R-:W-:-:S03]  /*2dd10*/  IMAD.WIDE R10, R181, 0x4, R238 ;  /* 0x00000004b50a7825 */ /* 0x002fc600078e02ee */
[----:B------:R1:W-:Y:S04]  /*2dd20*/  STL.64 [R1+0x360], R14 ;  /* 0x0003600e01007387 */ /* 0x0003e80000100a00 */
[----:B------:R1:W-:Y:S04]  /*2dd30*/  LDGSTS.E [R0+-0x78d00], desc[UR22][R14.64], P3 ;  /* 0x873000000e007fae */ /* 0x0003e800099a1016 */
[----:B------:R1:W-:Y:S04]  /*2dd40*/  STL.64 [R1+0x370], R10 ;  /* 0x0003700a01007387 */ /* 0x0003e80000100a00 */
[----:B------:R1:W-:Y:S02]  /*2dd50*/  LDGSTS.E [R180+-0x78900], desc[UR22][R10.64], P3 ;  /* 0x877000000ab47fae */ /* 0x0003e400099a1016 */
[----:B-1----:R-:W-:-:S02]  /*2dd60*/  IMAD.WIDE R14, R181, 0x4, R240 ;  /* 0x00000004b50e7825 */ /* 0x002fc400078e02f0 */
[----:B------:R-:W3:Y:S04]  /*2dd70*/  LDL.LU.64 R238, [R1+0x6b8] ;  /* 0x0006b80001ee7983 */ /* 0x000ee80000300a00 */
[----:B------:R-:W3:Y:S01]  /*2dd80*/  LDL.LU.64 R18, [R1+0x6b0] ;  /* 0x0006b00001127983 */ /* 0x000ee20000300a00 */
[----:B------:R-:W-:-:S03]  /*2dd90*/  IMAD.WIDE R10, R181, 0x4, R242 ;  /* 0x00000004b50a7825 */ /* 0x000fc600078e02f2 */
[----:B------:R2:W-:Y:S04]  /*2dda0*/  STL.64 [R1+0x378], R14 ;  /* 0x0003780e01007387 */ /* 0x0005e80000100a00 */
[----:B------:R2:W-:Y:S04]  /*2ddb0*/  LDGSTS.E [R0+-0x78500], desc[UR22][R14.64], P3 ;  /* 0x87b000000e007fae */ /* 0x0005e800099a1016 */
[----:B------:R1:W-:Y:S04]  /*2ddc0*/  STL.64 [R1+0x388], R10 ;  /* 0x0003880a01007387 */ /* 0x0003e80000100a00 */
[----:B------:R1:W-:Y:S01]  /*2ddd0*/  LDGSTS.E [R180+-0x78100], desc[UR22][R10.64], P3 ;  /* 0x87f000000ab47fae */ /* 0x0003e200099a1016 */
[----:B--2---:R-:W-:-:S03]  /*2dde0*/  IMAD.WIDE R14, R181, 0x4, R6 ;  /* 0x00000004b50e7825 */ /* 0x004fc600078e0206 */
[----:B------:R-:W2:Y:S01]  /*2ddf0*/  LDL.LU.64 R6, [R1+0x6a0] ;  /* 0x0006a00001067983 */ /* 0x000ea20000300a00 */
[----:B-1----:R-:W-:-:S03]  /*2de00*/  IMAD.WIDE R10, R181, 0x4, R246 ;  /* 0x00000004b50a7825 */ /* 0x002fc600078e02f6 */
[----:B------:R-:W2:Y:S04]  /*2de10*/  LDL.LU.64 R240, [R1+0x698] ;  /* 0x0006980001f07983 */ /* 0x000ea80000300a00 */
[----:B------:R-:W-:Y:S04]  /*2de20*/  STL.64 [R1+0x390], R14 ;  /* 0x0003900e01007387 */ /* 0x000fe80000100a00 */
[----:B------:R-:W-:Y:S04]  /*2de30*/  LDGSTS.E [R0+-0x6fd00], desc[UR22][R14.64], P3 ;  /* 0x903000000e007fae */ /* 0x000fe800099a1016 */
[----:B------:R1:W-:Y:S04]  /*2de40*/  STL.64 [R1+0x3a0], R10 ;  /* 0x0003a00a01007387 */ /* 0x0003e80000100a00 */
[----:B------:R1:W-:Y:S04]  /*2de50*/  LDGSTS.E [R180+-0x6f900], desc[UR22][R10.64], P3 ;  /* 0x907000000ab47fae */ /* 0x0003e800099a1016 */
[----:B------:R-:W2:Y:S01]  /*2de60*/  LDL.LU.64 R242, [R1+0x690] ;  /* 0x0006900001f27983 */ /* 0x000ea20000300a00 */
[----:B----4-:R-:W-:-:S03]  /*2de70*/  IMAD.WIDE R12, R181, 0x4, R12 ;  /* 0x00000004b50c7825 */ /* 0x010fc600078e020c */
[----:B------:R-:W4:Y:S01]  /*2de80*/  LDL.LU.64 R246, [R1+0x680] ;  /* 0x0006800001f67983 */ /* 0x000f220000300a00 */
[----:B-1----:R-:W-:-:S03]  /*2de90*/  IMAD.WIDE R10, R181, 0x4, R16 ;  /* 0x00000004b50a7825 */ /* 0x002fc600078e0210 */
[----:B------:R1:W-:Y:S04]  /*2dea0*/  STL.64 [R1+0x3b0], R12 ;  /* 0x0003b00c01007387 */ /* 0x0003e80000100a00 */
[----:B------:R-:W-:Y:S04]  /*2deb0*/  LDGSTS.E [R0+-0x6f500], desc[UR22][R12.64], P3 ;  /* 0x90b000000c007fae */ /* 0x000fe800099a1016 */
[----:B------:R3:W-:Y:S04]  /*2dec0*/  STL.64 [R1+0x3b8], R10 ;  /* 0x0003b80a01007387 */ /* 0x0007e80000100a00 */
[----:B------:R3:W-:Y:S04]  /*2ded0*/  LDGSTS.E [R180+-0x6f100], desc[UR22][R10.64], P3 ;  /* 0x90f000000ab47fae */ /* 0x0007e800099a1016 */
[----:B-1----:R-:W4:Y:S01]  /*2dee0*/  LDL.LU.64 R12, [R1+0x678] ;  /* 0x00067800010c7983 */ /* 0x002f220000300a00 */
[----:B---3--:R-:W-:-:S03]  /*2def0*/  IMAD.WIDE R14, R181, 0x4, R244 ;  /* 0x00000004b50e7825 */ /* 0x008fc600078e02f4 */
[----:B------:R-:W3:Y:S01]  /*2df00*/  LDL.LU.64 R244, [R1+0x418] ;  /* 0x0004180001f47983 */ /* 0x000ee20000300a00 */
[----:B------:R-:W-:-:S03]  /*2df10*/  IMAD.WIDE R10, R181, 0x4, R236 ;  /* 0x00000004b50a7825 */ /* 0x000fc600078e02ec */
[----:B------:R1:W-:Y:S04]  /*2df20*/  STL.64 [R1+0x3c8], R14 ;  /* 0x0003c80e01007387 */ /* 0x0003e80000100a00 */
[----:B------:R1:W-:Y:S04]  /*2df30*/  LDGSTS.E [R0+-0x6ed00], desc[UR22][R14.64], P3 ;  /* 0x913000000e007fae */ /* 0x0003e800099a1016 */
[----:B------:R1:W-:Y:S04]  /*2df40*/  STL.64 [R1+0x3d8], R10 ;  /* 0x0003d80a01007387 */ /* 0x0003e80000100a00 */
[----:B------:R1:W-:Y:S04]  /*2df50*/  LDGSTS.E [R180+-0x6e900], desc[UR22][R10.64], P3 ;  /* 0x917000000ab47fae */ /* 0x0003e800099a1016 */
[----:B------:R-:W3:Y:S01]  /*2df60*/  LDL.LU.64 R236, [R1+0x670] ;  /* 0x0006700001ec7983 */ /* 0x000ee20000300a00 */
[----:B-1----:R-:W-:-:S03]  /*2df70*/  IMAD.WIDE R14, R181, 0x4, R238 ;  /* 0x00000004b50e7825 */ /* 0x002fc600078e02ee */
        /* <DEDUP_REMOVED lines=14> */
[----:B-1----:R-:W-:-:S03]  /*2e060*/  IMAD.WIDE R14, R181, 0x4, R242 ;  /* 0x00000004b50e7825 */ /* 0x002fc600078e02f2 */
[----:B------:R-:W2:Y:S04]  /*2e070*/  LDL.LU.64 R242, [R1+0x650] ;  /* 0x0006500001f27983 */ /* 0x000ea80000300a00 */
[----:B------:R1:W-:Y:S01]  /*2e080*/  LDGSTS.E [R0+-0x6d500], desc[UR22][R14.64], P3 ;  /* 0x92b000000e007fae */ /* 0x0003e200099a1016 */
[----:B----4-:R-:W-:-:S03]  /*2e090*/  IMAD.WIDE R10, R181, 0x4, R246 ;  /* 0x00000004b50a7825 */ /* 0x010fc600078e02f6 */
[----:B------:R-:W4:Y:S04]  /*2e0a0*/  LDL.LU.64 R246, [R1+0x640] ;  /* 0x0006400001f67983 */ /* 0x000f280000300a00 */
[----:B------:R1:W-:Y:S04]  /*2e0b0*/  STL.64 [R1+0x400], R14 ;  /* 0x0004000e01007387 */ /* 0x0003e80000100a00 */
[----:B------:R3:W-:Y:S04]  /*2e0c0*/  STL.64 [R1+0x408], R10 ;  /* 0x0004080a01007387 */ /* 0x0007e80000100a00 */
[----:B------:R3:W-:Y:S01]  /*2e0d0*/  LDGSTS.E [R180+-0x6d100], desc[UR22][R10.64], P3 ;  /* 0x92f000000ab47fae */ /* 0x0007e200099a1016 */
[----:B-1----:R-:W-:-:S05]  /*2e0e0*/  IMAD.WIDE R14, R181, 0x4, R12 ;  /* 0x00000004b50e7825 */ /* 0x002fca00078e020c */
[----:B------:R1:W-:Y:S01]  /*2e0f0*/  LDGSTS.E [R0+-0x6cd00], desc[UR22][R14.64], P3 ;  /* 0x933000000e007fae */ /* 0x0003e200099a1016 */
[----:B---3--:R-:W-:-:S03]  /*2e100*/  IMAD.WIDE R10, R181, 0x4, R244 ;  /* 0x00000004b50a7825 */ /* 0x008fc600078e02f4 */
[----:B------:R-:W3:Y:S04]  /*2e110*/  LDL.LU.64 R244, [R1+0x480] ;  /* 0x0004800001f47983 */ /* 0x000ee80000300a00 */
[----:B------:R-:W3:Y:S04]  /*2e120*/  LDL.LU.64 R12, [R1+0x638] ;  /* 0x00063800010c7983 */ /* 0x000ee80000300a00 */
[----:B------:R1:W-:Y:S04]  /*2e130*/  STL.64 [R1+0x410], R14 ;  /* 0x0004100e01007387 */ /* 0x0003e80000100a00 */
        /* <DEDUP_REMOVED lines=15> */
[----:B------:R1:W-:Y:S04]  /*2e230*/  STL.64 [R1+0x450], R10 ;  /* 0x0004500a01007387 */ /* 0x0003e80000100a00 */
[----:B------:R4:W-:Y:S04]  /*2e240*/  LDGSTS.E [R0+-0x6bd00], desc[UR22][R14.64], P3 ;  /* 0x943000000e007fae */ /* 0x0009e800099a1016 */
[----:B------:R-:W2:Y:S04]  /*2e250*/  LDL.LU.64 R238, [R1+0x618] ;  /* 0x0006180001ee7983 */ /* 0x000ea80000300a00 */
[----:B------:R1:W-:Y:S04]  /*2e260*/  LDGSTS.E [R180+-0x6b900], desc[UR22][R10.64], P3 ;  /* 0x947000000ab47fae */ /* 0x0003e800099a1016 */
[----:B------:R-:W2:Y:S01]  /*2e270*/  LDL.LU.64 R240, [R1+0x4c0] ;  /* 0x0004c00001f07983 */ /* 0x000ea20000300a00 */
[----:B----4-:R-:W-:-:S04]  /*2e280*/  IMAD.WIDE R14, R181, 0x4, R246 ;  /* 0x00000004b50e7825 */ /* 0x010fc800078e02f6 */
[C---:B-1----:R-:W-:Y:S02]  /*2e290*/  IMAD.WIDE R10, R181.reuse, 0x4, R242 ;  /* 0x00000004b50a7825 */ /* 0x042fe400078e02f2 */
[----:B------:R-:W4:Y:S04]  /*2e2a0*/  LDL.LU.64 R242, [R1+0x610] ;  /* 0x0006100001f27983 */ /* 0x000f280000300a00 */
[----:B------:R-:W4:Y:S04]  /*2e2b0*/  LDL.LU.64 R246, [R1+0x4d8] ;  /* 0x0004d80001f67983 */ /* 0x000f280000300a00 */
[----:B------:R1:W-:Y:S04]  /*2e2c0*/  STL.64 [R1+0x470], R10 ;  /* 0x0004700a01007387 */ /* 0x0003e80000100a00 */
[----:B------:R-:W-:Y:S04]  /*2e2d0*/  LDGSTS.E [R0+-0x6b500], desc[UR22][R10.64], P3 ;  /* 0x94b000000a007fae */ /* 0x000fe800099a1016 */
[----:B------:R3:W-:Y:S04]  /*2e2e0*/  STL.64 [R1+0x478], R14 ;  /* 0x0004780e01007387 */ /* 0x0007e80000100a00 */
[----:B------:R3:W-:Y:S04]  /*2e2f0*/  LDGSTS.E [R180+-0x6b100], desc[UR22][R14.64], P3 ;  /* 0x94f000000eb47fae */ /* 0x0007e800099a1016 */
[----:B-1----:R-:W4:Y:S01]  /*2e300*/  LDL.LU.64 R10, [R1+0xe70] ;  /* 0x000e7000010a7983 */ /* 0x002f220000300a00 */
[----:B---3--:R-:W-:-:S03]  /*2e310*/  IMAD.WIDE R14, R181, 0x4, R12 ;  /* 0x00000004b50e7825 */ /* 0x008fc600078e020c */
[----:B------:R-:W3:Y:S01]  /*2e320*/  LDL.LU.64 R12, [R1+0x4e0] ;  /* 0x0004e000010c7983 */ /* 0x000ee20000300a00 */
[----:B------:R-:W-:-:S04]  /*2e330*/  IMAD.WIDE R244, R181, 0x4, R244 ;  /* 0x00000004b5f47825 */ /* 0x000fc800078e02f4 */
[C---:B------:R-:W-:Y:S01]  /*2e340*/  IMAD.WIDE R16, R181.reuse, 0x4, R16 ;  /* 0x00000004b5107825 */ /* 0x040fe200078e0210 */
[----:B------:R1:W-:Y:S03]  /*2e350*/  STL.64 [R1+0x480], R244 ;  /* 0x000480f401007387 */ /* 0x0003e60000100a00 */
[C---:B------:R-:W-:Y:S01]  /*2e360*/  IMAD.WIDE R18, R181.reuse, 0x4, R18 ;  /* 0x00000004b5127825 */ /* 0x040fe200078e0212 */
[----:B------:R1:W-:Y:S04]  /*2e370*/  STL.64 [R1+0x488], R14 ;  /* 0x0004880e01007387 */ /* 0x0003e80000100a00 */
[----:B------:R-:W-:Y:S04]  /*2e380*/  LDGSTS.E [R0+-0x6ad00], desc[UR22][R244.64], P3 ;  /* 0x95300000f4007fae */ /* 0x000fe800099a1016 */
[----:B------:R-:W-:Y:S04]  /*2e390*/  LDGSTS.E [R180+-0x6a900], desc[UR22][R14.64], P3 ;  /* 0x957000000eb47fae */ /* 0x000fe800099a1016 */
[----:B------:R-:W-:Y:S04]  /*2e3a0*/  LDGSTS.E [R0+-0x6a500], desc[UR22][R16.64], P3 ;  /* 0x95b0000010007fae */ /* 0x000fe800099a1016 */
[----:B-1----:R-:W3:Y:S04]  /*2e3b0*/  LDL.LU.64 R244, [R1+0x600] ;  /* 0x0006000001f47983 */ /* 0x002ee80000300a00 */
[----:B------:R-:W3:Y:S04]  /*2e3c0*/  LDL.LU.64 R14, [R1+0xe68] ;  /* 0x000e6800010e7983 */ /* 0x000ee80000300a00 */
[----:B------:R1:W-:Y:S04]  /*2e3d0*/  STL.64 [R1+0x490], R16 ;  /* 0x0004901001007387 */ /* 0x0003e80000100a00 */
[----:B------:R2:W-:Y:S04]  /*2e3e0*/  LDGSTS.E [R180+-0x6a100], desc[UR22][R18.64], P3 ;  /* 0x95f0000012b47fae */ /* 0x0005e800099a1016 */
[----:B-1----:R-:W3:Y:S04]  /*2e3f0*/  LDL.LU.64 R16, [R1+0xe60] ;  /* 0x000e600001107983 */ /* 0x002ee80000300a00 */
[----:B------:R2:W-:Y:S02]  /*2e400*/  STL.64 [R1+0x498], R18 ;  /* 0x0004981201007387 */ /* 0x0005e40000100a00 */
[----:B--2---:R-:W-:-:S02]  /*2e410*/  IMAD.WIDE R18, R181, 0x4, R6 ;  /* 0x00000004b5127825 */ /* 0x004fc400078e0206 */
[----:B------:R-:W2:Y:S02]  /*2e420*/  LDL.LU.64 R6, [R1+0x5f8] ;  /* 0x0005f80001067983 */ /* 0x000ea40000300a00 */
[C---:B------:R-:W-:Y:S02]  /*2e430*/  IMAD.WIDE R236, R181.reuse, 0x4, R236 ;  /* 0x00000004b5ec7825 */ /* 0x040fe400078e02ec */
[----:B------:R1:W-:Y:S04]  /*2e440*/  STL.64 [R1+0x4a0], R18 ;  /* 0x0004a01201007387 */ /* 0x0003e80000100a00 */
[----:B------:R-:W-:Y:S04]  /*2e450*/  LDGSTS.E [R0+-0x69d00], desc[UR22][R18.64], P3 ;  /* 0x9630000012007fae */ /* 0x000fe800099a1016 */
[----:B------:R-:W-:Y:S01]  /*2e460*/  LDGSTS.E [R180+-0x69900], desc[UR22][R236.64], P3 ;  /* 0x96700000ecb47fae */ /* 0x000fe200099a1016 */
[----:B------:R-:W-:-:S03]  /*2e470*/  IMAD.WIDE R238, R181, 0x4, R238 ;  /* 0x00000004b5ee7825 */ /* 0x000fc600078e02ee */
[----:B-1----:R-:W2:Y:S04]  /*2e480*/  LDL.LU.64 R18, [R1+0xe58] ;  /* 0x000e580001127983 */ /* 0x002ea80000300a00 */
[----:B------:R1:W-:Y:S01]  /*2e490*/  STL.64 [R1+0x4b0], R236 ;  /* 0x0004b0ec01007387 */ /* 0x0003e20000100a00 */
[----:B------:R-:W-:-:S03]  /*2e4a0*/  IMAD.WIDE R240, R181, 0x4, R240 ;  /* 0x00000004b5f07825 */ /* 0x000fc600078e02f0 */
[----:B------:R-:W-:Y:S04]  /*2e4b0*/  LDGSTS.E [R0+-0x69500], desc[UR22][R238.64], P3 ;  /* 0x96b00000ee007fae */ /* 0x000fe800099a1016 */
[----:B------:R-:W-:Y:S04]  /*2e4c0*/  LDGSTS.E [R180+-0x69100], desc[UR22][R240.64], P3 ;  /* 0x96f00000f0b47fae */ /* 0x000fe800099a1016 */
[----:B-1----:R-:W2:Y:S01]  /*2e4d0*/  LDL.LU.64 R236, [R1+0xe50] ;  /* 0x000e500001ec7983 */ /* 0x002ea20000300a00 */
[----:B----4-:R-:W-:-:S03]  /*2e4e0*/  IMAD.WIDE R242, R181, 0x4, R242 ;  /* 0x00000004b5f27825 */ /* 0x010fc600078e02f2 */
[----:B------:R1:W-:Y:S01]  /*2e4f0*/  STL.64 [R1+0x4b8], R238 ;  /* 0x0004b8ee01007387 */ /* 0x0003e20000100a00 */
[----:B------:R-:W-:-:S03]  /*2e500*/  IMAD.WIDE R246, R181, 0x4, R246 ;  /* 0x00000004b5f67825 */ /* 0x000fc600078e02f6 */
[----:B------:R4:W-:Y:S04]  /*2e510*/  LDGSTS.E [R0+-0x68d00], desc[UR22][R242.64], P3 ;  /* 0x97300000f2007fae */ /* 0x0009e800099a1016 */
[----:B------:R-:W-:Y:S04]  /*2e520*/  LDGSTS.E [R180+-0x68900], desc[UR22][R246.64], P3 ;  /* 0x97700000f6b47fae */ /* 0x000fe800099a1016 */
[----:B-1----:R-:W4:Y:S04]  /*2e530*/  LDL.LU.64 R238, [R1+0xe48] ;  /* 0x000e480001ee7983 */ /* 0x002f280000300a00 */
[----:B------:R1:W-:Y:S04]  /*2e540*/  STL.64 [R1+0x4c0], R240 ;  /* 0x0004c0f001007387 */ /* 0x0003e80000100a00 */
[----:B-1----:R-:W4:Y:S01]  /*2e550*/  LDL.LU.64 R240, [R1+0xe40] ;  /* 0x000e400001f07983 */ /* 0x002f220000300a00 */
[----:B---3--:R-:W-:-:S03]  /*2e560*/  IMAD.WIDE R12, R181, 0x4, R12 ;  /* 0x00000004b50c7825 */ /* 0x008fc600078e020c */
[----:B------:R1:W-:Y:S04]  /*2e570*/  STL.64 [R1+0x4c8], R242 ;  /* 0x0004c8f201007387 */ /* 0x0003e80000100a00 */
[----:B------:R3:W-:Y:S04]  /*2e580*/  LDGSTS.E [R180+-0x68500], desc[UR22][R12.64], P3 ;  /* 0x97b000000cb47fae */ /* 0x0007e800099a1016 */
[----:B-1----:R-:W3:Y:S04]  /*2e590*/  LDL.LU.64 R242, [R1+0xe38] ;  /* 0x000e380001f27983 */ /* 0x002ee80000300a00 */
[----:B------:R-:W3:Y:S04]  /*2e5a0*/  LDL.LU R0, [R1+0xe30] ;  /* 0x000e300001007983 */ /* 0x000ee80000300800 */
[----:B------:R1:W-:Y:S04]  /*2e5b0*/  STL.64 [R1+0x4d8], R246 ;  /* 0x0004d8f601007387 */ /* 0x0003e80000100a00 */
[----:B-1----:R-:W4:Y:S04]  /*2e5c0*/  LDL.LU.64 R246, [R1+0xe28] ;  /* 0x000e280001f67983 */ /* 0x002f280000300a00 */
[----:B------:R1:W-:Y:S04]  /*2e5d0*/  STL.64 [R1+0x4e0], R12 ;  /* 0x0004e00c01007387 */ /* 0x0003e80000100a00 */
[----:B-1----:R-:W4:Y:S01]  /*2e5e0*/  LDL.LU R13, [R1+0xe24] ;  /* 0x000e2400010d7983 */ /* 0x002f220000300800 */
[----:B------:R-:W-:-:S05]  /*2e5f0*/  IMAD.WIDE R244, R181, 0x4, R244 ;  /* 0x00000004b5f47825 */ /* 0x000fca00078e02f4 */
[----:B------:R1:W-:Y:S01]  /*2e600*/  STL.64 [R1+0x4e8], R244 ;  /* 0x0004e8f401007387 */ /* 0x0003e20000100a00 */
[----:B--2---:R-:W-:Y:S01]  /*2e610*/  IMAD.WIDE R6, R252, 0x4, R6 ;  /* 0x00000004fc067825 */ /* 0x004fe200078e0206 */
[----:B---3--:R-:W-:-:S03]  /*2e620*/  ISETP.GE.AND P2, PT, R0, UR5, PT ;  /* 0x0000000500007c0c */ /* 0x008fc6000bf46270 */
[----:B----4-:R-:W-:Y:S01]  /*2e630*/  VIADD R0, R2, 0x100000 ;  /* 0x0010000002007836 */ /* 0x010fe20000000000 */
[----:B------:R-:W-:-:S04]  /*2e640*/  SEL R180, RZ, 0x4, P2 ;  /* 0x00000004ffb47807 */ /* 0x000fc80001000000 */
[----:B------:R-:W-:Y:S01]  /*2e650*/  LDGSTS.E [R0+-0x68100], desc[UR22][R244.64], P3 ;  /* 0x97f00000f4007fae */ /* 0x000fe200099a1016 */
[----:B------:R-:W-:Y:S01]  /*2e660*/  ISETP.GE.AND P2, PT, R13, UR5, PT ;  /* 0x000000050d007c0c */ /* 0x000fe2000bf46270 */
[----:B------:R-:W2:Y:S02]  /*2e670*/  S2R R12, SR_TID.X ;  /* 0x00000000000c7919 */ /* 0x000ea40000002100 */
[----:B------:R-:W3:Y:S04]  /*2e680*/  LDL.LU R13, [R1+0xe20] ;  /* 0x000e2000010d7983 */ /* 0x000ee80000300800 */
[----:B-1----:R-:W4:Y:S04]  /*2e690*/  LDL.LU.64 R244, [R1+0xe18] ;  /* 0x000e180001f47983 */ /* 0x002f280000300a00 */
[----:B------:R-:W4:Y:S04]  /*2e6a0*/  LDL.LU R0, [R1+0xe10] ;  /* 0x000e100001007983 */ /* 0x000f280000300800 */
[----:B------:R1:W-:Y:S01]  /*2e6b0*/  STL.64 [R1+0x810], R6 ;  /* 0x0008100601007387 */ /* 0x0003e20000100a00 */
[----:B------:R-:W-:-:S03]  /*2e6c0*/  SEL R180, R180, RZ, P4 ;  /* 0x000000ffb4b47207 */ /* 0x000fc60002000000 */
[----:B------:R-:W0:Y:S04]  /*2e6d0*/  LDGDEPBAR ;  /* 0x00000000000079af */ /* 0x000e280000000000 */
[----:B-1----:R-:W4:Y:S04]  /*2e6e0*/  LDL.LU.64 R6, [R1+0xe08] ;  /* 0x000e080001067983 */ /* 0x002f280000300a00 */
[----:B------:R1:W-:Y:S04]  /*2e6f0*/  STL.64 [R1+0xf38], R208 ;  /* 0x000f38d001007387 */ /* 0x0003e80000100a00 */
[----:B-1----:R-:W4:Y:S04]  /*2e700*/  LDL.LU.64 R208, [R1+0x570] ;  /* 0x0005700001d07983 */ /* 0x002f280000300a00 */
[----:B------:R-:W-:Y:S04]  /*2e710*/  STL.64 [R1+0xf30], R210 ;  /* 0x000f30d201007387 */ /* 0x000fe80000100a00 */
[----:B------:R1:W-:Y:S04]  /*2e720*/  STL.64 [R1+0xf28], R212 ;  /* 0x000f28d401007387 */ /* 0x0003e80000100a00 */
[----:B-1----:R-:W4:Y:S04]  /*2e730*/  LDL.LU.64 R212, [R1+0x578] ;  /* 0x0005780001d47983 */ /* 0x002f280000300a00 */
[----:B------:R1:W-:Y:S04]  /*2e740*/  STL.64 [R1+0xf20], R214 ;  /* 0x000f20d601007387 */ /* 0x0003e80000100a00 */
[----:B-1----:R-:W4:Y:S04]  /*2e750*/  LDL.64 R214, [R1+0x810] ;  /* 0x0008100001d67983 */ /* 0x002f280000100a00 */
[----:B------:R1:W-:Y:S01]  /*2e760*/  STL.64 [R1+0xf18], R216 ;  /* 0x000f18d801007387 */ /* 0x0003e20000100a00 */
[----:B--2---:R-:W-:-:S02]  /*2e770*/  SHF.R.U32.HI R12, RZ, 0x6, R12 ;  /* 0x00000006ff0c7819 */ /* 0x004fc4000001160c */
[----:B------:R-:W-:Y:S01]  /*2e780*/  ISETP.NE.U32.AND P3, PT, R180, RZ, PT ;  /* 0x000000ffb400720c */ /* 0x000fe20003f65070 */
[----:B------:R-:W-:Y:S06]  /*2e790*/  BAR.SYNC.DEFER_BLOCKING 0x0 ;  /* 0x0000000000007b1d */ /* 0x000fec0000010000 */
[----:B-1----:R-:W2:Y:S04]  /*2e7a0*/  LDL.LU.64 R216, [R1+0x5f0] ;  /* 0x0005f00001d87983 */ /* 0x002ea80000300a00 */
[----:B------:R-:W-:Y:S04]  /*2e7b0*/  STL.64 [R1+0xf10], R218 ;  /* 0x000f10da01007387 */ /* 0x000fe80000100a00 */
[----:B------:R1:W-:Y:S04]  /*2e7c0*/  STL.64 [R1+0xf08], R220 ;  /* 0x000f08dc01007387 */ /* 0x0003e80000100a00 */
[----:B-1----:R-:W2:Y:S01]  /*2e7d0*/  LDL.LU.64 R220, [R1+0x5e0] ;  /* 0x0005e00001dc7983 */ /* 0x002ea20000300a00 */
[----:B------:R-:W-:-:S04]  /*2e7e0*/  SGXT.U32 R12, R12, 0x1 ;  /* 0x000000010c0c781a */ /* 0x000fc80000000000 */
[----:B------:R-:W-:Y:S01]  /*2e7f0*/  LOP3.LUT R12, R12, 0x6, RZ, 0xfc, !PT ;  /* 0x000000060c0c7812 */ /* 0x000fe200078efcff */
[----:B------:R-:W1:Y:S01]  /*2e800*/  S2R R211, SR_TID.X ;  /* 0x0000000000d37919 */ /* 0x000e620000002100 */
[----:B------:R-:W-:Y:S02]  /*2e810*/  SEL R180, RZ, 0x4, P2 ;  /* 0x00000004ffb47807 */ /* 0x000fe40001000000 */
[----:B------:R-:W-:Y:S02]  /*2e820*/  ISETP.GE.AND P2, PT, R12, UR5, PT ;  /* 0x000000050c007c0c */ /* 0x000fe4000bf46270 */
[----:B------:R-:W1:Y:S01]  /*2e830*/  S2R R12, SR_TID.X ;  /* 0x00000000000c7919 */ /* 0x000e620000002100 */
[----:B------:R-:W-:Y:S01]  /*2e840*/  SEL R180, R180, RZ, P4 ;  /* 0x000000ffb4b47207 */ /* 0x000fe20002000000 */
[----:B------:R-:W-:Y:S04]  /*2e850*/  STL.64 [R1+0xf00], R222 ;  /* 0x000f00de01007387 */ /* 0x000fe80000100a00 */
[----:B------:R-:W-:Y:S04]  /*2e860*/  STL [R1+0xef8], R2 ;  /* 0x000ef80201007387 */ /* 0x000fe80000100800 */
[----:B------:R-:W-:Y:S01]  /*2e870*/  STL.64 [R1+0xef0], R224 ;  /* 0x000ef0e001007387 */ /* 0x000fe20000100a00 */
[----:B-1----:R-:W-:-:S02]  /*2e880*/  SHF.R.U32.HI R211, RZ, 0x6, R211 ;  /* 0x00000006ffd37819 */ /* 0x002fc400000116d3 */
[----:B------:R-:W-:Y:S02]  /*2e890*/  SHF.R.U32.HI R12, RZ, 0x6, R12 ;  /* 0x00000006ff0c7819 */ /* 0x000fe4000001160c */
[----:B------:R-:W-:Y:S02]  /*2e8a0*/  SGXT.U32 R211, R211, 0x1 ;  /* 0x00000001d3d3781a */ /* 0x000fe40000000000 */
[----:B------:R-:W-:Y:S02]  /*2e8b0*/  SGXT.U32 R12, R12, 0x1 ;  /* 0x000000010c0c781a */ /* 0x000fe40000000000 */
[----:B------:R-:W-:-:S03]  /*2e8c0*/  LOP3.LUT R211, R211, 0x24, RZ, 0xfc, !PT ;  /* 0x00000024d3d37812 */ /* 0x000fc600078efcff */
[----:B---3--:R-:W-:Y:S04]  /*2e8d0*/  STL.64 [R1+0xeb0], R12 ;  /* 0x000eb00c01007387 */ /* 0x008fe80000100a00 */
[----:B----4-:R1:W-:Y:S04]  /*2e8e0*/  STL [R1+0xe10], R0 ;  /* 0x000e100001007387 */ /* 0x0103e80000100800 */
[----:B------:R-:W3:Y:S04]  /*2e8f0*/  LDL.LU.64 R218, [R1+0x558] ;  /* 0x0005580001da7983 */ /* 0x000ee80000300a00 */
[----:B------:R-:W-:Y:S01]  /*2e900*/  @!PT LDS RZ, [RZ] ;  /* 0x00000000fffff984 */ /* 0x000fe20000000800 */
[----:B------:R-:W-:Y:S01]  /*2e910*/  @!PT LDS RZ, [RZ] ;  /* 0x00000000fffff984 */ /* 0x000fe20000000800 */
[----:B------:R-:W-:Y:S01]  /*2e920*/  @!PT LDS RZ, [RZ] ;  /* 0x00000000fffff984 */ /* 0x000fe20000000800 */
[----:B------:R4:W-:Y:S01]  /*2e930*/  LDGSTS.E [R3+0x14000], desc[UR22][R214.64], P5 ;  /* 0x14000000d6037fae */ /* 0x0009e2000a9a1016 */
[----:B------:R-:W-:-:S02]  /*2e940*/  ISETP.NE.U32.AND P5, PT, R180, RZ, PT ;  /* 0x000000ffb400720c */ /* 0x000fc40003fa5070 */
[----:B------:R-:W-:Y:S02]  /*2e950*/  SEL R180, RZ, 0x4, P2 ;  /* 0x00000004ffb47807 */ /* 0x000fe40001000000 */
[----:B------:R-:W-:Y:S02]  /*2e960*/  ISETP.GE.AND P2, PT, R211, UR5, PT ;  /* 0x00000005d3007c0c */ /* 0x000fe4000bf46270 */
[----:B------:R-:W3:Y:S01]  /*2e970*/  LDL.LU.64 R210, [R1+0x550] ;  /* 0x0005500001d27983 */ /* 0x000ee20000300a00 */
[----:B----4-:R-:W4:Y:S01]  /*2e980*/  S2R R215, SR_TID.X ;  /* 0x0000000000d77919 */ /* 0x010f220000002100 */
[----:B-1----:R-:W-:Y:S02]  /*2e990*/  SEL R0, R180, RZ, P4 ;  /* 0x000000ffb4007207 */ /* 0x002fe40002000000 */
[----:B------:R-:W-:Y:S01]  /*2e9a0*/  SEL R180, RZ, 0x4, P2 ;  /* 0x00000004ffb47807 */ /* 0x000fe20001000000 */
[----:B--2---:R-:W-:-:S03]  /*2e9b0*/  IMAD.WIDE R216, R252, 0x4, R216 ;  /* 0x00000004fcd87825 */ /* 0x004fc600078e02d8 */
[----:B------:R-:W-:Y:S02]  /*2e9c0*/  SEL R180, R180, RZ, P4 ;  /* 0x000000ffb4b47207 */ /* 0x000fe40002000000 */
[----:B------:R-:W-:Y:S01]  /*2e9d0*/  LDGSTS.E [R3+0x14008], desc[UR22][R216.64], P1 ;  /* 0x14008000d8037fae */ /* 0x000fe200089a1016 */
[----:B------:R-:W-:Y:S02]  /*2e9e0*/  ISETP.NE.U32.AND P2, PT, R0, RZ, PT ;  /* 0x000000ff0000720c */ /* 0x000fe40003f45070 */
[----:B----4-:R-:W-:-:S04]  /*2e9f0*/  SHF.R.U32.HI R214, RZ, 0x6, R215 ;  /* 0x00000006ffd67819 */ /* 0x010fc800000116d7 */
[----:B------:R-:W-:Y:S01]  /*2ea00*/  SGXT.U32 R214, R214, 0x1 ;  /* 0x00000001d6d6781a */ /* 0x000fe20000000000 */
[----:B------:R-:W-:Y:S01]  /*2ea10*/  IMAD.WIDE R12, R252, 0x4, R220 ;  /* 0x00000004fc0c7825 */ /* 0x000fe200078e02dc */
[----:B------:R-:W-:Y:S02]  /*2ea20*/  SHF.R.U32.HI R215, RZ, 0x6, R215 ;  /* 0x00000006ffd77819 */ /* 0x000fe400000116d7 */
[----:B------:R-:W-:Y:S02]  /*2ea30*/  LOP3.LUT R214, R214, 0x26, RZ, 0xfc, !PT ;  /* 0x00000026d6d67812 */ /* 0x000fe400078efcff */
[----:B------:R-:W-:Y:S01]  /*2ea40*/  SGXT.U32 R215, R215, 0x1 ;  /* 0x00000001d7d7781a */ /* 0x000fe20000000000 */
[----:B------:R1:W-:Y:S01]  /*2ea50*/  LDGSTS.E [R3+0x16000], desc[UR22][R12.64], P6 ;  /* 0x160000000c037fae */ /* 0x0003e2000b1a1016 */
[----:B------:R-:W-:Y:S02]  /*2ea60*/  ISETP.GE.AND P1, PT, R214, UR5, PT ;  /* 0x00000005d6007c0c */ /* 0x000fe4000bf26270 */
[----:B------:R-:W-:-:S02]  /*2ea70*/  ISETP.NE.U32.AND P6, PT, R180, RZ, PT ;  /* 0x000000ffb400720c */ /* 0x000fc40003fc5070 */
[----:B------:R-:W-:Y:S02]  /*2ea80*/  LOP3.LUT R215, R215, 0x8, RZ, 0xfc, !PT ;  /* 0x00000008d7d77812 */ /* 0x000fe400078efcff */
[----:B------:R-:W-:Y:S02]  /*2ea90*/  SEL R180, RZ, 0x4, P1 ;  /* 0x00000004ffb47807 */ /* 0x000fe40000800000 */
[----:B------:R-:W-:Y:S02]  /*2eaa0*/  ISETP.GE.AND P1, PT, R215, UR5, PT ;  /* 0x00000005d7007c0c */ /* 0x000fe4000bf26270 */
[----:B------:R-:W-:Y:S02]  /*2eab0*/  SEL R0, R180, RZ, P4 ;  /* 0x000000ffb4007207 */ /* 0x000fe40002000000 */
[----:B------:R-:W-:Y:S02]  /*2eac0*/  SEL R180, RZ, 0x4, P1 ;  /* 0x00000004ffb47807 */ /* 0x000fe40000800000 */
[----:B------:R-:W-:-:S02]  /*2ead0*/  ISETP.NE.U32.AND P1, PT, R0, RZ, PT ;  /* 0x000000ff0000720c */ /* 0x000fc40003f25070 */
[----:B------:R-:W2:Y:S01]  /*2eae0*/  S2R R0, SR_TID.X ;  /* 0x0000000000007919 */ /* 0x000ea20000002100 */
[----:B------:R4:W-:Y:S04]  /*2eaf0*/  STL.64 [R1+0x8d0], R216 ;  /* 0x0008d0d801007387 */ /* 0x0009e80000100a00 */
[----:B------:R1:W-:Y:S04]  /*2eb00*/  STL.64 [R1+0x870], R12 ;  /* 0x0008700c01007387 */ /* 0x0003e80000100a00 */
[----:B------:R-:W3:Y:S04]  /*2eb10*/  LDL.LU.64 R214, [R1+0x548] ;  /* 0x0005480001d67983 */ /* 0x000ee80000300a00 */
[----:B----4-:R-:W4:Y:S01]  /*2eb20*/  LDL.LU.64 R216, [R1+0x540] ;  /* 0x0005400001d87983 */ /* 0x010f220000300a00 */
[----:B-1----:R-:W-:-:S04]  /*2eb30*/  IMAD.WIDE R12, R252, 0x4, R208 ;  /* 0x00000004fc0c7825 */ /* 0x002fc800078e02d0 */
[----:B------:R-:W-:-:S05]  /*2eb40*/  IMAD.WIDE R212, R252, 0x4, R212 ;  /* 0x00000004fcd47825 */ /* 0x000fca00078e02d4 */
[----:B------:R-:W-:Y:S01]  /*2eb50*/  LDGSTS.E [R3+0x16008], desc[UR22][R212.64], P3 ;  /* 0x16008000d4037fae */ /* 0x000fe200099a1016 */
[----:B--2---:R-:W-:-:S03]  /*2eb60*/  SHF.R.U32.HI R209, RZ, 0x6, R0 ;  /* 0x00000006ffd17819 */ /* 0x004fc60000011600 */
[----:B------:R1:W-:Y:S01]  /*2eb70*/  LDGSTS.E [R6+0x14000], desc[UR22][R12.64], P5 ;  /* 0x140000000c067fae */ /* 0x0003e2000a9a1016 */
[----:B------:R-:W-:-:S04]  /*2eb80*/  SGXT.U32 R209, R209, 0x1 ;  /* 0x00000001d1d1781a */ /* 0x000fc80000000000 */
[----:B------:R-:W-:-:S04]  /*2eb90*/  LOP3.LUT R209, R209, 0xa, RZ, 0xfc, !PT ;  /* 0x0000000ad1d17812 */ /* 0x000fc800078efcff */
[----:B------:R-:W-:Y:S02]  /*2eba0*/  ISETP.GE.AND P3, PT, R209, UR5, PT ;  /* 0x00000005d1007c0c */ /* 0x000fe4000bf66270 */
[----:B------:R-:W-:-:S04]  /*2ebb0*/  SHF.R.U32.HI R209, RZ, 0x6, R0 ;  /* 0x00000006ffd17819 */ /* 0x000fc80000011600 */
[----:B------:R-:W-:Y:S02]  /*2ebc0*/  SGXT.U32 R209, R209, 0x1 ;  /* 0x00000001d1d1781a */ /* 0x000fe40000000000 */
[----:B------:R-:W-:Y:S02]  /*2ebd0*/  SEL R180, R180, RZ, P4 ;  /* 0x000000ffb4b47207 */ /* 0x000fe40002000000 */
[----:B------:R-:W-:Y:S01]  /*2ebe0*/  LOP3.LUT R209, R209, 0x28, RZ, 0xfc, !PT ;  /* 0x00000028d1d17812 */ /* 0x000fe200078efcff */
[----:B------:R2:W-:Y:S01]  /*2ebf0*/  STL.64 [R1+0x868], R212 ;  /* 0x000868d401007387 */ /* 0x0005e20000100a00 */
[----:B------:R-:W-:Y:S02]  /*2ec00*/  ISETP.NE.U32.AND P5, PT, R180, RZ, PT ;  /* 0x000000ffb400720c */ /* 0x000fe40003fa5070 */
[----:B------:R-:W-:Y:S01]  /*2ec10*/  SEL R180, RZ, 0x4, P3 ;  /* 0x00000004ffb47807 */ /* 0x000fe20001800000 */
[----:B------:R1:W-:Y:S01]  /*2ec20*/  STL.64 [R1+0x8c8], R12 ;  /* 0x0008c80c01007387 */ /* 0x0003e20000100a00 */
[----:B------:R-:W-:-:S03]  /*2ec30*/  ISETP.GE.AND P3, PT, R209, UR5, PT ;  /* 0x00000005d1007c0c */ /* 0x000fc6000bf66270 */
[----:B------:R-:W4:Y:S01]  /*2ec40*/  LDL.LU.64 R208, [R1+0x530] ;  /* 0x0005300001d07983 */ /* 0x000f220000300a00 */
[----:B------:R-:W-:Y:S02]  /*2ec50*/  SEL R0, R180, RZ, P4 ;  /* 0x000000ffb4007207 */ /* 0x000fe40002000000 */
[----:B------:R-:W-:Y:S01]  /*2ec60*/  SEL R180, RZ, 0x4, P3 ;  /* 0x00000004ffb47807 */ /* 0x000fe20001800000 */
[----:B--2---:R-:W2:Y:S01]  /*2ec70*/  LDL.LU.64 R212, [R1+0x520] ;  /* 0x0005200001d47983 */ /* 0x004ea20000300a00 */
[----:B------:R-:W-:Y:S02]  /*2ec80*/  ISETP.NE.U32.AND P3, PT, R0, RZ, PT ;  /* 0x000000ff0000720c */ /* 0x000fe40003f65070 */
[----:B------:R-:W1:Y:S01]  /*2ec90*/  S2R R0, SR_TID.X ;  /* 0x0000000000007919 */ /* 0x000e620000002100 */
[----:B------:R-:W-:Y:S01]  /*2eca0*/  SEL R180, R180, RZ, P4 ;  /* 0x000000ffb4b47207 */ /* 0x000fe20002000000 */
[----:B---3--:R-:W-:-:S05]  /*2ecb0*/  IMAD.WIDE R218, R252, 0x4, R218 ;  /* 0x00000004fcda7825 */ /* 0x008fca00078e02da */
[----:B------:R3:W-:Y:S04]  /*2ecc0*/  LDGSTS.E [R6+0x14008], desc[UR22][R218.64], P2 ;  /* 0x14008000da067fae */ /* 0x0007e800091a1016 */
[----:B------:R3:W-:Y:S01]  /*2ecd0*/  STL.64 [R1+0x8c0], R218 ;  /* 0x0008c0da01007387 */ /* 0x0007e20000100a00 */
[----:B-1----:R-:W-:Y:S01]  /*2ece0*/  IMAD.WIDE R12, R252, 0x4, R210 ;  /* 0x00000004fc0c7825 */ /* 0x002fe200078e02d2 */
[----:B------:R-:W-:-:S04]  /*2ecf0*/  SHF.R.U32.HI R211, RZ, 0x6, R0 ;  /* 0x00000006ffd37819 */ /* 0x000fc80000011600 */
[----:B------:R-:W-:Y:S01]  /*2ed00*/  SGXT.U32 R211, R211, 0x1 ;  /* 0x00000001d3d3781a */ /* 0x000fe20000000000 */
[----:B------:R4:W-:Y:S03]  /*2ed10*/  LDGSTS.E [R6+0x16000], desc[UR22][R12.64], P6 ;  /* 0x160000000c067fae */ /* 0x0009e6000b1a1016 */
[----:B------:R-:W-:-:S04]  /*2ed20*/  LOP3.LUT R211, R211, 0x2a, RZ, 0xfc, !PT ;  /* 0x0000002ad3d37812 */ /* 0x000fc800078efcff */
[----:B------:R-:W-:Y:S02]  /*2ed30*/  ISETP.GE.AND P2, PT, R211, UR5, PT ;  /* 0x00000005d3007c0c */ /* 0x000fe4000bf46270 */
[----:B------:R-:W-:-:S04]  /*2ed40*/  SHF.R.U32.HI R211, RZ, 0x6, R0 ;  /* 0x00000006ffd37819 */ /* 0x000fc80000011600 */
[----:B------:R-:W-:-:S04]  /*2ed50*/  SGXT.U32 R211, R211, 0x1 ;  /* 0x00000001d3d3781a */ /* 0x000fc80000000000 */
[----:B------:R-:W-:Y:S02]  /*2ed60*/  LOP3.LUT R211, R211, 0xc, RZ, 0xfc, !PT ;  /* 0x0000000cd3d37812 */ /* 0x000fe400078efcff */
[----:B------:R-:W-:Y:S01]  /*2ed70*/  ISETP.NE.U32.AND P6, PT, R180, RZ, PT ;  /* 0x000000ffb400720c */ /* 0x000fe20003fc5070 */
[----:B------:R4:W-:Y:S01]  /*2ed80*/  STL.64 [R1+0x860], R12 ;  /* 0x0008600c01007387 */ /* 0x0009e20000100a00 */
[----:B------:R-:W-:Y:S02]  /*2ed90*/  SEL R180, RZ, 0x4, P2 ;  /* 0x00000004ffb47807 */ /* 0x000fe40001000000 */
[----:B------:R-:W-:Y:S02]  /*2eda0*/  ISETP.GE.AND P2, PT, R211, UR5, PT ;  /* 0x00000005d3007c0c */ /* 0x000fe4000bf46270 */
[----:B------:R-:W2:Y:S01]  /*2edb0*/  LDL.LU.64 R210, [R1+0x518] ;  /* 0x0005180001d27983 */ /* 0x000ea20000300a00 */
[----:B------:R-:W-:Y:S02]  /*2edc0*/  SEL R0, R180, RZ, P4 ;  /* 0x000000ffb4007207 */ /* 0x000fe40002000000 */
[----:B------:R-:W-:-:S02]  /*2edd0*/  SEL R180, RZ, 0x4, P2 ;  /* 0x00000004ffb47807 */ /* 0x000fc40001000000 */
[----:B------:R-:W-:Y:S02]  /*2ede0*/  ISETP.NE.U32.AND P2, PT, R0, RZ, PT ;  /* 0x000000ff0000720c */ /* 0x000fe40003f45070 */
[----:B------:R-:W1:Y:S01]  /*2edf0*/  S2R R0, SR_TID.X ;  /* 0x0000000000007919 */ /* 0x000e620000002100 */
[C---:B---3--:R-:W-:Y:S02]  /*2ee00*/  IMAD.WIDE R218, R252.reuse, 0x4, R214 ;  /* 0x00000004fcda7825 */ /* 0x048fe400078e02d6 */
[----:B------:R-:W3:Y:S02]  /*2ee10*/  LDL.LU.64 R214, [R1+0x508] ;  /* 0x0005080001d67983 */ /* 0x000ee40000300a00 */
[----:B----4-:R-:W-:Y:S01]  /*2ee20*/  IMAD.WIDE R12, R252, 0x4, R216 ;  /* 0x00000004fc0c7825 */ /* 0x010fe200078e02d8 */
[----:B-1----:R-:W-:Y:S01]  /*2ee30*/  SHF.R.U32.HI R217, RZ, 0x6, R0 ;  /* 0x00000006ffd97819 */ /* 0x002fe20000011600 */
[----:B------:R-:W-:Y:S03]  /*2ee40*/  LDGSTS.E [R6+0x16008], desc[UR22][R218.64], P1 ;  /* 0x16008000da067fae */ /* 0x000fe600089a1016 */
[----:B------:R-:W-:Y:S01]  /*2ee50*/  SGXT.U32 R217, R217, 0x1 ;  /* 0x00000001d9d9781a */ /* 0x000fe20000000000 */
[----:B------:R2:W-:Y:S03]  /*2ee60*/  LDGSTS.E [R7+0x14000], desc[UR22][R12.64], P5 ;  /* 0x140000000c077fae */ /* 0x0005e6000a9a1016 */
[----:B------:R-:W-:-:S04]  /*2ee70*/  LOP3.LUT R217, R217, 0xe, RZ, 0xfc, !PT ;  /* 0x0000000ed9d97812 */ /* 0x000fc800078efcff */
[----:B------:R-:W-:Y:S02]  /*2ee80*/  ISETP.GE.AND P1, PT, R217, UR5, PT ;  /* 0x00000005d9007c0c */ /* 0x000fe4000bf26270 */
[----:B------:R-:W-:Y:S02]  /*2ee90*/  SHF.R.U32.HI R217, RZ, 0x6, R0 ;  /* 0x00000006ffd97819 */ /* 0x000fe40000011600 */
[----:B------:R-:W-:Y:S02]  /*2eea0*/  SEL R180, R180, RZ, P4 ;  /* 0x000000ffb4b47207 */ /* 0x000fe40002000000 */
[----:B------:R-:W-:Y:S01]  /*2eeb0*/  SGXT.U32 R217, R217, 0x1 ;  /* 0x00000001d9d9781a */ /* 0x000fe20000000000 */
[----:B------:R1:W-:Y:S01]  /*2eec0*/  STL.64 [R1+0x858], R218 ;  /* 0x000858da01007387 */ /* 0x0003e20000100a00 */
[----:B------:R-:W-:Y:S02]  /*2eed0*/  ISETP.NE.U32.AND P5, PT, R180, RZ, PT ;  /* 0x000000ffb400720c */ /* 0x000fe40003fa5070 */
[----:B------:R-:W-:Y:S01]  /*2eee0*/  LOP3.LUT R217, R217, 0x2c, RZ, 0xfc, !PT ;  /* 0x0000002cd9d97812 */ /* 0x000fe200078efcff */
[----:B------:R2:W-:Y:S01]  /*2eef0*/  STL.64 [R1+0x8b8], R12 ;  /* 0x0008b80c01007387 */ /* 0x0005e20000100a00 */
[----:B------:R-:W-:-:S02]  /*2ef00*/  SEL R180, RZ, 0x4, P1 ;  /* 0x00000004ffb47807 */ /* 0x000fc40000800000 */
[----:B------:R-:W-:Y:S01]  /*2ef10*/  ISETP.GE.AND P1, PT, R217, UR5, PT ;  /* 0x00000005d9007c0c */ /* 0x000fe2000bf26270 */
[----:B-1----:R-:W4:Y:S01]  /*2ef20*/  LDL.LU.64 R218, [R1+0x500] ;  /* 0x0005000001da7983 */ /* 0x002f220000300a00 */
[----:B------:R-:W-:-:S03]  /*2ef30*/  IMAD.WIDE R216, R252, 0x4, R208 ;  /* 0x00000004fcd87825 */ /* 0x000fc600078e02d0 */
[----:B------:R-:W4:Y:S01]  /*2ef40*/  LDL.LU.64 R208, [R1+0x4f8] ;  /* 0x0004f80001d07983 */ /* 0x000f220000300a00 */
[----:B------:R-:W-:Y:S02]  /*2ef50*/  SEL R0, R180, RZ, P4 ;  /* 0x000000ffb4007207 */ /* 0x000fe40002000000 */
[----:B------:R-:W-:Y:S01]  /*2ef60*/  SEL R180, RZ, 0x4, P1 ;  /* 0x00000004ffb47807 */ /* 0x000fe20000800000 */
[----:B--2---:R-:W-:Y:S01]  /*2ef70*/  IMAD.WIDE R12, R252, 0x4, R212 ;  /* 0x00000004fc0c7825 */ /* 0x004fe200078e02d4 */
[----:B------:R-:W-:Y:S01]  /*2ef80*/  ISETP.NE.U32.AND P1, PT, R0, RZ, PT ;  /* 0x000000ff0000720c */ /* 0x000fe20003f25070 */
[----:B------:R-:W-:Y:S01]  /*2ef90*/  LDGSTS.E [R7+0x14008], desc[UR22][R216.64], P3 ;  /* 0x14008000d8077fae */ /* 0x000fe200099a1016 */
[----:B------:R-:W1:Y:S01]  /*2efa0*/  S2R R0, SR_TID.X ;  /* 0x0000000000007919 */ /* 0x000e620000002100 */
[----:B------:R-:W-:Y:S02]  /*2efb0*/  SEL R180, R180, RZ, P4 ;  /* 0x000000ffb4b47207 */ /* 0x000fe40002000000 */
[----:B------:R-:W-:Y:S02]  /*2efc0*/  LDGSTS.E [R7+0x16000], desc[UR22][R12.64], P6 ;  /* 0x160000000c077fae */ /* 0x000fe4000b1a1016 */
[----:B------:R-:W-:-:S02]  /*2efd0*/  ISETP.NE.U32.AND P6, PT, R180, RZ, PT ;  /* 0x000000ffb400720c */ /* 0x000fc40003fc5070 */
[----:B-1----:R-:W-:-:S04]  /*2efe0*/  SHF.R.U32.HI R213, RZ, 0x6, R0 ;  /* 0x00000006ffd57819 */ /* 0x002fc80000011600 */
[----:B------:R-:W-:-:S04]  /*2eff0*/  SGXT.U32 R213, R213, 0x1 ;  /* 0x00000001d5d5781a */ /* 0x000fc80000000000 */
[----:B------:R-:W-:-:S04]  /*2f000*/  LOP3.LUT R213, R213, 0x2e, RZ, 0xfc, !PT ;  /* 0x0000002ed5d57812 */ /* 0x000fc800078efcff */
[----:B------:R-:W-:Y:S02]  /*2f010*/  ISETP.GE.AND P3, PT, R213, UR5, PT ;  /* 0x00000005d5007c0c */ /* 0x000fe4000bf66270 */
[----:B------:R-:W-:-:S04]  /*2f020*/  SHF.R.U32.HI R213, RZ, 0x6, R0 ;  /* 0x00000006ffd57819 */ /* 0x000fc80000011600 */
[----:B------:R-:W-:Y:S02]  /*2f030*/  SGXT.U32 R213, R213, 0x1 ;  /* 0x00000001d5d5781a */ /* 0x000fe40000000000 */
[----:B------:R-:W-:Y:S02]  /*2f040*/  SEL R180, RZ, 0x4, P3 ;  /* 0x00000004ffb47807 */ /* 0x000fe40001800000 */
[----:B------:R-:W-:Y:S02]  /*2f050*/  LOP3.LUT R213, R213, 0x10, RZ, 0xfc, !PT ;  /* 0x00000010d5d57812 */ /* 0x000fe400078efcff */
[----:B------:R-:W-:Y:S02]  /*2f060*/  SEL R0, R180, RZ, P4 ;  /* 0x000000ffb4007207 */ /* 0x000fe40002000000 */
[----:B------:R-:W-:-:S04]  /*2f070*/  ISETP.GE.AND P3, PT, R213, UR5, PT ;  /* 0x00000005d5007c0c */ /* 0x000fc8000bf66270 */
[----:B------:R-:W-:Y:S02]  /*2f080*/  SEL R180, RZ, 0x4, P3 ;  /* 0x00000004ffb47807 */ /* 0x000fe40001800000 */
[----:B------:R-:W-:Y:S02]  /*2f090*/  ISETP.NE.U32.AND P3, PT, R0, RZ, PT ;  /* 0x000000ff0000720c */ /* 0x000fe40003f65070 */
[----:B------:R-:W1:Y:S01]  /*2f0a0*/  S2R R0, SR_TID.X ;  /* 0x0000000000007919 */ /* 0x000e620000002100 */
[----:B------:R2:W-:Y:S04]  /*2f0b0*/  STL.64 [R1+0x8b0], R216 ;  /* 0x0008b0d801007387 */ /* 0x0005e80000100a00 */
[----:B------:R-:W-:Y:S04]  /*2f0c0*/  STL.64 [R1+0x850], R12 ;  /* 0x0008500c01007387 */ /* 0x000fe80000100a00 */
[----:B--2---:R-:W2:Y:S01]  /*2f0d0*/  LDL.LU.64 R216, [R1+0x4a8] ;  /* 0x0004a80001d87983 */ /* 0x004ea20000300a00 */
[----:B------:R-:W-:Y:S01]  /*2f0e0*/  SEL R180, R180, RZ, P4 ;  /* 0x000000ffb4b47207 */ /* 0x000fe20002000000 */
[----:B------:R-:W-:-:S02]  /*2f0f0*/  IMAD.WIDE R212, R252, 0x4, R210 ;  /* 0x00000004fcd47825 */ /* 0x000fc400078e02d2 */
[----:B------:R-:W2:Y:S04]  /*2f100*/  LDL.LU.64 R210, [R1+0x468] ;  /* 0x0004680001d27983 */ /* 0x000ea80000300a00 */
[----:B------:R1:W-:Y:S04]  /*2f110*/  STL.64 [R1+0x848], R212 ;  /* 0x000848d401007387 */ /* 0x0003e80000100a00 */
[----:B------:R1:W-:Y:S02]  /*2f120*/  LDGSTS.E [R7+0x16008], desc[UR22][R212.64], P2 ;  /* 0x16008000d4077fae */ /* 0x0003e400091a1016 */
[----:B-1----:R-:W-:-:S04]  /*2f130*/  SHF.R.U32.HI R213, RZ, 0x6, R0 ;  /* 0x00000006ffd57819 */ /* 0x002fc80000011600 */
[----:B------:R-:W-:-:S04]  /*2f140*/  SGXT.U32 R213, R213, 0x1 ;  /* 0x00000001d5d5781a */ /* 0x000fc80000000000 */
[----:B------:R-:W-:-:S04]  /*2f150*/  LOP3.LUT R213, R213, 0x12, RZ, 0xfc, !PT ;  /* 0x00000012d5d57812 */ /* 0x000fc800078efcff */
[----:B------:R-:W-:Y:S02]  /*2f160*/  ISETP.GE.AND P2, PT, R213, UR5, PT ;  /* 0x00000005d5007c0c */ /* 0x000fe4000bf46270 */
[----:B------:R-:W-:-:S04]  /*2f170*/  SHF.R.U32.HI R213, RZ, 0x6, R0 ;  /* 0x00000006ffd57819 */ /* 0x000fc80000011600 */
[----:B------:R-:W-:Y:S01]  /*2f180*/  SGXT.U32 R213, R213, 0x1 ;  /* 0x00000001d5d5781a */ /* 0x000fe20000000000 */
[----:B---3--:R-:W-:-:S03]  /*2f190*/  IMAD.WIDE R12, R252, 0x4, R214 ;  /* 0x00000004fc0c7825 */ /* 0x008fc600078e02d6 */
[----:B------:R-:W-:Y:S02]  /*2f1a0*/  LOP3.LUT R213, R213, 0x30, RZ, 0xfc, !PT ;  /* 0x00000030d5d57812 */ /* 0x000fe400078efcff */
[----:B------:R4:W-:Y:S01]  /*2f1b0*/  LDGSTS.E [R244+0x14000], desc[UR22][R12.64], P5 ;  /* 0x140000000cf47fae */ /* 0x0009e2000a9a1016 */
[----:B------:R-:W-:Y:S02]  /*2f1c0*/  ISETP.NE.U32.AND P5, PT, R180, RZ, PT ;  /* 0x000000ffb400720c */ /* 0x000fe40003fa5070 */
[----:B------:R-:W-:Y:S02]  /*2f1d0*/  SEL R180, RZ, 0x4, P2 ;  /* 0x00000004ffb47807 */ /* 0x000fe40001000000 */
[----:B------:R-:W-:Y:S02]  /*2f1e0*/  ISETP.GE.AND P2, PT, R213, UR5, PT ;  /* 0x00000005d5007c0c */ /* 0x000fe4000bf46270 */
[----:B------:R-:W-:Y:S02]  /*2f1f0*/  SEL R0, R180, RZ, P4 ;  /* 0x000000ffb4007207 */ /* 0x000fe40002000000 */
[----:B------:R-:W-:-:S02]  /*2f200*/  SEL R180, RZ, 0x4, P2 ;  /* 0x00000004ffb47807 */ /* 0x000fc40001000000 */
[----:B------:R-:W-:Y:S02]  /*2f210*/  ISETP.NE.U32.AND P2, PT, R0, RZ, PT ;  /* 0x000000ff0000720c */ /* 0x000fe40003f45070 */
[----:B------:R-:W1:Y:S01]  /*2f220*/  S2R R0, SR_TID.X ;  /* 0x0000000000007919 */ /* 0x000e620000002100 */
[----:B------:R-:W-:Y:S04]  /*2f230*/  STL.64 [R1+0xe98], R6 ;  /* 0x000e980601007387 */ /* 0x000fe80000100a00 */
[----:B------:R4:W-:Y:S04]  /*2f240*/  STL.64 [R1+0x8a8], R12 ;  /* 0x0008a80c01007387 */ /* 0x0009e80000100a00 */
[----:B------:R-:W3:Y:S04]  /*2f250*/  LDL.LU.64 R214, [R1+0x460] ;  /* 0x0004600001d67983 */ /* 0x000ee80000300a00 */
[----:B------:R-:W3:Y:S01]  /*2f260*/  LDL.LU.64 R212, [R1+0x458] ;  /* 0x0004580001d47983 */ /* 0x000ee20000300a00 */
[----:B----4-:R-:W-:-:S05]  /*2f270*/  IMAD.WIDE R12, R252, 0x4, R218 ;  /* 0x00000004fc0c7825 */ /* 0x010fca00078e02da */
[----:B------:R2:W-:Y:S01]  /*2f280*/  LDGSTS.E [R244+0x14008], desc[UR22][R12.64], P1 ;  /* 0x140080000cf47fae */ /* 0x0005e200089a1016 */
[----:B------:R-:W-:Y:S01]  /*2f290*/  IMAD.WIDE R6, R252, 0x4, R208 ;  /* 0x00000004fc067825 */ /* 0x000fe200078e02d0 */
[----:B-1----:R-:W-:-:S04]  /*2f2a0*/  SHF.R.U32.HI R209, RZ, 0x6, R0 ;  /* 0x00000006ffd17819 */ /* 0x002fc80000011600 */
[----:B------:R-:W-:Y:S01]  /*2f2b0*/  SGXT.U32 R209, R209, 0x1 ;  /* 0x00000001d1d1781a */ /* 0x000fe20000000000 */
[----:B------:R2:W-:Y:S03]  /*2f2c0*/  STL.64 [R1+0x8a0], R12 ;  /* 0x0008a00c01007387 */ /* 0x0005e60000100a00 */
[----:B------:R-:W-:Y:S01]  /*2f2d0*/  LOP3.LUT R209, R209, 0x32, RZ, 0xfc, !PT ;  /* 0x00000032d1d17812 */ /* 0x000fe200078efcff */
[----:B------:R1:W-:Y:S03]  /*2f2e0*/  LDGSTS.E [R244+0x16000], desc[UR22][R6.64], P6 ;  /* 0x1600000006f47fae */ /* 0x0003e6000b1a1016 */
[----:B------:R-:W-:Y:S02]  /*2f2f0*/  ISETP.GE.AND P1, PT, R209, UR5, PT ;  /* 0x00000005d1007c0c */ /* 0x000fe4000bf26270 */
[----:B------:R-:W-:-:S04]  /*2f300*/  SHF.R.U32.HI R209, RZ, 0x6, R0 ;  /* 0x00000006ffd17819 */ /* 0x000fc80000011600 */
[----:B------:R-:W-:Y:S01]  /*2f310*/  SGXT.U32 R209, R209, 0x1 ;  /* 0x00000001d1d1781a */ /* 0x000fe20000000000 */
[----:B------:R1:W-:Y:S01]  /*2f320*/  STL.64 [R1+0x840], R6 ;  /* 0x0008400601007387 */ /* 0x0003e20000100a00 */
[----:B------:R-:W-:Y:S02]  /*2f330*/  SEL R180, R180, RZ, P4 ;  /* 0x000000ffb4b47207 */ /* 0x000fe40002000000 */
[----:B------:R-:W-:Y:S01]  /*2f340*/  LOP3.LUT R209, R209, 0x14, RZ, 0xfc, !PT ;  /* 0x00000014d1d17812 */ /* 0x000fe200078efcff */
[----:B------:R-:W4:Y:S01]  /*2f350*/  LDL.LU.64 R218, [R1+0x428] ;  /* 0x0004280001da7983 */ /* 0x000f220000300a00 */
[----:B------:R-:W-:Y:S02]  /*2f360*/  ISETP.NE.U32.AND P6, PT, R180, RZ, PT ;  /* 0x000000ffb400720c */ /* 0x000fe40003fc5070 */
[----:B------:R-:W-:Y:S02]  /*2f370*/  SEL R180, RZ, 0x4, P1 ;  /* 0x00000004ffb47807 */ /* 0x000fe40000800000 */
[----:B------:R-:W-:-:S02]  /*2f380*/  ISETP.GE.AND P1, PT, R209, UR5, PT ;  /* 0x00000005d1007c0c */ /* 0x000fc4000bf26270 */
[----:B------:R-:W4:Y:S01]  /*2f390*/  LDL.LU.64 R208, [R1+0x420] ;  /* 0x0004200001d07983 */ /* 0x000f220000300a00 */
[----:B------:R-:W-:Y:S02]  /*2f3a0*/  SEL R2, R180, RZ, P4 ;  /* 0x000000ffb4027207 */ /* 0x000fe40002000000 */
[----:B------:R-:W-:-:S04]  /*2f3b0*/  SEL R180, RZ, 0x4, P1 ;  /* 0x00000004ffb47807 */ /* 0x000fc80000800000 */
[----:B------:R-:W-:Y:S01]  /*2f3c0*/  SEL R180, R180, RZ, P4 ;  /* 0x000000ffb4b47207 */ /* 0x000fe20002000000 */
[----:B--2---:R-:W-:-:S05]  /*2f3d0*/  IMAD.WIDE R12, R252, 0x4, R216 ;  /* 0x00000004fc0c7825 */ /* 0x004fca00078e02d8 */
[----:B------:R-:W-:Y:S04]  /*2f3e0*/  LDGSTS.E [R244+0x16008], desc[UR22][R12.64], P3 ;  /* 0x160080000cf47fae */ /* 0x000fe800099a1016 */
[----:B------:R-:W-:Y:S01]  /*2f3f0*/  STL.64 [R1+0x838], R12 ;  /* 0x0008380c01007387 */ /* 0x000fe20000100a00 */
[----:B-1----:R-:W-:Y:S01]  /*2f400*/  IMAD.WIDE R6, R252, 0x4, R210 ;  /* 0x00000004fc067825 */ /* 0x002fe200078e02d2 */
[----:B------:R-:W-:-:S04]  /*2f410*/  SHF.R.U32.HI R211, RZ, 0x6, R0 ;  /* 0x00000006ffd37819 */ /* 0x000fc80000011600 */
[----:B------:R-:W-:Y:S01]  /*2f420*/  SGXT.U32 R211, R211, 0x1 ;  /* 0x00000001d3d3781a */ /* 0x000fe20000000000 */
[----:B------:R3:W-:Y:S03]  /*2f430*/  LDGSTS.E [R245+0x14000], desc[UR22][R6.64], P5 ;  /* 0x1400000006f57fae */ /* 0x0007e6000a9a1016 */
[----:B------:R-:W-:-:S04]  /*2f440*/  LOP3.LUT R211, R211, 0x16, RZ, 0xfc, !PT ;  /* 0x00000016d3d37812 */ /* 0x000fc800078efcff */
[----:B------:R-:W-:Y:S02]  /*2f450*/  ISETP.GE.AND P3, PT, R211, UR5, PT ;  /* 0x00000005d3007c0c */ /* 0x000fe4000bf66270 */
[----:B------:R-:W-:-:S04]  /*2f460*/  SHF.R.U32.HI R211, RZ, 0x6, R0 ;  /* 0x00000006ffd37819 */ /* 0x000fc80000011600 */
[----:B------:R-:W-:Y:S02]  /*2f470*/  SGXT.U32 R211, R211, 0x1 ;  /* 0x00000001d3d3781a */ /* 0x000fe40000000000 */
[----:B------:R-:W-:Y:S02]  /*2f480*/  ISETP.NE.U32.AND P5, PT, R180, RZ, PT ;  /* 0x000000ffb400720c */ /* 0x000fe40003fa5070 */
[----:B------:R-:W-:Y:S02]  /*2f490*/  LOP3.LUT R211, R211, 0x34, RZ, 0xfc, !PT ;  /* 0x00000034d3d37812 */ /* 0x000fe400078efcff */
[----:B------:R-:W-:Y:S01]  /*2f4a0*/  SEL R180, RZ, 0x4, P3 ;  /* 0x00000004ffb47807 */ /* 0x000fe20001800000 */
[----:B------:R3:W-:Y:S01]  /*2f4b0*/  STL.64 [R1+0x898], R6 ;  /* 0x0008980601007387 */ /* 0x0007e20000100a00 */
[----:B------:R-:W-:Y:S02]  /*2f4c0*/  ISETP.GE.AND P3, PT, R211, UR5, PT ;  /* 0x00000005d3007c0c */ /* 0x000fe4000bf66270 */
[----:B------:R-:W-:Y:S01]  /*2f4d0*/  SEL R0, R180, RZ, P4 ;  /* 0x000000ffb4007207 */ /* 0x000fe20002000000 */
[----:B------:R-:W2:Y:S01]  /*2f4e0*/  LDL.LU.64 R216, [R1+0x3d0] ;  /* 0x0003d00001d87983 */ /* 0x000ea20000300a00 */
[----:B------:R-:W-:-:S03]  /*2f4f0*/  SEL R180, RZ, 0x4, P3 ;  /* 0x00000004ffb47807 */ /* 0x000fc60001800000 */
[----:B------:R-:W2:Y:S01]  /*2f500*/  LDL.LU.64 R210, [R1+0x3c0] ;  /* 0x0003c00001d27983 */ /* 0x000ea20000300a00 */
[----:B------:R-:W-:Y:S02]  /*2f510*/  ISETP.NE.U32.AND P3, PT, R0, RZ, PT ;  /* 0x000000ff0000720c */ /* 0x000fe40003f65070 */
[----:B------:R-:W1:Y:S01]  /*2f520*/  S2R R0, SR_TID.X ;  /* 0x0000000000007919 */ /* 0x000e620000002100 */
[----:B------:R-:W-:Y:S01]  /*2f530*/  SEL R180, R180, RZ, P4 ;  /* 0x000000ffb4b47207 */ /* 0x000fe20002000000 */
[----:B---3--:R-:W-:Y:S01]  /*2f540*/  IMAD.WIDE R6, R252, 0x4, R212 ;  /* 0x00000004fc067825 */ /* 0x008fe200078e02d4 */
[----:B-1----:R-:W-:-:S04]  /*2f550*/  SHF.R.U32.HI R213, RZ, 0x6, R0 ;  /* 0x00000006ffd57819 */ /* 0x002fc80000011600 */
[----:B------:R-:W-:Y:S01]  /*2f560*/  SGXT.U32 R213, R213, 0x1 ;  /* 0x00000001d5d5781a */ /* 0x000fe20000000000 */
[----:B------:R-:W-:-:S03]  /*2f570*/  IMAD.WIDE R12, R252, 0x4, R214 ;  /* 0x00000004fc0c7825 */ /* 0x000fc600078e02d6 */
[----:B------:R-:W-:Y:S02]  /*2f580*/  LOP3.LUT R213, R213, 0x36, RZ, 0xfc, !PT ;  /* 0x00000036d5d57812 */ /* 0x000fe400078efcff */
[----:B------:R4:W-:Y:S02]  /*2f590*/  LDGSTS.E [R245+0x14008], desc[UR22][R12.64], P2 ;  /* 0x140080000cf57fae */ /* 0x0009e400091a1016 */
[----:B------:R-:W-:Y:S02]  /*2f5a0*/  ISETP.GE.AND P2, PT, R213, UR5, PT ;  /* 0x00000005d5007c0c */ /* 0x000fe4000bf46270 */
[----:B------:R-:W-:Y:S01]  /*2f5b0*/  SHF.R.U32.HI R213, RZ, 0x6, R0 ;  /* 0x00000006ffd57819 */ /* 0x000fe20000011600 */
[----:B------:R1:W-:Y:S03]  /*2f5c0*/  LDGSTS.E [R245+0x16000], desc[UR22][R6.64], P6 ;  /* 0x1600000006f57fae */ /* 0x0003e6000b1a1016 */
[----:B------:R-:W-:Y:S01]  /*2f5d0*/  SGXT.U32 R213, R213, 0x1 ;  /* 0x00000001d5d5781a */ /* 0x000fe20000000000 */
[----:B------:R4:W-:Y:S03]  /*2f5e0*/  STL.64 [R1+0x890], R12 ;  /* 0x0008900c01007387 */ /* 0x0009e60000100a00 */
[----:B------:R-:W-:Y:S01]  /*2f5f0*/  LOP3.LUT R213, R213, 0x18, RZ, 0xfc, !PT ;  /* 0x00000018d5d57812 */ /* 0x000fe200078efcff */
[----:B------:R1:W-:Y:S01]  /*2f600*/  STL.64 [R1+0x830], R6 ;  /* 0x0008300601007387 */ /* 0x0003e20000100a00 */
[----:B------:R-:W-:-:S02]  /*2f610*/  ISETP.NE.U32.AND P6, PT, R180, RZ, PT ;  /* 0x000000ffb400720c */ /* 0x000fc40003fc5070 */
[----:B------:R-:W-:Y:S01]  /*2f620*/  SEL R180, RZ, 0x4, P2 ;  /* 0x00000004ffb47807 */ /* 0x000fe20001000000 */
[----:B------:R-:W3:Y:S01]  /*2f630*/  LDL.LU.64 R214, [R1+0x3a8] ;  /* 0x0003a80001d67983 */ /* 0x000ee20000300a00 */
[----:B------:R-:W-:-:S03]  /*2f640*/  ISETP.GE.AND P2, PT, R213, UR5, PT ;  /* 0x00000005d5007c0c */ /* 0x000fc6000bf46270 */
[----:B------:R-:W3:Y:S01]  /*2f650*/  LDL.LU.64 R212, [R1+0x398] ;  /* 0x0003980001d47983 */ /* 0x000ee20000300a00 */
[----:B----4-:R-:W-:-:S05]  /*2f660*/  IMAD.WIDE R12, R252, 0x4, R218 ;  /* 0x00000004fc0c7825 */ /* 0x010fca00078e02da */
[----:B------:R-:W-:Y:S01]  /*2f670*/  STL.64 [R1+0x828], R12 ;  /* 0x0008280c01007387 */ /* 0x000fe20000100a00 */
[----:B-1----:R-:W-:-:S03]  /*2f680*/  IMAD.WIDE R6, R252, 0x4, R208 ;  /* 0x00000004fc067825 */ /* 0x002fc600078e02d0 */
[----:B------:R-:W4:Y:S01]  /*2f690*/  LDL.LU.64 R208, [R1+0x380] ;  /* 0x0003800001d07983 */ /* 0x000f220000300a00 */
[----:B------:R-:W-:Y:S02]  /*2f6a0*/  SEL R0, R180, RZ, P4 ;  /* 0x000000ffb4007207 */ /* 0x000fe40002000000 */
[----:B------:R-:W-:Y:S02]  /*2f6b0*/  SEL R180, RZ, 0x4, P2 ;  /* 0x00000004ffb47807 */ /* 0x000fe40001000000 */
[----:B------:R-:W-:Y:S02]  /*2f6c0*/  ISETP.NE.U32.AND P2, PT, R0, RZ, PT ;  /* 0x000000ff0000720c */ /* 0x000fe40003f45070 */
[----:B------:R-:W1:Y:S01]  /*2f6d0*/  S2R R0, SR_TID.X ;  /* 0x0000000000007919 */ /* 0x000e620000002100 */
[----:B------:R-:W-:Y:S01]  /*2f6e0*/  ISETP.NE.U32.AND P1, PT, R2, RZ, PT ;  /* 0x000000ff0200720c */ /* 0x000fe20003f25070 */
[----:B------:R2:W-:Y:S01]  /*2f6f0*/  STL.64 [R1+0x888], R6 ;  /* 0x0008880601007387 */ /* 0x0005e20000100a00 */
[----:B------:R-:W-:-:S11]  /*2f700*/  SEL R180, R180, RZ, P4 ;  /* 0x000000ffb4b47207 */ /* 0x000fd60002000000 */
[----:B------:R-:W-:Y:S04]  /*2f710*/  LDGSTS.E [R245+0x16008], desc[UR22][R12.64], P1 ;  /* 0x160080000cf57fae */ /* 0x000fe800089a1016 */
[----:B------:R2:W-:Y:S01]  /*2f720*/  LDGSTS.E [R246+0x14000], desc[UR22][R6.64], P5 ;  /* 0x1400000006f67fae */ /* 0x0005e2000a9a1016 */
[----:B-1----:R-:W-:-:S04]  /*2f730*/  SHF.R.U32.HI R219, RZ, 0x6, R0 ;  /* 0x00000006ffdb7819 */ /* 0x002fc80000011600 */
[----:B------:R-:W-:-:S04]  /*2f740*/  SGXT.U32 R219, R219, 0x1 ;  /* 0x00000001dbdb781a */ /* 0x000fc80000000000 */
[----:B------:R-:W-:-:S04]  /*2f750*/  LOP3.LUT R219, R219, 0x1a, RZ, 0xfc, !PT ;  /* 0x0000001adbdb7812 */ /* 0x000fc800078efcff */
[----:B------:R-:W-:Y:S02]  /*2f760*/  ISETP.GE.AND P1, PT, R219, UR5, PT ;  /* 0x00000005db007c0c */ /* 0x000fe4000bf26270 */
[----:B------:R-:W-:-:S04]  /*2f770*/  SHF.R.U32.HI R219, RZ, 0x6, R0 ;  /* 0x00000006ffdb7819 */ /* 0x000fc80000011600 */
[----:B------:R-:W-:Y:S02]  /*2f780*/  SGXT.U32 R219, R219, 0x1 ;  /* 0x00000001dbdb781a */ /* 0x000fe40000000000 */
[----:B------:R-:W-:Y:S02]  /*2f790*/  ISETP.NE.U32.AND P5, PT, R180, RZ, PT ;  /* 0x000000ffb400720c */ /* 0x000fe40003fa5070 */
[----:B------:R-:W-:Y:S02]  /*2f7a0*/  LOP3.LUT R219, R219, 0x38, RZ, 0xfc, !PT ;  /* 0x00000038dbdb7812 */ /* 0x000fe400078efcff */
[----:B------:R-:W-:Y:S02]  /*2f7b0*/  SEL R180, RZ, 0x4, P1 ;  /* 0x00000004ffb47807 */ /* 0x000fe40000800000 */
[----:B------:R-:W-:Y:S02]  /*2f7c0*/  ISETP.GE.AND P1, PT, R219, UR5, PT ;  /* 0x00000005db007c0c */ /* 0x000fe4000bf26270 */
[----:B------:R-:W-:-:S02]  /*2f7d0*/  SEL R2, R180, RZ, P4 ;  /* 0x000000ffb4027207 */ /* 0x000fc40002000000 */
[----:B------:R-:W-:-:S04]  /*2f7e0*/  SEL R180, RZ, 0x4, P1 ;  /* 0x00000004ffb47807 */ /* 0x000fc80000800000 */
[----:B------:R-:W-:Y:S01]  /*2f7f0*/  SEL R180, R180, RZ, P4 ;  /* 0x000000ffb4b47207 */ /* 0x000fe20002000000 */
[----:B------:R-:W-:Y:S01]  /*2f800*/  STL.64 [R1+0xea0], R244 ;  /* 0x000ea0f401007387 */ /* 0x000fe20000100a00 */
[----:B--2---:R-:W-:Y:S01]  /*2f810*/  IMAD.WIDE R6, R252, 0x4, R210 ;  /* 0x00000004fc067825 */ /* 0x004fe200078e02d2 */
[----:B------:R-:W-:-:S04]  /*2f820*/  SHF.R.U32.HI R211, RZ, 0x6, R0 ;  /* 0x00000006ffd37819 */ /* 0x000fc80000011600 */
[----:B------:R-:W-:Y:S01]  /*2f830*/  SGXT.U32 R211, R211, 0x1 ;  /* 0x00000001d3d3781a */ /* 0x000fe20000000000 */
[----:B------:R-:W-:-:S03]  /*2f840*/  IMAD.WIDE R12, R252, 0x4, R216 ;  /* 0x00000004fc0c7825 */ /* 0x000fc600078e02d8 */
[----:B------:R-:W-:Y:S02]  /*2f850*/  LOP3.LUT R211, R211, 0x3a, RZ, 0xfc, !PT ;  /* 0x0000003ad3d37812 */ /* 0x000fe400078efcff */
[----:B------:R-:W-:Y:S02]  /*2f860*/  LDGSTS.E [R246+0x14008], desc[UR22][R12.64], P3 ;  /* 0x140080000cf67fae */ /* 0x000fe400099a1016 */
[----:B------:R-:W-:Y:S02]  /*2f870*/  ISETP.GE.AND P3, PT, R211, UR5, PT ;  /* 0x00000005d3007c0c */ /* 0x000fe4000bf66270 */
[----:B------:R-:W-:Y:S01]  /*2f880*/  SHF.R.U32.HI R211, RZ, 0x6, R0 ;  /* 0x00000006ffd37819 */ /* 0x000fe20000011600 */
[----:B------:R3:W-:Y:S03]  /*2f890*/  LDGSTS.E [R246+0x16000], desc[UR22][R6.64], P6 ;  /* 0x1600000006f67fae */ /* 0x0007e6000b1a1016 */
[----:B------:R-:W-:-:S02]  /*2f8a0*/  SGXT.U32 R211, R211, 0x1 ;  /* 0x00000001d3d3781a */ /* 0x000fc40000000000 */
[----:B------:R-:W-:Y:S02]  /*2f8b0*/  ISETP.NE.U32.AND P6, PT, R180, RZ, PT ;  /* 0x000000ffb400720c */ /* 0x000fe40003fc5070 */
[----:B------:R-:W-:Y:S02]  /*2f8c0*/  LOP3.LUT R211, R211, 0x1c, RZ, 0xfc, !PT ;  /* 0x0000001cd3d37812 */ /* 0x000fe400078efcff */
        /* <DEDUP_REMOVED lines=8> */
[----:B------:R-:W2:Y:S01]  /*2f950*/  LDL.LU.64 R210, [R1+0x368] ;  /* 0x0003680001d27983 */ /* 0x000ea20000300a00 */
[----:B------:R-:W-:Y:S01]  /*2f960*/  SEL R180, R180, RZ, P4 ;  /* 0x000000ffb4b47207 */ /* 0x000fe20002000000 */
[----:B---3--:R-:W-:Y:S01]  /*2f970*/  IMAD.WIDE R6, R252, 0x4, R212 ;  /* 0x00000004fc067825 */ /* 0x008fe200078e02d4 */
[----:B-1----:R-:W-:-:S03]  /*2f980*/  SHF.R.U32.HI R213, RZ, 0x6, R0 ;  /* 0x00000006ffd57819 */ /* 0x002fc60000011600 */
[----:B------:R-:W-:Y:S01]  /*2f990*/  IMAD.WIDE R12, R252, 0x4, R214 ;  /* 0x00000004fc0c7825 */ /* 0x000fe200078e02d6 */
[----:B------:R-:W-:-:S04]  /*2f9a0*/  SGXT.U32 R213, R213, 0x1 ;  /* 0x00000001d5d5781a */ /* 0x000fc80000000000 */
[----:B------:R-:W-:Y:S01]  /*2f9b0*/  LOP3.LUT R213, R213, 0x1e, RZ, 0xfc, !PT ;  /* 0x0000001ed5d57812 */ /* 0x000fe200078efcff */
[----:B------:R-:W-:Y:S04]  /*2f9c0*/  LDGSTS.E [R246+0x16008], desc[UR22][R12.64], P2 ;  /* 0x160080000cf67fae */ /* 0x000fe800091a1016 */
[----:B------:R4:W-:Y:S01]  /*2f9d0*/  LDGSTS.E [R247+0x14000], desc[UR22][R6.64], P5 ;  /* 0x1400000006f77fae */ /* 0x0009e2000a9a1016 */
[----:B------:R-:W-:Y:S02]  /*2f9e0*/  ISETP.GE.AND P5, PT, R213, UR5, PT ;  /* 0x00000005d5007c0c */ /* 0x000fe4000bfa6270 */
[----:B------:R-:W-:Y:S01]  /*2f9f0*/  SHF.R.U32.HI R213, RZ, 0x6, R0 ;  /* 0x00000006ffd57819 */ /* 0x000fe20000011600 */
[----:B------:R1:W-:Y:S03]  /*2fa00*/  STL.64 [R1+0x818], R12 ;  /* 0x0008180c01007387 */ /* 0x0003e60000100a00 */
[----:B------:R-:W-:Y:S01]  /*2fa10*/  SGXT.U32 R213, R213, 0x1 ;  /* 0x00000001d5d5781a */ /* 0x000fe20000000000 */
[----:B------:R-:W3:Y:S03]  /*2fa20*/  LDL.LU.64 R214, [R1+0x2f0] ;  /* 0x0002f00001d67983 */ /* 0x000ee60000300a00 */
[----:B------:R-:W-:Y:S01]  /*2fa30*/  LOP3.LUT R213, R213, 0x3c, RZ, 0xfc, !PT ;  /* 0x0000003cd5d57812 */ /* 0x000fe200078efcff */
[----:B------:R4:W-:Y:S01]  /*2fa40*/  STL.64 [R1+0x878], R6 ;  /* 0x0008780601007387 */ /* 0x0009e20000100a00 */
[----:B------:R-:W-:-:S03]  /*2fa50*/  ISETP.NE.U32.AND P2, PT, R180, RZ, PT ;  /* 0x000000ffb400720c */ /* 0x000fc60003f45070 */
[----:B-1----:R-:W3:Y:S01]  /*2fa60*/  LDL.LU.64 R12, [R1+0x2c0] ;  /* 0x0002c000010c7983 */ /* 0x002ee20000300a00 */
[----:B------:R-:W-:-:S03]  /*2fa70*/  SEL R180, RZ, 0x4, P5 ;  /* 0x00000004ffb47807 */ /* 0x000fc60002800000 */
[----:B------:R-:W3:Y:S01]  /*2fa80*/  LDL.LU.64 R222, [R1+0x350] ;  /* 0x0003500001de7983 */ /* 0x000ee20000300a00 */
[----:B----4-:R-:W-:-:S03]  /*2fa90*/  IMAD.WIDE R6, R252, 0x4, R208 ;  /* 0x00000004fc067825 */ /* 0x010fc600078e02d0 */
[----:B------:R-:W4:Y:S01]  /*2faa0*/  LDL.LU.64 R208, [R1+0x338] ;  /* 0x0003380001d07983 */ /* 0x000f220000300a00 */
[----:B------:R-:W-:-:S03]  /*2fab0*/  ISETP.GE.AND P5, PT, R213, UR5, PT ;  /* 0x00000005d5007c0c */ /* 0x000fc6000bfa6270 */
[----:B------:R-:W4:Y:S04]  /*2fac0*/  LDL.LU.64 R220, [R1+0x320] ;  /* 0x0003200001dc7983 */ /* 0x000f280000300a00 */
[----:B------:R2:W-:Y:S04]  /*2fad0*/  STL.64 [R1+0x808], R6 ;  /* 0x0008080601007387 */ /* 0x0005e80000100a00 */
[----:B------:R-:W4:Y:S04]  /*2fae0*/  LDL.LU.64 R212, [R1+0x308] ;  /* 0x0003080001d47983 */ /* 0x000f280000300a00 */
[----:B------:R-:W4:Y:S01]  /*2faf0*/  LDL.LU.64 R218, [R1+0x2d8] ;  /* 0x0002d80001da7983 */ /* 0x000f220000300a00 */
[----:B------:R-:W1:Y:S01]  /*2fb00*/  S2R R217, SR_TID.X ;  /* 0x0000000000d97919 */ /* 0x000e620000002100 */
[----:B------:R-:W-:-:S02]  /*2fb10*/  ISETP.NE.U32.AND P1, PT, R2, RZ, PT ;  /* 0x000000ff0200720c */ /* 0x000fc40003f25070 */
[----:B------:R-:W-:-:S04]  /*2fb20*/  SHF.R.U32.HI R216, RZ, 0x6, R0 ;  /* 0x00000006ffd87819 */ /* 0x000fc80000011600 */
[----:B------:R-:W-:-:S04]  /*2fb30*/  SGXT.U32 R216, R216, 0x1 ;  /* 0x00000001d8d8781a */ /* 0x000fc80000000000 */
[----:B------:R-:W-:Y:S02]  /*2fb40*/  LOP3.LUT R216, R216, 0x3e, RZ, 0xfc, !PT ;  /* 0x0000003ed8d87812 */ /* 0x000fe400078efcff */
[----:B------:R-:W-:Y:S01]  /*2fb50*/  SEL R2, R180, RZ, P4 ;  /* 0x000000ffb4027207 */ /* 0x000fe20002000000 */
[----:B------:R2:W-:Y:S01]  /*2fb60*/  LDGSTS.E [R247+0x14008], desc[UR22][R6.64], P1 ;  /* 0x1400800006f77fae */ /* 0x0005e200089a1016 */
[----:B------:R-:W-:Y:S02]  /*2fb70*/  ISETP.GE.AND P1, PT, R216, UR5, PT ;  /* 0x00000005d8007c0c */ /* 0x000fe4000bf26270 */
[----:B------:R-:W-:Y:S02]  /*2fb80*/  SEL R180, RZ, 0x4, P5 ;  /* 0x00000004ffb47807 */ /* 0x000fe40002800000 */
[----:B------:R-:W-:Y:S02]  /*2fb90*/  ISETP.NE.U32.AND P5, PT, R2, RZ, PT ;  /* 0x000000ff0200720c */ /* 0x000fe40003fa5070 */
[----:B------:R-:W-:-:S02]  /*2fba0*/  SEL R2, RZ, 0x4, P1 ;  /* 0x00000004ff027807 */ /* 0x000fc40000800000 */
[----:B------:R-:W-:Y:S02]  /*2fbb0*/  SEL R180, R180, RZ, P4 ;  /* 0x000000ffb4b47207 */ /* 0x000fe40002000000 */
[----:B-1----:R-:W-:-:S04]  /*2fbc0*/  LOP3.LUT R0, R217, 0x3f, RZ, 0xc0, !PT ;  /* 0x0000003fd9007812 */ /* 0x002fc800078ec0ff */
[----:B------:R-:W-:-:S04]  /*2fbd0*/  ISETP.GE.AND P1, PT, R0, UR5, PT ;  /* 0x0000000500007c0c */ /* 0x000fc8000bf26270 */
[----:B------:R-:W-:Y:S02]  /*2fbe0*/  SEL R224, RZ, 0x4, P1 ;  /* 0x00000004ffe07807 */ /* 0x000fe40000800000 */
[----:B------:R-:W-:Y:S02]  /*2fbf0*/  ISETP.NE.U32.AND P1, PT, R180, RZ, PT ;  /* 0x000000ffb400720c */ /* 0x000fe40003f25070 */
[----:B------:R-:W-:Y:S01]  /*2fc00*/  SEL R180, R224, RZ, P4 ;  /* 0x000000ffe0b47207 */ /* 0x000fe20002000000 */
[----:B--2---:R-:W-:Y:S02]  /*2fc10*/  IMAD.WIDE R6, R252, 0x4, R210 ;  /* 0x00000004fc067825 */ /* 0x004fe400078e02d2 */
[----:B------:R-:W2:Y:S04]  /*2fc20*/  LDL.LU.64 R210, [R1+0x2a8] ;  /* 0x0002a80001d27983 */ /* 0x000ea80000300a00 */
[----:B------:R-:W2:Y:S04]  /*2fc30*/  LDL.LU.64 R216, [R1+0x290] ;  /* 0x0002900001d87983 */ /* 0x000ea80000300a00 */
[----:B------:R1:W-:Y:S04]  /*2fc40*/  STL.64 [R1+0x8d8], R6 ;  /* 0x0008d80601007387 */ /* 0x0003e80000100a00 */
[----:B------:R1:W-:Y:S01]  /*2fc50*/  LDGSTS.E [R247+0x16000], desc[UR22][R6.64], P6 ;  /* 0x1600000006f77fae */ /* 0x0003e2000b1a1016 */
[----:B---3--:R-:W-:-:S03]  /*2fc60*/  IMAD.WIDE R224, R181, 0x4, R214 ;  /* 0x00000004b5e07825 */ /* 0x008fc600078e02d6 */
[----:B------:R-:W3:Y:S01]  /*2fc70*/  LDL.LU.64 R214, [R1+0x278] ;  /* 0x0002780001d67983 */ /* 0x000ee20000300a00 */
[----:B-1----:R-:W-:-:S03]  /*2fc80*/  IMAD.WIDE R6, R181, 0x4, R12 ;  /* 0x00000004b5067825 */ /* 0x002fc600078e020c */
[----:B------:R-:W3:Y:S01]  /*2fc90*/  LDL.LU.64 R12, [R1+0x260] ;  /* 0x00026000010c7983 */ /* 0x000ee20000300a00 */
[----:B------:R-:W-:-:S03]  /*2fca0*/  IMAD.WIDE R222, R252, 0x4, R222 ;  /* 0x00000004fcde7825 */ /* 0x000fc600078e02de */
[----:B------:R-:W-:Y:S01]  /*2fcb0*/  STL.64 [R1+0x2f0], R224 ;  /* 0x0002f0e001007387 */ /* 0x000fe20000100a00 */
[----:B----4-:R-:W-:-:S03]  /*2fcc0*/  IMAD.WIDE R208, R252, 0x4, R208 ;  /* 0x00000004fcd07825 */ /* 0x010fc600078e02d0 */
[----:B------:R-:W-:Y:S04]  /*2fcd0*/  STL.64 [R1+0x2c0], R6 ;  /* 0x0002c00601007387 */ /* 0x000fe80000100a00 */
[----:B------:R1:W-:Y:S04]  /*2fce0*/  STL.64 [R1+0x7f0], R222 ;  /* 0x0007f0de01007387 */ /* 0x0003e80000100a00 */
[----:B------:R4:W-:Y:S01]  /*2fcf0*/  STL.64 [R1+0x800], R208 ;  /* 0x000800d001007387 */ /* 0x0009e20000100a00 */
[----:B------:R-:W-:Y:S01]  /*2fd00*/  IMAD.WIDE R244, R252, 0x4, R218 ;  /* 0x00000004fcf47825 */ /* 0x000fe200078e02da */
[----:B------:R-:W-:-:S02]  /*2fd10*/  SEL R2, R2, RZ, P4 ;  /* 0x000000ff02027207 */ /* 0x000fc40002000000 */
[----:B------:R-:W3:Y:S01]  /*2fd20*/  LDL.LU.64 R218, [R1+0x240] ;  /* 0x0002400001da7983 */ /* 0x000ee20000300a00 */
[----:B------:R-:W-:Y:S01]  /*2fd30*/  IMAD.WIDE R220, R252, 0x4, R220 ;  /* 0x00000004fcdc7825 */ /* 0x000fe200078e02dc */
[----:B------:R-:W-:Y:S02]  /*2fd40*/  ISETP.NE.U32.AND P4, PT, R2, RZ, PT ;  /* 0x000000ff0200720c */ /* 0x000fe40003f85070 */
[----:B------:R-:W-:Y:S01]  /*2fd50*/  LDGSTS.E [R247+0x16008], desc[UR22][R222.64], P3 ;  /* 0x16008000def77fae */ /* 0x000fe200099a1016 */
[----:B------:R-:W-:Y:S01]  /*2fd60*/  IMAD.WIDE R212, R252, 0x4, R212 ;  /* 0x00000004fcd47825 */ /* 0x000fe200078e02d4 */
[----:B------:R-:W-:Y:S02]  /*2fd70*/  ISETP.NE.U32.AND P6, PT, R180, RZ, PT ;  /* 0x000000ffb400720c */ /* 0x000fe40003fc5070 */
[----:B------:R4:W-:Y:S04]  /*2fd80*/  STL.64 [R1+0x7f8], R220 ;  /* 0x0007f8dc01007387 */ /* 0x0009e80000100a00 */
[----:B------:R4:W-:Y:S04]  /*2fd90*/  STL.64 [R1+0x7e8], R212 ;  /* 0x0007e8d401007387 */ /* 0x0009e80000100a00 */
[----:B-1----:R-:W3:Y:S01]  /*2fda0*/  LDL.LU.64 R222, [R1+0x228] ;  /* 0x0002280001de7983 */ /* 0x002ee20000300a00 */
[----:B------:R-:W-:-:S03]  /*2fdb0*/  VIADD R2, R249, 0x100000 ;  /* 0x00100000f9027836 */ /* 0x000fc60000000000 */
[----:B------:R-:W-:Y:S01]  /*2fdc0*/  STL.64 [R1+0x7e0], R244 ;  /* 0x0007e0f401007387 */ /* 0x000fe20000100a00 */
[----:B------:R-:W-:-:S03]  /*2fdd0*/  VIADD R180, R249, 0x100000 ;  /* 0x00100000f9b47836 */ /* 0x000fc60000000000 */
[----:B------:R-:W-:Y:S04]  /*2fde0*/  STL.64 [R1+0xea8], R246 ;  /* 0x000ea8f601007387 */ /* 0x000fe80000100a00 */
[----:B------:R-:W-:Y:S04]  /*2fdf0*/  LDGSTS.E [R248+0x14000], desc[UR22][R208.64], P2 ;  /* 0x14000000d0f87fae */ /* 0x000fe800091a1016 */
[----:B------:R-:W-:Y:S04]  /*2fe00*/  LDGSTS.E [R248+0x14008], desc[UR22][R220.64], P5 ;  /* 0x14008000dcf87fae */ /* 0x000fe8000a9a1016 */
[----:B------:R-:W-:Y:S04]  /*2fe10*/  LDGSTS.E [R248+0x16000], desc[UR22][R212.64], P1 ;  /* 0x16000000d4f87fae */ /* 0x000fe800089a1016 */
[----:B----4-:R-:W4:Y:S04]  /*2fe20*/  LDL.LU.64 R208, [R1+0xf38] ;  /* 0x000f380001d07983 */ /* 0x010f280000300a00 */
[----:B------:R-:W4:Y:S04]  /*2fe30*/  LDL.LU.64 R220, [R1+0x210] ;  /* 0x0002100001dc7983 */ /* 0x000f280000300a00 */
[----:B------:R-:W4:Y:S04]  /*2fe40*/  LDL.LU.64 R212, [R1+0x170] ;  /* 0x0001700001d47983 */ /* 0x000f280000300a00 */
[----:B------:R-:W-:Y:S04]  /*2fe50*/  LDGSTS.E [R248+0x16008], desc[UR22][R244.64], P4 ;  /* 0x16008000f4f87fae */ /* 0x000fe8000a1a1016 */
[----:B------:R-:W0:Y:S04]  /*2fe60*/  LDGDEPBAR ;  /* 0x00000000000079af */ /* 0x000e280000000000 */
[----:B------:R2:W-:Y:S04]  /*2fe70*/  LDGSTS.E [R2+-0x60000], desc[UR22][R224.64], P6 ;  /* 0xa0000000e0027fae */ /* 0x0005e8000b1a1016 */
        /* <DEDUP_REMOVED lines=25> */
[----:B----4-:R-:W-:-:S03]  /*30010*/  IMAD.WIDE R224, R181, 0x4, R220 ;  /* 0x00000004b5e07825 */ /* 0x010fc600078e02dc */
[----:B------:R-:W4:Y:S01]  /*30020*/  LDL.LU.64 R220, [R1+0x138] ;  /* 0x0001380001dc7983 */ /* 0x000f220000300a00 */
[----:B-1----:R-:W-:-:S03]  /*30030*/  IMAD.WIDE R6, R181, 0x4, R212 ;  /* 0x00000004b5067825 */ /* 0x002fc600078e02d4 */
[----:B------:R-:W4:Y:S04]  /*30040*/  LDL.LU.64 R212, [R1+0x130] ;  /* 0x0001300001d47983 */ /* 0x000f280000300a00 */
        /* <DEDUP_REMOVED lines=43> */
[----:B------:R-:W-:Y:S01]  /*30300*/  LDGSTS.E [R180+-0x5b400], desc[UR22][R6.64], P6 ;  /* 0xa4c0000006b47fae */ /* 0x000fe2000b1a1016 */
[----:B---3--:R-:W-:-:S03]  /*30310*/  IMAD.WIDE R224, R181, 0x4, R214 ;  /* 0x00000004b5e07825 */ /* 0x008fc600078e02d6 */
[----:B------:R-:W3:Y:S04]  /*30320*/  LDL.LU.64 R214, [R1+0xd8] ;  /* 0x0000d80001d67983 */ /* 0x000ee80000300a00 */
[----:B-1----:R-:W3:Y:S01]  /*30330*/  LDL.LU.64 R6, [R1+0xd0] ;  /* 0x0000d00001067983 */ /* 0x002ee20000300a00 */
[----:B------:R-:W-:-:S03]  /*30340*/  IMAD.WIDE R12, R181, 0x4, R12 ;  /* 0x00000004b50c7825 */ /* 0x000fc600078e020c */
[----:B------:R1:W-:Y:S04]  /*30350*/  STL.64 [R1+0x688], R224 ;  /* 0x000688e001007387 */ /* 0x0003e80000100a00 */
[----:B------:R1:W-:Y:S04]  /*30360*/  LDGSTS.E [R2+-0x5b000], desc[UR22][R224.64], P6 ;  /* 0xa5000000e0027fae */ /* 0x0003e8000b1a1016 */
[----:B------:R1:W-:Y:S04]  /*30370*/  STL.64 [R1+0x110], R12 ;  /* 0x0001100c01007387 */ /* 0x0003e80000100a00 */
[----:B------:R-:W-:Y:S01]  /*30380*/  LDGSTS.E [R180+-0x5ac00], desc[UR22][R12.64], P6 ;  /* 0xa54000000cb47fae */ /* 0x000fe2000b1a1016 */
[----:B-1----:R-:W-:-:S03]  /*30390*/  IMAD.WIDE R224, R181, 0x4, R218 ;  /* 0x00000004b5e07825 */ /* 0x002fc600078e02da */
[----:B------:R-:W3:Y:S04]  /*303a0*/  LDL.LU.64 R218, [R1+0xc8] ;  /* 0x0000c80001da7983 */ /* 0x000ee80000300a00 */
[----:B------:R-:W3:Y:S04]  /*303b0*/  LDL.LU.64 R12, [R1+0xc0] ;  /* 0x0000c000010c7983 */ /* 0x000ee80000300a00 */
[----:B------:R-:W-:Y:S04]  /*303c0*/  STL.64 [R1+0x690], R224 ;  /* 0x000690e001007387 */ /* 0x000fe80000100a00 */
[----:B------:R4:W-:Y:S01]  /*303d0*/  LDGSTS.E [R2+-0x5a800], desc[UR22][R224.64], P6 ;  /* 0xa5800000e0027fae */ /* 0x0009e2000b1a1016 */
[----:B------:R-:W-:-:S05]  /*303e0*/  IMAD.WIDE R222, R181, 0x4, R222 ;  /* 0x00000004b5de7825 */ /* 0x000fca00078e02de */
[----:B------:R1:W-:Y:S04]  /*303f0*/  STL.64 [R1+0x698], R222 ;  /* 0x000698de01007387 */ /* 0x0003e80000100a00 */
[----:B------:R-:W-:Y:S04]  /*30400*/  LDGSTS.E [R180+-0x5a400], desc[UR22][R222.64], P6 ;  /* 0xa5c00000deb47fae */ /* 0x000fe8000b1a1016 */
[----:B-1----:R-:W3:Y:S01]  /*30410*/  LDL.LU.64 R222, [R1+0xb8] ;  /* 0x0000b80001de7983 */ /* 0x002ee20000300a00 */
[----:B----4-:R-:W-:-:S03]  /*30420*/  IMAD.WIDE R224, R181, 0x4, R220 ;  /* 0x00000004b5e07825 */ /* 0x010fc600078e02dc */
[----:B------:R-:W4:Y:S01]  /*30430*/  LDL.LU.64 R220, [R1+0xb0] ;  /* 0x0000b00001dc7983 */ /* 0x000f220000300a00 */
[----:B------:R-:W-:-:S03]  /*30440*/  IMAD.WIDE R212, R181, 0x4, R212 ;  /* 0x00000004b5d47825 */ /* 0x000fc600078e02d4 */
[----:B------:R-:W-:Y:S04]  /*30450*/  STL.64 [R1+0x6a0], R224 ;  /* 0x0006a0e001007387 */ /* 0x000fe80000100a00 */
[----:B------:R2:W-:Y:S04]  /*30460*/  LDGSTS.E [R2+-0x5a000], desc[UR22][R224.64], P6 ;  /* 0xa6000000e0027fae */ /* 0x0005e8000b1a1016 */
[----:B------:R1:W-:Y:S04]  /*30470*/  STL.64 [R1+0x6a8], R212 ;  /* 0x0006a8d401007387 */ /* 0x0003e80000100a00 */
[----:B------:R-:W-:Y:S04]  /*30480*/  LDGSTS.E [R180+-0x59c00], desc[UR22][R212.64], P6 ;  /* 0xa6400000d4b47fae */ /* 0x000fe8000b1a1016 */
[----:B-1----:R-:W4:Y:S01]  /*30490*/  LDL.LU.64 R212, [R1+0xa8] ;  /* 0x0000a80001d47983 */ /* 0x002f220000300a00 */
[----:B--2---:R-:W-:-:S03]  /*304a0*/  IMAD.WIDE R224, R181, 0x4, R210 ;  /* 0x00000004b5e07825 */ /* 0x004fc600078e02d2 */
[----:B------:R-:W2:Y:S01]  /*304b0*/  LDL.LU.64 R210, [R1+0xa0] ;  /* 0x0000a00001d27983 */ /* 0x000ea20000300a00 */
[----:B------:R-:W-:-:S03]  /*304c0*/  IMAD.WIDE R216, R181, 0x4, R216 ;  /* 0x00000004b5d87825 */ /* 0x000fc600078e02d8 */
[----:B------:R-:W-:Y:S04]  /*304d0*/  STL.64 [R1+0x6b0], R224 ;  /* 0x0006b0e001007387 */ /* 0x000fe80000100a00 */
[----:B------:R3:W-:Y:S04]  /*304e0*/  LDGSTS.E [R2+-0x59800], desc[UR22][R224.64], P6 ;  /* 0xa6800000e0027fae */ /* 0x0007e8000b1a1016 */
[----:B------:R1:W-:Y:S04]  /*304f0*/  STL.64 [R1+0x6b8], R216 ;  /* 0x0006b8d801007387 */ /* 0x0003e80000100a00 */
[----:B------:R-:W-:Y:S04]  /*30500*/  LDGSTS.E [R180+-0x59400], desc[UR22][R216.64], P6 ;  /* 0xa6c00000d8b47fae */ /* 0x000fe8000b1a1016 */
[----:B-1----:R-:W2:Y:S01]  /*30510*/  LDL.LU.64 R216, [R1+0x98] ;  /* 0x0000980001d87983 */ /* 0x002ea20000300a00 */
[----:B---3--:R-:W-:-:S03]  /*30520*/  IMAD.WIDE R224, R181, 0x4, R214 ;  /* 0x00000004b5e07825 */ /* 0x008fc600078e02d6 */
[----:B------:R-:W3:Y:S01]  /*30530*/  LDL.LU.64 R214, [R1+0x90] ;  /* 0x0000900001d67983 */ /* 0x000ee20000300a00 */
[----:B------:R-:W-:-:S03]  /*30540*/  IMAD.WIDE R6, R181, 0x4, R6 ;  /* 0x00000004b5067825 */ /* 0x000fc600078e0206 */
[----:B------:R1:W-:Y:S04]  /*30550*/  STL.64 [R1+0x6c0], R224 ;  /* 0x0006c0e001007387 */ /* 0x0003e80000100a00 */
[----:B------:R1:W-:Y:S04]  /*30560*/  LDGSTS.E [R2+-0x59000], desc[UR22][R224.64], P6 ;  /* 0xa7000000e0027fae */ /* 0x0003e8000b1a1016 */
[----:B------:R1:W-:Y:S04]  /*30570*/  STL.64 [R1+0x6c8], R6 ;  /* 0x0006c80601007387 */ /* 0x0003e80000100a00 */
[----:B------:R-:W-:Y:S01]  /*30580*/  LDGSTS.E [R180+-0x58c00], desc[UR22][R6.64], P6 ;  /* 0xa740000006b47fae */ /* 0x000fe2000b1a1016 */
[----:B-1----:R-:W-:-:S03]  /*30590*/  IMAD.WIDE R224, R181, 0x4, R218 ;  /* 0x00000004b5e07825 */ /* 0x002fc600078e02da */
[----:B------:R-:W3:Y:S04]  /*305a0*/  LDL.LU.64 R218, [R1+0x88] ;  /* 0x0000880001da7983 */ /* 0x000ee80000300a00 */
[----:B------:R-:W3:Y:S01]  /*305b0*/  LDL.LU.64 R6, [R1+0x80] ;  /* 0x0000800001067983 */ /* 0x000ee20000300a00 */
[----:B------:R-:W-:-:S03]  /*305c0*/  IMAD.WIDE R12, R181, 0x4, R12 ;  /* 0x00000004b50c7825 */ /* 0x000fc600078e020c */
[----:B------:R-:W-:Y:S04]  /*305d0*/  STL.64 [R1+0x6d0], R224 ;  /* 0x0006d0e001007387 */ /* 0x000fe80000100a00 */
[----:B------:R-:W-:Y:S04]  /*305e0*/  LDGSTS.E [R2+-0x58800], desc[UR22][R224.64], P6 ;  /* 0xa7800000e0027fae */ /* 0x000fe8000b1a1016 */
[----:B------:R1:W-:Y:S04]  /*305f0*/  STL.64 [R1+0x6d8], R12 ;  /* 0x0006d80c01007387 */ /* 0x0003e80000100a00 */
[----:B------:R-:W-:Y:S04]  /*30600*/  LDGSTS.E [R180+-0x58400], desc[UR22][R12.64], P6 ;  /* 0xa7c000000cb47fae */ /* 0x000fe8000b1a1016 */
[----:B-1----:R-:W3:Y:S04]  /*30610*/  LDL.LU.64 R12, [R1+0x78] ;  /* 0x00007800010c7983 */ /* 0x002ee80000300a00 */
[----:B------:R-:W3:Y:S01]  /*30620*/  LDL.LU.64 R224, [R1+0x70] ;  /* 0x0000700001e07983 */ /* 0x000ee20000300a00 */
[----:B------:R-:W-:-:S04]  /*30630*/  IMAD.WIDE R222, R181, 0x4, R222 ;  /* 0x00000004b5de7825 */ /* 0x000fc800078e02de */
[C---:B----4-:R-:W-:Y:S01]  /*30640*/  IMAD.WIDE R220, R181.reuse, 0x4, R220 ;  /* 0x00000004b5dc7825 */ /* 0x050fe200078e02dc */
[----:B------:R-:W-:Y:S04]  /*30650*/  STL.64 [R1+0x6e0], R222 ;  /* 0x0006e0de01007387 */ /* 0x000fe80000100a00 */
[----:B------:R-:W-:Y:S04]  /*30660*/  LDGSTS.E [R2+-0x50000], desc[UR22][R222.64], P6 ;  /* 0xb0000000de027fae */ /* 0x000fe8000b1a1016 */
[----:B------:R2:W-:Y:S04]  /*30670*/  STL.64 [R1+0x6e8], R220 ;  /* 0x0006e8dc01007387 */ /* 0x0005e80000100a00 */
[----:B------:R2:W-:Y:S01]  /*30680*/  LDGSTS.E [R180+-0x4fc00], desc[UR22][R220.64], P6 ;  /* 0xb0400000dcb47fae */ /* 0x0005e2000b1a1016 */
[----:B------:R-:W-:-:S05]  /*30690*/  IMAD.WIDE R212, R181, 0x4, R212 ;  /* 0x00000004b5d47825 */ /* 0x000fca00078e02d4 */
[----:B------:R-:W-:Y:S01]  /*306a0*/  LDGSTS.E [R2+-0x4f800], desc[UR22][R212.64], P6 ;  /* 0xb0800000d4027fae */ /* 0x000fe2000b1a1016 */
[----:B--2---:R-:W-:-:S03]  /*306b0*/  IMAD.WIDE R220, R181, 0x4, R210 ;  /* 0x00000004b5dc7825 */ /* 0x004fc600078e02d2 */
[----:B------:R-:W2:Y:S04]  /*306c0*/  LDL.LU.64 R210, [R1+0x68] ;  /* 0x0000680001d27983 */ /* 0x000ea80000300a00 */
[----:B------:R1:W-:Y:S04]  /*306d0*/  STL.64 [R1+0x6f0], R212 ;  /* 0x0006f0d401007387 */ /* 0x0003e80000100a00 */
[----:B------:R3:W-:Y:S04]  /*306e0*/  STL.64 [R1+0x6f8], R220 ;  /* 0x0006f8dc01007387 */ /* 0x0007e80000100a00 */
[----:B------:R3:W-:Y:S04]  /*306f0*/  LDGSTS.E [R180+-0x4f400], desc[UR22][R220.64], P6 ;  /* 0xb0c00000dcb47fae */ /* 0x0007e8000b1a1016 */
[----:B-1----:R-:W4:Y:S01]  /*30700*/  LDL.LU.64 R212, [R1+0x60] ;  /* 0x0000600001d47983 */ /* 0x002f220000300a00 */
[----:B------:R-:W-:-:S05]  /*30710*/  IMAD.WIDE R222, R181, 0x4, R216 ;  /* 0x00000004b5de7825 */ /* 0x000fca00078e02d8 */
[----:B------:R1:W-:Y:S01]  /*30720*/  LDGSTS.E [R2+-0x4f000], desc[UR22][R222.64], P6 ;  /* 0xb1000000de027fae */ /* 0x0003e2000b1a1016 */
[----:B---3--:R-:W-:-:S03]  /*30730*/  IMAD.WIDE R220, R181, 0x4, R214 ;  /* 0x00000004b5dc7825 */ /* 0x008fc600078e02d6 */
[----:B------:R-:W3:Y:S04]  /*30740*/  LDL.LU.64 R214, [R1+0x58] ;  /* 0x0000580001d67983 */ /* 0x000ee80000300a00 */
[----:B------:R-:W3:Y:S04]  /*30750*/  LDL.LU.64 R216, [R1+0x50] ;  /* 0x0000500001d87983 */ /* 0x000ee80000300a00 */
[----:B------:R1:W-:Y:S04]  /*30760*/  STL.64 [R1+0x700], R222 ;  /* 0x000700de01007387 */ /* 0x0003e80000100a00 */
[----:B------:R1:W-:Y:S04]  /*30770*/  STL.64 [R1+0x708], R220 ;  /* 0x000708dc01007387 */ /* 0x0003e80000100a00 */
[----:B------:R-:W-:Y:S01]  /*30780*/  LDGSTS.E [R180+-0x4ec00], desc[UR22][R220.64], P6 ;  /* 0xb1400000dcb47fae */ /* 0x000fe2000b1a1016 */
[----:B-1----:R-:W-:-:S03]  /*30790*/  IMAD.WIDE R222, R181, 0x4, R218 ;  /* 0x00000004b5de7825 */ /* 0x002fc600078e02da */
[----:B------:R-:W3:Y:S01]  /*307a0*/  LDL.LU.64 R218, [R1+0x48] ;  /* 0x0000480001da7983 */ /* 0x000ee20000300a00 */
[----:B------:R-:W-:-:S03]  /*307b0*/  IMAD.WIDE R6, R181, 0x4, R6 ;  /* 0x00000004b5067825 */ /* 0x000fc600078e0206 */
[----:B------:R-:W3:Y:S04]  /*307c0*/  LDL.LU.64 R220, [R1+0x40] ;  /* 0x0000400001dc7983 */ /* 0x000ee80000300a00 */
[----:B------:R1:W-:Y:S04]  /*307d0*/  STL.64 [R1+0x710], R222 ;  /* 0x000710de01007387 */ /* 0x0003e80000100a00 */
[----:B------:R-:W-:Y:S04]  /*307e0*/  LDGSTS.E [R2+-0x4e800], desc[UR22][R222.64], P6 ;  /* 0xb1800000de027fae */ /* 0x000fe8000b1a1016 */
[----:B------:R1:W-:Y:S04]  /*307f0*/  STL.64 [R1+0x718], R6 ;  /* 0x0007180601007387 */ /* 0x0003e80000100a00 */
[----:B------:R1:W-:Y:S04]  /*30800*/  LDGSTS.E [R180+-0x4e400], desc[UR22][R6.64], P6 ;  /* 0xb1c0000006b47fae */ /* 0x0003e8000b1a1016 */
[----:B-1----:R-:W3:Y:S04]  /*30810*/  LDL.LU.64 R222, [R1+0x38] ;  /* 0x0000380001de7983 */ /* 0x002ee80000300a00 */
[----:B------:R-:W3:Y:S01]  /*30820*/  LDL.LU.64 R246, [R1+0x30] ;  /* 0x0000300001f67983 */ /* 0x000ee20000300a00 */
[----:B------:R-:W-:-:S04]  /*30830*/  IMAD.WIDE R12, R181, 0x4, R12 ;  /* 0x00000004b50c7825 */ /* 0x000fc800078e020c */
[C---:B------:R-:W-:Y:S01]  /*30840*/  IMAD.WIDE R6, R181.reuse, 0x4, R224 ;  /* 0x00000004b5067825 */ /* 0x040fe200078e02e0 */
[----:B------:R-:W-:Y:S04]  /*30850*/  LDGSTS.E [R2+-0x4e000], desc[UR22][R12.64], P6 ;  /* 0xb20000000c027fae */ /* 0x000fe8000b1a1016 */
[----:B------:R-:W3:Y:S04]  /*30860*/  LDL.LU.64 R224, [R1+0x28] ;  /* 0x0000280001e07983 */ /* 0x000ee80000300a00 */
[----:B------:R-:W3:Y:S04]  /*30870*/  LDL.LU.64 R244, [R1+0x18] ;  /* 0x0000180001f47983 */ /* 0x000ee80000300a00 */
[----:B------:R-:W-:Y:S04]  /*30880*/  STL.64 [R1+0x720], R12 ;  /* 0x0007200c01007387 */ /* 0x000fe80000100a00 */
[----:B------:R1:W-:Y:S04]  /*30890*/  STL.64 [R1+0x728], R6 ;  /* 0x0007280601007387 */ /* 0x0003e80000100a00 */
[----:B------:R-:W-:Y:S04]  /*308a0*/  LDGSTS.E [R180+-0x4dc00], desc[UR22][R6.64], P6 ;  /* 0xb240000006b47fae */ /* 0x000fe8000b1a1016 */
[----:B-1----:R-:W3:Y:S04]  /*308b0*/  LDL.LU.64 R6, [R1+0x10] ;  /* 0x0000100001067983 */ /* 0x002ee80000300a00 */
[----:B------:R-:W3:Y:S01]  /*308c0*/  LDL.LU.64 R12, [R1+0x8] ;  /* 0x00000800010c7983 */ /* 0x000ee20000300a00 */
[----:B------:R-:W-:-:S04]  /*308d0*/  IMAD.WIDE R32, R181, 0x4, R32 ;  /* 0x00000004b5207825 */ /* 0x000fc800078e0220 */
[----:B------:R-:W-:-:S04]  /*308e0*/  IMAD.WIDE R34, R181, 0x4, R34 ;  /* 0x00000004b5227825 */ /* 0x000fc800078e0222 */
[----:B------:R-:W-:-:S04]  /*308f0*/  IMAD.WIDE R36, R181, 0x4, R36 ;  /* 0x00000004b5247825 */ /* 0x000fc800078e0224 */
[----:B------:R-:W-:-:S04]  /*30900*/  IMAD.WIDE R38, R181, 0x4, R38 ;  /* 0x00000004b5267825 */ /* 0x000fc800078e0226 */
[----:B------:R-:W-:-:S04]  /*30910*/  IMAD.WIDE R40, R181, 0x4, R40 ;  /* 0x00000004b5287825 */ /* 0x000fc800078e0228 */
[----:B------:R-:W-:-:S04]  /*30920*/  IMAD.WIDE R42, R181, 0x4, R42 ;  /* 0x00000004b52a7825 */ /* 0x000fc800078e022a */
[----:B--2---:R-:W-:-:S05]  /*30930*/  IMAD.WIDE R210, R181, 0x4, R210 ;  /* 0x00000004b5d27825 */ /* 0x004fca00078e02d2 */
[----:B------:R1:W-:Y:S04]  /*30940*/  STL.64 [R1+0x730], R210 ;  /* 0x000730d201007387 */ /* 0x0003e80000100a00 */
[----:B------:R-:W-:Y:S01]  /*30950*/  LDGSTS.E [R2+-0x4d800], desc[UR22][R210.64], P6 ;  /* 0xb2800000d2027fae */ /* 0x000fe2000b1a1016 */
[----:B----4-:R-:W-:-:S03]  /*30960*/  IMAD.WIDE R212, R181, 0x4, R212 ;  /* 0x00000004b5d47825 */ /* 0x010fc600078e02d4 */
[----:B-1----:R-:W2:Y:S04]  /*30970*/  LDL.LU.64 R210, [R1+0xf30] ;  /* 0x000f300001d27983 */ /* 0x002ea80000300a00 */
[----:B------:R1:W-:Y:S04]  /*30980*/  STL.64 [R1+0x738], R212 ;  /* 0x000738d401007387 */ /* 0x0003e80000100a00 */
[----:B------:R-:W-:Y:S04]  /*30990*/  LDGSTS.E [R180+-0x4d400], desc[UR22][R212.64], P6 ;  /* 0xb2c00000d4b47fae */ /* 0x000fe8000b1a1016 */
[----:B-1----:R-:W4:Y:S01]  /*309a0*/  LDL.LU.64 R212, [R1+0xf28] ;  /* 0x000f280001d47983 */ /* 0x002f220000300a00 */
[----:B---3--:R-:W-:-:S04]  /*309b0*/  IMAD.WIDE R214, R181, 0x4, R214 ;  /* 0x00000004b5d67825 */ /* 0x008fc800078e02d6 */
[C---:B------:R-:W-:Y:S01]  /*309c0*/  IMAD.WIDE R216, R181.reuse, 0x4, R216 ;  /* 0x00000004b5d87825 */ /* 0x040fe200078e02d8 */
[----:B------:R1:W-:Y:S04]  /*309d0*/  STL.64 [R1+0x740], R214 ;  /* 0x000740d601007387 */ /* 0x0003e80000100a00 */
[----:B------:R-:W-:Y:S04]  /*309e0*/  LDGSTS.E [R2+-0x4d000], desc[UR22][R214.64], P6 ;  /* 0xb3000000d6027fae */ /* 0x000fe8000b1a1016 */
[----:B------:R-:W-:Y:S04]  /*309f0*/  LDGSTS.E [R180+-0x4cc00], desc[UR22][R216.64], P6 ;  /* 0xb3400000d8b47fae */ /* 0x000fe8000b1a1016 */
[----:B-1----:R-:W3:Y:S04]  /*30a00*/  LDL.LU.64 R214, [R1+0xf20] ;  /* 0x000f200001d67983 */ /* 0x002ee80000300a00 */
[----:B------:R1:W-:Y:S01]  /*30a10*/  STL.64 [R1+0x748], R216 ;  /* 0x000748d801007387 */ /* 0x0003e20000100a00 */
[----:B------:R-:W-:-:S03]  /*30a20*/  IMAD.WIDE R218, R181, 0x4, R218 ;  /* 0x00000004b5da7825 */ /* 0x000fc600078e02da */
[----:B-1----:R-:W2:Y:S01]  /*30a30*/  LDL.LU.64 R216, [R1+0xf18] ;  /* 0x000f180001d87983 */ /* 0x002ea20000300a00 */
[----:B------:R-:W-:-:S03]  /*30a40*/  IMAD.WIDE R220, R181, 0x4, R220 ;  /* 0x00000004b5dc7825 */ /* 0x000fc600078e02dc */
[----:B------:R1:W-:Y:S04]  /*30a50*/  STL.64 [R1+0x750], R218 ;  /* 0x000750da01007387 */ /* 0x0003e80000100a00 */
[----:B------:R-:W-:Y:S04]  /*30a60*/  LDGSTS.E [R2+-0x4c800], desc[UR22][R218.64], P6 ;  /* 0xb3800000da027fae */ /* 0x000fe8000b1a1016 */
[----:B------:R-:W-:Y:S04]  /*30a70*/  LDGSTS.E [R180+-0x4c400], desc[UR22][R220.64], P6 ;  /* 0xb3c00000dcb47fae */ /* 0x000fe8000b1a1016 */
[----:B-1----:R-:W2:Y:S01]  /*30a80*/  LDL.LU.64 R218, [R1+0xf10] ;  /* 0x000f100001da7983 */ /* 0x002ea20000300a00 */
[----:B------:R-:W-:-:S03]  /*30a90*/  IMAD.WIDE R222, R181, 0x4, R222 ;  /* 0x00000004b5de7825 */ /* 0x000fc600078e02de */
[----:B------:R1:W-:Y:S01]  /*30aa0*/  STL.64 [R1+0x758], R220 ;  /* 0x000758dc01007387 */ /* 0x0003e20000100a00 */
[----:B------:R-:W-:-:S03]  /*30ab0*/  IMAD.WIDE R246, R181, 0x4, R246 ;  /* 0x00000004b5f67825 */ /* 0x000fc600078e02f6 */
[----:B------:R-:W-:Y:S04]  /*30ac0*/  LDGSTS.E [R2+-0x4c000], desc[UR22][R222.64], P6 ;  /* 0xb4000000de027fae */ /* 0x000fe8000b1a1016 */
[----:B------:R1:W-:Y:S04]  /*30ad0*/  LDGSTS.E [R180+-0x4bc00], desc[UR22][R246.64], P6 ;  /* 0xb4400000f6b47fae */ /* 0x0003e8000b1a1016 */
[----:B-1----:R-:W2:Y:S04]  /*30ae0*/  LDL.LU.64 R220, [R1+0xf08] ;  /* 0x000f080001dc7983 */ /* 0x002ea80000300a00 */
[----:B------:R1:W-:Y:S01]  /*30af0*/  STL.64 [R1+0x760], R222 ;  /* 0x000760de01007387 */ /* 0x0003e20000100a00 */
[----:B------:R-:W-:-:S04]  /*30b00*/  IMAD.WIDE R224, R181, 0x4, R224 ;  /* 0x00000004b5e07825 */ /* 0x000fc800078e02e0 */
[----:B------:R-:W-:Y:S01]  /*30b10*/  IMAD.WIDE R244, R181, 0x4, R244 ;  /* 0x00000004b5f47825 */ /* 0x000fe200078e02f4 */
[----:B-1----:R-:W2:Y:S04]  /*30b20*/  LDL.LU.64 R222, [R1+0xf00] ;  /* 0x000f000001de7983 */ /* 0x002ea80000300a00 */
[----:B------:R-:W2:Y:S04]  /*30b30*/  LDL.LU R2, [R1+0xef8] ;  /* 0x000ef80001027983 */ /* 0x000ea80000300800 */
[----:B------:R1:W-:Y:S04]  /*30b40*/  STL.64 [R1+0x768], R246 ;  /* 0x000768f601007387 */ /* 0x0003e80000100a00 */
[----:B------:R1:W-:Y:S02]  /*30b50*/  STL.64 [R1+0x770], R224 ;  /* 0x000770e001007387 */ /* 0x0003e40000100a00 */
[----:B-1----:R-:W-:-:S05]  /*30b60*/  VIADD R246, R249, 0x100000 ;  /* 0x00100000f9f67836 */ /* 0x002fca0000000000 */
[----:B------:R-:W-:Y:S04]  /*30b70*/  LDGSTS.E [R246+-0x4b800], desc[UR22][R224.64], P6 ;  /* 0xb4800000e0f67fae */ /* 0x000fe8000b1a1016 */
[----:B------:R1:W-:Y:S04]  /*30b80*/  LDGSTS.E [R180+-0x4b400], desc[UR22][R244.64], P6 ;  /* 0xb4c00000f4b47fae */ /* 0x0003e8000b1a1016 */
[----:B------:R-:W2:Y:S04]  /*30b90*/  LDL.LU.64 R224, [R1+0xef0] ;  /* 0x000ef00001e07983 */ /* 0x000ea80000300a00 */
[----:B------:R1:W-:Y:S02]  /*30ba0*/  STL.64 [R1+0x778], R244 ;  /* 0x000778f401007387 */ /* 0x0003e40000100a00 */
[----:B-1----:R-:W-:-:S04]  /*30bb0*/  IMAD.WIDE R244, R181, 0x4, R6 ;  /* 0x00000004b5f47825 */ /* 0x002fc800078e0206 */
[----:B------:R-:W-:-:S04]  /*30bc0*/  IMAD.WIDE R6, R181, 0x4, R12 ;  /* 0x00000004b5067825 */ /* 0x000fc800078e020c */
[----:B------:R-:W-:Y:S01]  /*30bd0*/  VIADD R12, R249, 0x100000 ;  /* 0x00100000f90c7836 */ /* 0x000fe20000000000 */
[----:B------:R-:W-:Y:S04]  /*30be0*/  STL.64 [R1+0x780], R244 ;  /* 0x000780f401007387 */ /* 0x000fe80000100a00 */
[----:B------:R1:W-:Y:S04]  /*30bf0*/  LDGSTS.E [R12+-0x4b000], desc[UR22][R244.64], P6 ;  /* 0xb5000000f40c7fae */ /* 0x0003e8000b1a1016 */
[----:B------:R1:W-:Y:S04]  /*30c00*/  STL.64 [R1+0x788], R6 ;  /* 0x0007880601007387 */ /* 0x0003e80000100a00 */
[----:B------:R1:W-:Y:S02]  /*30c10*/  LDGSTS.E [R180+-0x4ac00], desc[UR22][R6.64], P6 ;  /* 0xb540000006b47fae */ /* 0x0003e4000b1a1016 */
[----:B-1----:R-:W-:-:S04]  /*30c20*/  IMAD.WIDE R12, R181, 0x4, R242 ;  /* 0x00000004b50c7825 */ /* 0x002fc800078e02f2 */
[----:B------:R-:W-:-:S04]  /*30c30*/  IMAD.WIDE R6, R181, 0x4, R240 ;  /* 0x00000004b5067825 */ /* 0x000fc800078e02f0 */
[----:B------:R-:W-:Y:S01]  /*30c40*/  VIADD R240, R249, 0x100000 ;  /* 0x00100000f9f07836 */ /* 0x000fe20000000000 */
[----:B------:R1:W-:Y:S04]  /*30c50*/  STL.64 [R1+0x790], R12 ;  /* 0x0007900c01007387 */ /* 0x0003e80000100a00 */
        /* <DEDUP_REMOVED lines=12> */
[C---:B------:R-:W-:Y:S02]  /*30d20*/  VIADD R17, R249.reuse, 0x100000 ;  /* 0x00100000f9117836 */ /* 0x040fe40000000000 */
        /* <DEDUP_REMOVED lines=12> */
[----:B------:R4:W-:Y:S01]  /*30df0*/  LDGSTS.E [R10+-0x48c00], desc[UR22][R6.64], P6 ;  /* 0xb7400000060a7fae */ /* 0x0009e2000b1a1016 */
[----:B-1----:R-:W-:-:S04]  /*30e00*/  IMAD.WIDE R12, R181, 0x4, R4 ;  /* 0x00000004b50c7825 */ /* 0x002fc800078e0204 */
[C---:B------:R-:W-:Y:S02]  /*30e10*/  VIADD R5, R249.reuse, 0x100000 ;  /* 0x00100000f9057836 */ /* 0x040fe40000000000 */
[----:B------:R-:W-:Y:S02]  /*30e20*/  VIADD R4, R249, 0x100000 ;  /* 0x00100000f9047836 */ /* 0x000fe40000000000 */
[----:B----4-:R-:W-:-:S04]  /*30e30*/  IMAD.WIDE R6, R181, 0x4, R8 ;  /* 0x00000004b5067825 */ /* 0x010fc800078e0208 */
[C---:B------:R-:W-:Y:S01]  /*30e40*/  IMAD.WIDE R8, R181.reuse, 0x4, R234 ;  /* 0x00000004b5087825 */ /* 0x040fe200078e02ea */
[----:B------:R1:W-:Y:S04]  /*30e50*/  LDGSTS.E [R5+-0x48800], desc[UR22][R6.64], P6 ;  /* 0xb780000006057fae */ /* 0x0003e8000b1a1016 */
[----:B------:R4:W-:Y:S01]  /*30e60*/  STL.64 [R1+0x7d0], R6 ;  /* 0x0007d00601007387 */ /* 0x0009e20000100a00 */
[----:B------:R-:W-:-:S03]  /*30e70*/  IMAD.WIDE R242, R181, 0x4, R226 ;  /* 0x00000004b5f27825 */ /* 0x000fc600078e02e2 */
[----:B------:R3:W-:Y:S01]  /*30e80*/  LDGSTS.E [R4+-0x48400], desc[UR22][R12.64], P6 ;  /* 0xb7c000000c047fae */ /* 0x0007e2000b1a1016 */
[----:B------:R-:W-:-:S04]  /*30e90*/  IMAD.WIDE R240, R181, 0x4, R20 ;  /* 0x00000004b5f07825 */ /* 0x000fc800078e0214 */
[----:B-1----:R-:W-:Y:S02]  /*30ea0*/  VIADD R5, R250, 0x100000 ;  /* 0x00100000fa057836 */ /* 0x002fe40000000000 */
[----:B----4-:R-:W-:-:S03]  /*30eb0*/  IMAD.WIDE R6, R181, 0x4, R230 ;  /* 0x00000004b5067825 */ /* 0x010fc600078e02e6 */
[----:B------:R-:W-:Y:S01]  /*30ec0*/  LDGSTS.E [R5+-0x5ff00], desc[UR22][R8.64], P6 ;  /* 0xa010000008057fae */ /* 0x000fe2000b1a1016 */
[----:B---3--:R-:W-:Y:S02]  /*30ed0*/  VIADD R4, R250, 0x100000 ;  /* 0x00100000fa047836 */ /* 0x008fe40000000000 */
[----:B------:R-:W-:-:S03]  /*30ee0*/  IMAD.WIDE R238, R181, 0x4, R22 ;  /* 0x00000004b5ee7825 */ /* 0x000fc600078e0216 */
[----:B------:R1:W-:Y:S01]  /*30ef0*/  LDGSTS.E [R4+-0x5fb00], desc[UR22][R6.64], P6 ;  /* 0xa050000006047fae */ /* 0x0003e2000b1a1016 */
[----:B------:R-:W-:-:S03]  /*30f00*/  IMAD.WIDE R236, R181, 0x4, R24 ;  /* 0x00000004b5ec7825 */ /* 0x000fc600078e0218 */
[----:B------:R-:W-:Y:S01]  /*30f10*/  LDGSTS.E [R5+-0x5f700], desc[UR22][R242.64], P6 ;  /* 0xa0900000f2057fae */ /* 0x000fe2000b1a1016 */
[----:B------:R-:W-:-:S03]  /*30f20*/  IMAD.WIDE R234, R181, 0x4, R26 ;  /* 0x00000004b5ea7825 */ /* 0x000fc600078e021a */
[----:B------:R-:W-:Y:S01]  /*30f30*/  LDGSTS.E [R4+-0x5f300], desc[UR22][R240.64], P6 ;  /* 0xa0d00000f0047fae */ /* 0x000fe2000b1a1016 */
[----:B------:R-:W-:-:S03]  /*30f40*/  IMAD.WIDE R230, R181, 0x4, R28 ;  /* 0x00000004b5e67825 */ /* 0x000fc600078e021c */
[----:B------:R-:W-:Y:S01]  /*30f50*/  LDGSTS.E [R5+-0x5ef00], desc[UR22][R238.64], P6 ;  /* 0xa1100000ee057fae */ /* 0x000fe2000b1a1016 */
[----:B------:R-:W-:-:S03]  /*30f60*/  IMAD.WIDE R226, R181, 0x4, R30 ;  /* 0x00000004b5e27825 */ /* 0x000fc600078e021e */
[----:B------:R-:W-:Y:S04]  /*30f70*/  LDGSTS.E [R4+-0x5eb00], desc[UR22][R236.64], P6 ;  /* 0xa1500000ec047fae */ /* 0x000fe8000b1a1016 */
[----:B------:R-:W-:Y:S04]  /*30f80*/  STL.64 [R1+0xeb8], R248 ;  /* 0x000eb8f801007387 */ /* 0x000fe80000100a00 */
[----:B------:R-:W-:Y:S04]  /*30f90*/  LDGSTS.E [R5+-0x5e700], desc[UR22][R234.64], P6 ;  /* 0xa1900000ea057fae */ /* 0x000fe8000b1a1016 */
[----:B------:R-:W-:Y:S04]  /*30fa0*/  STL.64 [R1+0xec8], R12 ;  /* 0x000ec80c01007387 */ /* 0x000fe80000100a00 */
[----:B------:R-:W-:Y:S04]  /*30fb0*/  LDGSTS.E [R4+-0x5e300], desc[UR22][R230.64], P6 ;  /* 0xa1d00000e6047fae */ /* 0x000fe8000b1a1016 */
[----:B------:R-:W-:Y:S04]  /*30fc0*/  STL.64 [R1+0x10], R8 ;  /* 0x0000100801007387 */ /* 0x000fe80000100a00 */
[----:B------:R-:W-:Y:S04]  /*30fd0*/  LDGSTS.E [R5+-0x5df00], desc[UR22][R226.64], P6 ;  /* 0xa2100000e2057fae */ /* 0x000fe8000b1a1016 */
[----:B------:R1:W-:Y:S04]  /*30fe0*/  STL.64 [R1+0x8], R6 ;  /* 0x0000080601007387 */ /* 0x0003e80000100a00 */
[----:B------:R-:W-:Y:S04]  /*30ff0*/  LDGSTS.E [R4+-0x5db00], desc[UR22][R32.64], P6 ;  /* 0xa250000020047fae */ /* 0x000fe8000b1a1016 */
[----:B------:R-:W-:Y:S01]  /*31000*/  LDGSTS.E [R5+-0x5d700], desc[UR22][R34.64], P6 ;  /* 0xa290000022057fae */ /* 0x000fe2000b1a1016 */
[----:B-1----:R-:W-:-:S03]  /*31010*/  IMAD.WIDE R6, R181, 0x4, R44 ;  /* 0x00000004b5067825 */ /* 0x002fc600078e022c */
[----:B------:R-:W-:Y:S04]  /*31020*/  LDGSTS.E [R4+-0x5d300], desc[UR22][R36.64], P6 ;  /* 0xa2d0000024047fae */ /* 0x000fe8000b1a1016 */
[----:B------:R-:W-:Y:S01]  /*31030*/  LDGSTS.E [R5+-0x5cf00], desc[UR22][R38.64], P6 ;  /* 0xa310000026057fae */ /* 0x000fe2000b1a1016 */
[----:B------:R-:W-:-:S03]  /*31040*/  IMAD.WIDE R8, R181, 0x4, R46 ;  /* 0x00000004b5087825 */ /* 0x000fc600078e022e */
[----:B------:R-:W-:Y:S04]  /*31050*/  STL.64 [R1+0xee0], R242 ;  /* 0x000ee0f201007387 */ /* 0x000fe80000100a00 */
[----:B------:R-:W-:Y:S04]  /*31060*/  LDGSTS.E [R4+-0x5cb00], desc[UR22][R40.64], P6 ;  /* 0xa350000028047fae */ /* 0x000fe8000b1a1016 */
[----:B------:R-:W-:Y:S04]  /*31070*/  STL.64 [R1+0xee8], R240 ;  /* 0x000ee8f001007387 */ /* 0x000fe80000100a00 */
[----:B------:R-:W-:Y:S04]  /*31080*/  LDGSTS.E [R5+-0x5c700], desc[UR22][R42.64], P6 ;  /* 0xa39000002a057fae */ /* 0x000fe8000b1a1016 */
[----:B------:R1:W-:Y:S04]  /*31090*/  STL.64 [R1+0x78], R6 ;  /* 0x0000780601007387 */ /* 0x0003e80000100a00 */
[----:B------:R1:W-:Y:S04]  /*310a0*/  LDGSTS.E [R4+-0x5c300], desc[UR22][R6.64], P6 ;  /* 0xa3d0000006047fae */ /* 0x0003e8000b1a1016 */
[----:B------:R3:W-:Y:S04]  /*310b0*/  STL.64 [R1+0x80], R8 ;  /* 0x0000800801007387 */ /* 0x0007e80000100a00 */
[----:B------:R3:W-:Y:S01]  /*310c0*/  LDGSTS.E [R5+-0x5bf00], desc[UR22][R8.64], P6 ;  /* 0xa410000008057fae */ /* 0x0007e2000b1a1016 */
[----:B-1----:R-:W-:-:S05]  /*310d0*/  IMAD.WIDE R6, R181, 0x4, R48 ;  /* 0x00000004b5067825 */ /* 0x002fca00078e0230 */
[----:B------:R1:W-:Y:S01]  /*310e0*/  STL.64 [R1+0x88], R6 ;  /* 0x0000880601007387 */ /* 0x0003e20000100a00 */
[----:B---3--:R-:W-:-:S03]  /*310f0*/  IMAD.WIDE R8, R181, 0x4, R50 ;  /* 0x00000004b5087825 */ /* 0x008fc600078e0232 */
        /* <DEDUP_REMOVED lines=127> */
[----:B------:R-:W-:Y:S04]  /*318f0*/  STL.64 [R1+0x658], R8 ;  /* 0x0006580801007387 */ /* 0x000fe80000100a00 */
[----:B------:R-:W-:Y:S01]  /*31900*/  LDGSTS.E [R5+-0x48f00], desc[UR22][R8.64], P6 ;  /* 0xb710000008057fae */ /* 0x000fe2000b1a1016 */
[----:B-1----:R-:W-:-:S05]  /*31910*/  IMAD.WIDE R6, R181, 0x4, R136 ;  /* 0x00000004b5067825 */ /* 0x002fca00078e0288 */
[----:B------:R1:W-:Y:S04]  /*31920*/  STL.64 [R1+0x660], R6 ;  /* 0x0006600601007387 */ /* 0x0003e80000100a00 */
[----:B------:R1:W-:Y:S02]  /*31930*/  LDGSTS.E [R4+-0x48b00], desc[UR22][R6.64], P6 ;  /* 0xb750000006047fae */ /* 0x0003e4000b1a1016 */
[----:B-1----:R-:W-:-:S05]  /*31940*/  IMAD.WIDE R6, R181, 0x4, R138 ;  /* 0x00000004b5067825 */ /* 0x002fca00078e028a */
[----:B------:R1:W-:Y:S04]  /*31950*/  STL.64 [R1+0x668], R6 ;  /* 0x0006680601007387 */ /* 0x0003e80000100a00 */
[----:B------:R-:W3:Y:S04]  /*31960*/  LDL.LU.64 R248, [R1] ;  /* 0x0000000001f87983 */ /* 0x000ee80000300a00 */
[----:B------:R4:W-:Y:S04]  /*31970*/  LDGSTS.E [R4+-0x48700], desc[UR22][R6.64], P6 ;  /* 0xb790000006047fae */ /* 0x0009e8000b1a1016 */
[----:B-1----:R-:W2:Y:S04]  /*31980*/  LDL.LU.64 R6, [R1+0x20] ;  /* 0x0000200001067983 */ /* 0x002ea80000300a00 */
[----:B------:R-:W2:Y:S01]  /*31990*/  LDL.LU.64 R18, [R1+0x178] ;  /* 0x0001780001127983 */ /* 0x000ea20000300a00 */
[----:B------:R-:W-:-:S03]  /*319a0*/  IMAD.WIDE R246, R181, 0x4, R140 ;  /* 0x00000004b5f67825 */ /* 0x000fc600078e028c */
[----:B------:R-:W2:Y:S04]  /*319b0*/  LDL.LU.64 R244, [R1+0x180] ;  /* 0x0001800001f47983 */ /* 0x000ea80000300a00 */
[----:B------:R-:W2:Y:S04]  /*319c0*/  LDL.LU.64 R14, [R1+0x188] ;  /* 0x00018800010e7983 */ /* 0x000ea80000300a00 */
[----:B------:R-:W2:Y:S04]  /*319d0*/  LDL.LU.64 R16, [R1+0x208] ;  /* 0x0002080001107983 */ /* 0x000ea80000300a00 */
[----:B------:R-:W2:Y:S04]  /*319e0*/  LDL.LU.64 R8, [R1+0x200] ;  /* 0x0002000001087983 */ /* 0x000ea80000300a00 */
[----:B------:R-:W2:Y:S04]  /*319f0*/  LDL.LU.64 R10, [R1+0x1f8] ;  /* 0x0001f800010a7983 */ /* 0x000ea80000300a00 */
[----:B------:R-:W-:Y:S01]  /*31a00*/  STL.64 [R1+0xec0], R246 ;  /* 0x000ec0f601007387 */ /* 0x000fe20000100a00 */
[----:B------:R-:W-:-:S03]  /*31a10*/  IMAD.WIDE R232, R181, 0x4, R232 ;  /* 0x00000004b5e87825 */ /* 0x000fc600078e02e8 */
[----:B------:R1:W-:Y:S01]  /*31a20*/  LDGSTS.E [R5+-0x48300], desc[UR22][R246.64], P6 ;  /* 0xb7d00000f6057fae */ /* 0x0003e2000b1a1016 */
[----:B----4-:R-:W-:Y:S02]  /*31a30*/  VIADD R4, R251, 0x100000 ;  /* 0x00100000fb047836 */ /* 0x010fe40000000000 */
[----:B------:R-:W-:-:S03]  /*31a40*/  IMAD.WIDE R228, R181, 0x4, R228 ;  /* 0x00000004b5e47825 */ /* 0x000fc600078e02e4 */
[----:B------:R-:W-:Y:S01]  /*31a50*/  LDGSTS.E [R4+-0x5fe00], desc[UR22][R232.64], P6 ;  /* 0xa0200000e8047fae */ /* 0x000fe2000b1a1016 */
[----:B---3--:R-:W-:-:S03]  /*31a60*/  IMAD.WIDE R48, R181, 0x4, R248 ;  /* 0x00000004b5307825 */ /* 0x008fc600078e02f8 */
[----:B------:R-:W3:Y:S01]  /*31a70*/  LDL.LU.64 R248, [R1+0x1f0] ;  /* 0x0001f00001f87983 */ /* 0x000ee20000300a00 */
[----:B--2---:R-:W-:-:S03]  /*31a80*/  IMAD.WIDE R44, R181, 0x4, R6 ;  /* 0x00000004b52c7825 */ /* 0x004fc600078e0206 */
[----:B------:R-:W2:Y:S01]  /*31a90*/  LDL.LU.64 R6, [R1+0x1e8] ;  /* 0x0001e80001067983 */ /* 0x000ea20000300a00 */
[----:B-1----:R-:W-:Y:S02]  /*31aa0*/  VIADD R5, R251, 0x100000 ;  /* 0x00100000fb057836 */ /* 0x002fe40000000000 */
[C---:B------:R-:W-:Y:S01]  /*31ab0*/  IMAD.WIDE R142, R181.reuse, 0x4, R142 ;  /* 0x00000004b58e7825 */ /* 0x040fe200078e028e */
[----:B------:R-:W4:Y:S03]  /*31ac0*/  LDL.LU.64 R12, [R1+0x1e0] ;  /* 0x0001e000010c7983 */ /* 0x000f260000300a00 */
[C---:B------:R-:W-:Y:S01]  /*31ad0*/  IMAD.WIDE R144, R181.reuse, 0x4, R144 ;  /* 0x00000004b5907825 */ /* 0x040fe200078e0290 */
[----:B------:R-:W-:Y:S03]  /*31ae0*/  LDGSTS.E [R5+-0x5fa00], desc[UR22][R228.64], P6 ;  /* 0xa0600000e4057fae */ /* 0x000fe6000b1a1016 */
        /* <DEDUP_REMOVED lines=81> */
[----:B------:R-:W4:Y:S03]  /*32000*/  LDL.LU.64 R18, [R1+0x1d8] ;  /* 0x0001d80001127983 */ /* 0x000f260000300a00 */
[C---:B------:R-:W-:Y:S01]  /*32010*/  IMAD.WIDE R20, R181.reuse, 0x4, R14 ;  /* 0x00000004b5147825 */ /* 0x040fe200078e020e */
[----:B------:R-:W4:Y:S03]  /*32020*/  LDL.LU.64 R244, [R1+0x1d0] ;  /* 0x0001d00001f47983 */ /* 0x000f260000300a00 */
[C---:B------:R-:W-:Y:S01]  /*32030*/  IMAD.WIDE R22, R181.reuse, 0x4, R16 ;  /* 0x00000004b5167825 */ /* 0x040fe200078e0210 */
[----:B------:R-:W-:Y:S04]  /*32040*/  LDGSTS.E [R4+-0x4d600], desc[UR22][R224.64], P6 ;  /* 0xb2a00000e0047fae */ /* 0x000fe8000b1a1016 */
[----:B------:R-:W-:Y:S01]  /*32050*/  LDGSTS.E [R5+-0x4d200], desc[UR22][R48.64], P6 ;  /* 0xb2e0000030057fae */ /* 0x000fe2000b1a1016 */
[----:B------:R-:W-:-:S03]  /*32060*/  IMAD.WIDE R8, R181, 0x4, R8 ;  /* 0x00000004b5087825 */ /* 0x000fc600078e0208 */
[----:B------:R-:W-:Y:S01]  /*32070*/  LDGSTS.E [R4+-0x4ce00], desc[UR22][R44.64], P6 ;  /* 0xb32000002c047fae */ /* 0x000fe2000b1a1016 */
[----:B------:R-:W-:-:S03]  /*32080*/  IMAD.WIDE R26, R181, 0x4, R10 ;  /* 0x00000004b51a7825 */ /* 0x000fc600078e020a */
[----:B------:R-:W-:Y:S04]  /*32090*/  LDGSTS.E [R5+-0x4ca00], desc[UR22][R28.64], P6 ;  /* 0xb36000001c057fae */ /* 0x000fe8000b1a1016 */
[----:B------:R-:W-:Y:S04]  /*320a0*/  LDGSTS.E [R4+-0x4c600], desc[UR22][R24.64], P6 ;  /* 0xb3a0000018047fae */ /* 0x000fe8000b1a1016 */
[----:B------:R-:W4:Y:S04]  /*320b0*/  LDL.LU.64 R14, [R1+0x1c8] ;  /* 0x0001c800010e7983 */ /* 0x000f280000300a00 */
[----:B------:R-:W-:Y:S04]  /*320c0*/  LDGSTS.E [R5+-0x4c200], desc[UR22][R20.64], P6 ;  /* 0xb3e0000014057fae */ /* 0x000fe8000b1a1016 */
[----:B------:R-:W4:Y:S04]  /*320d0*/  LDL.LU.64 R16, [R1+0x1c0] ;  /* 0x0001c00001107983 */ /* 0x000f280000300a00 */
[----:B------:R-:W-:Y:S04]  /*320e0*/  STL.64 [R1+0x48], R22 ;  /* 0x0000481601007387 */ /* 0x000fe80000100a00 */
[----:B------:R3:W-:Y:S04]  /*320f0*/  LDGSTS.E [R4+-0x4be00], desc[UR22][R22.64], P6 ;  /* 0xb420000016047fae */ /* 0x0007e8000b1a1016 */
[----:B------:R1:W-:Y:S04]  /*32100*/  STL.64 [R1+0x50], R8 ;  /* 0x0000500801007387 */ /* 0x0003e80000100a00 */
[----:B------:R-:W-:Y:S04]  /*32110*/  LDGSTS.E [R5+-0x4ba00], desc[UR22][R8.64], P6 ;  /* 0xb460000008057fae */ /* 0x000fe8000b1a1016 */
[----:B------:R-:W-:Y:S04]  /*32120*/  LDGSTS.E [R4+-0x4b600], desc[UR22][R26.64], P6 ;  /* 0xb4a000001a047fae */ /* 0x000fe8000b1a1016 */
[----:B-1----:R-:W4:Y:S04]  /*32130*/  LDL.LU.64 R8, [R1+0x1b8] ;  /* 0x0001b80001087983 */ /* 0x002f280000300a00 */
[----:B------:R-:W4:Y:S04]  /*32140*/  LDL.LU.64 R10, [R1+0x1b0] ;  /* 0x0001b000010a7983 */ /* 0x000f280000300a00 */
[----:B------:R-:W-:Y:S01]  /*32150*/  STL.64 [R1+0x58], R26 ;  /* 0x0000581a01007387 */ /* 0x000fe20000100a00 */
[----:B---3--:R-:W-:-:S05]  /*32160*/  IMAD.WIDE R22, R181, 0x4, R248 ;  /* 0x00000004b5167825 */ /* 0x008fca00078e02f8 */
[----:B------:R2:W-:Y:S04]  /*32170*/  STL.64 [R1+0x60], R22 ;  /* 0x0000601601007387 */ /* 0x0005e80000100a00 */
[----:B------:R2:W-:Y:S02]  /*32180*/  LDGSTS.E [R5+-0x4b200], desc[UR22][R22.64], P6 ;  /* 0xb4e0000016057fae */ /* 0x0005e4000b1a1016 */
[C---:B--2---:R-:W-:Y:S02]  /*32190*/  IMAD.WIDE R22, R181.reuse, 0x4, R6 ;  /* 0x00000004b5167825 */ /* 0x044fe400078e0206 */
[----:B------:R-:W2:Y:S04]  /*321a0*/  LDL.LU.64 R6, [R1+0x1a8] ;  /* 0x0001a80001067983 */ /* 0x000ea80000300a00 */
[----:B------:R-:W3:Y:S01]  /*321b0*/  LDL.LU.64 R248, [R1+0x1a0] ;  /* 0x0001a00001f87983 */ /* 0x000ee20000300a00 */
[----:B----4-:R-:W-:-:S03]  /*321c0*/  IMAD.WIDE R12, R181, 0x4, R12 ;  /* 0x00000004b50c7825 */ /* 0x010fc600078e020c */
[----:B------:R1:W-:Y:S04]  /*321d0*/  STL.64 [R1+0x68], R22 ;  /* 0x0000681601007387 */ /* 0x0003e80000100a00 */
[----:B------:R1:W-:Y:S04]  /*321e0*/  LDGSTS.E [R4+-0x4ae00], desc[UR22][R22.64], P6 ;  /* 0xb520000016047fae */ /* 0x0003e8000b1a1016 */
[----:B------:R4:W-:Y:S04]  /*321f0*/  STL.64 [R1+0x70], R12 ;  /* 0x0000700c01007387 */ /* 0x0009e80000100a00 */
[----:B------:R4:W-:Y:S01]  /*32200*/  LDGSTS.E [R5+-0x4aa00], desc[UR22][R12.64], P6 ;  /* 0xb56000000c057fae */ /* 0x0009e2000b1a1016 */
[----:B-1----:R-:W-:-:S03]  /*32210*/  IMAD.WIDE R22, R181, 0x4, R18 ;  /* 0x00000004b5167825 */ /* 0x002fc600078e0212 */
[----:B------:R-:W3:Y:S01]  /*32220*/  LDL.LU.64 R18, [R1+0x198] ;  /* 0x0001980001127983 */ /* 0x000ee20000300a00 */
[----:B----4-:R-:W-:-:S03]  /*32230*/  IMAD.WIDE R12, R181, 0x4, R244 ;  /* 0x00000004b50c7825 */ /* 0x010fc600078e02f4 */
[----:B------:R-:W4:Y:S04]  /*32240*/  LDL.LU.64 R244, [R1+0x190] ;  /* 0x0001900001f47983 */ /* 0x000f280000300a00 */
[----:B------:R-:W-:Y:S04]  /*32250*/  STL.64 [R1+0x140], R22 ;  /* 0x0001401601007387 */ /* 0x000fe80000100a00 */
[----:B------:R-:W-:Y:S04]  /*32260*/  LDGSTS.E [R4+-0x4a600], desc[UR22][R22.64], P6 ;  /* 0xb5a0000016047fae */ /* 0x000fe8000b1a1016 */
[----:B------:R1:W-:Y:S04]  /*32270*/  STL.64 [R1+0x148], R12 ;  /* 0x0001480c01007387 */ /* 0x0003e80000100a00 */
[----:B------:R1:W-:Y:S01]  /*32280*/  LDGSTS.E [R5+-0x4a200], desc[UR22][R12.64], P6 ;  /* 0xb5e000000c057fae */ /* 0x0003e2000b1a1016 */
[----:B------:R-:W-:-:S05]  /*32290*/  IMAD.WIDE R14, R181, 0x4, R14 ;  /* 0x00000004b50e7825 */ /* 0x000fca00078e020e */
[----:B------:R-:W-:Y:S01]  /*322a0*/  LDGSTS.E [R4+-0x49e00], desc[UR22][R14.64], P6 ;  /* 0xb62000000e047fae */ /* 0x000fe2000b1a1016 */
[----:B-1----:R-:W-:-:S03]  /*322b0*/  IMAD.WIDE R12, R181, 0x4, R16 ;  /* 0x00000004b50c7825 */ /* 0x002fc600078e0210 */
[----:B------:R-:W4:Y:S04]  /*322c0*/  LDL.LU.64 R16, [R1+0x218] ;  /* 0x0002180001107983 */ /* 0x000f280000300a00 */
[----:B------:R1:W-:Y:S04]  /*322d0*/  STL.64 [R1+0x150], R14 ;  /* 0x0001500e01007387 */ /* 0x0003e80000100a00 */
[----:B------:R1:W-:Y:S04]  /*322e0*/  STL.64 [R1+0x158], R12 ;  /* 0x0001580c01007387 */ /* 0x0003e80000100a00 */
[----:B------:R1:W-:Y:S04]  /*322f0*/  LDGSTS.E [R5+-0x49a00], desc[UR22][R12.64], P6 ;  /* 0xb66000000c057fae */ /* 0x0003e8000b1a1016 */
[----:B-1----:R-:W4:Y:S01]  /*32300*/  LDL.LU.64 R14, [R1+0x220] ;  /* 0x00022000010e7983 */ /* 0x002f220000300a00 */
[----:B------:R-:W-:-:S04]  /*32310*/  IMAD.WIDE R8, R181, 0x4, R8 ;  /* 0x00000004b5087825 */ /* 0x000fc800078e0208 */
[C---:B------:R-:W-:Y:S01]  /*32320*/  IMAD.WIDE R12, R181.reuse, 0x4, R10 ;  /* 0x00000004b50c7825 */ /* 0x040fe200078e020a */
[----:B------:R-:W-:Y:S04]  /*32330*/  LDGSTS.E [R4+-0x49600], desc[UR22][R8.64], P6 ;  /* 0xb6a0000008047fae */ /* 0x000fe8000b1a1016 */
[----:B------:R-:W4:Y:S04]  /*32340*/  LDL.LU.64 R10, [R1+0x230] ;  /* 0x00023000010a7983 */ /* 0x000f280000300a00 */
[----:B------:R1:W-:Y:S04]  /*32350*/  STL.64 [R1+0x430], R8 ;  /* 0x0004300801007387 */ /* 0x0003e80000100a00 */
[----:B------:R3:W-:Y:S04]  /*32360*/  STL.64 [R1+0x468], R12 ;  /* 0x0004680c01007387 */ /* 0x0007e80000100a00 */
[----:B------:R3:W-:Y:S04]  /*32370*/  LDGSTS.E [R5+-0x49200], desc[UR22][R12.64], P6 ;  /* 0xb6e000000c057fae */ /* 0x0007e8000b1a1016 */
[----:B-1----:R-:W4:Y:S01]  /*32380*/  LDL.LU.64 R8, [R1+0x238] ;  /* 0x0002380001087983 */ /* 0x002f220000300a00 */
[----:B--2---:R-:W-:-:S04]  /*32390*/  IMAD.WIDE R6, R181, 0x4, R6 ;  /* 0x00000004b5067825 */ /* 0x004fc800078e0206 */
[C---:B---3--:R-:W-:Y:S01]  /*323a0*/  IMAD.WIDE R12, R181.reuse, 0x4, R248 ;  /* 0x00000004b50c7825 */ /* 0x048fe200078e02f8 */
[----:B------:R-:W-:Y:S04]  /*323b0*/  LDGSTS.E [R4+-0x48e00], desc[UR22][R6.64], P6 ;  /* 0xb720000006047fae */ /* 0x000fe8000b1a1016 */
[----:B------:R-:W2:Y:S04]  /*323c0*/  LDL.LU.64 R248, [R1+0x248] ;  /* 0x0002480001f87983 */ /* 0x000ea80000300a00 */
[----:B------:R1:W-:Y:S04]  /*323d0*/  STL.64 [R1+0x4a8], R6 ;  /* 0x0004a80601007387 */ /* 0x0003e80000100a00 */
[----:B------:R-:W-:Y:S04]  /*323e0*/  LDGSTS.E [R5+-0x48a00], desc[UR22][R12.64], P6 ;  /* 0xb76000000c057fae */ /* 0x000fe8000b1a1016 */
[----:B-1----:R-:W3:Y:S04]  /*323f0*/  LDL.LU.64 R6, [R1+0x250] ;  /* 0x0002500001067983 */ /* 0x002ee80000300a00 */
[----:B------:R-:W-:Y:S01]  /*32400*/  STL.64 [R1+0xed8], R12 ;  /* 0x000ed80c01007387 */ /* 0x000fe20000100a00 */
[----:B------:R-:W-:-:S03]  /*32410*/  IMAD.WIDE R22, R181, 0x4, R18 ;  /* 0x00000004b5167825 */ /* 0x000fc600078e0212 */
[----:B------:R-:W3:Y:S01]  /*32420*/  LDL.LU.64 R18, [R1+0x258] ;  /* 0x0002580001127983 */ /* 0x000ee20000300a00 */
[----:B----4-:R-:W-:-:S03]  /*32430*/  IMAD.WIDE R244, R181, 0x4, R244 ;  /* 0x00000004b5f47825 */ /* 0x010fc600078e02f4 */
[----:B------:R-:W4:Y:S04]  /*32440*/  LDL.LU.64 R242, [R1+0x268] ;  /* 0x0002680001f27983 */ /* 0x000f280000300a00 */
[----:B------:R-:W-:Y:S04]  /*32450*/  STL.64 [R1+0x4f0], R22 ;  /* 0x0004f01601007387 */ /* 0x000fe80000100a00 */
[----:B------:R1:W-:Y:S04]  /*32460*/  STL.64 [R1+0xe90], R250 ;  /* 0x000e90fa01007387 */ /* 0x0003e80000100a00 */
[----:B------:R1:W-:Y:S04]  /*32470*/  STL.64 [R1+0xed0], R244 ;  /* 0x000ed0f401007387 */ /* 0x0003e80000100a00 */
[----:B------:R1:W-:Y:S04]  /*32480*/  LDGSTS.E [R4+-0x48600], desc[UR22][R22.64], P6 ;  /* 0xb7a0000016047fae */ /* 0x0003e8000b1a1016 */
[----:B------:R1:W-:Y:S01]  /*32490*/  LDGSTS.E [R5+-0x48200], desc[UR22][R244.64], P6 ;  /* 0xb7e00000f4057fae */ /* 0x0003e2000b1a1016 */
        /* <DEDUP_REMOVED lines=8> */
[----:B--2---:R-:W-:-:S03]  /*32520*/  IMAD.WIDE R124, R181, 0x4, R248 ;  /* 0x00000004b57c7825 */ /* 0x004fc600078e02f8 */
[----:B------:R-:W2:Y:S01]  /*32530*/  LDL.LU.64 R248, [R1+0x2a0] ;  /* 0x0002a00001f87983 */ /* 0x000ea20000300a00 */
[----:B---3--:R-:W-:-:S03]  /*32540*/  IMAD.WIDE R126, R181, 0x4, R6 ;  /* 0x00000004b57e7825 */ /* 0x008fc600078e0206 */
[----:B------:R-:W3:Y:S01]  /*32550*/  LDL.LU.64 R6, [R1+0x2b0] ;  /* 0x0002b00001067983 */ /* 0x000ee20000300a00 */
[----:B------:R-:W-:-:S03]  /*32560*/  IMAD.WIDE R128, R181, 0x4, R18 ;  /* 0x00000004b5807825 */ /* 0x000fc600078e0212 */
[----:B------:R-:W3:Y:S01]  /*32570*/  LDL.LU.64 R18, [R1+0x2b8] ;  /* 0x0002b80001127983 */ /* 0x000ee20000300a00 */
        /* <DEDUP_REMOVED lines=47> */
[----:B------:R-:W3:Y:S04]  /*32870*/  LDL.LU.64 R18, [R1+0x3e0] ;  /* 0x0003e00001127983 */ /* 0x000ee80000300a00 */
        /* <DEDUP_REMOVED lines=29> */
[C---:B-1----:R-:W-:Y:S02]  /*32a50*/  VIADD R4, R2.reuse, 0x100000 ;  /* 0x0010000002047836 */ /* 0x042fe40000000000 */
[----:B------:R-:W-:Y:S01]  /*32a60*/  VIADD R5, R2, 0x100000 ;  /* 0x0010000002057836 */ /* 0x000fe20000000000 */
[----:B------:R-:W3:Y:S04]  /*32a70*/  LDL.LU.64 R250, [R1+0x490] ;  /* 0x0004900001fa7983 */ /* 0x000ee80000300a00 */
[----:B------:R-:W-:Y:S04]  /*32a80*/  LDGSTS.E [R4+-0x5fd00], desc[UR22][R116.64], P6 ;  /* 0xa030000074047fae */ /* 0x000fe8000b1a1016 */
        /* <DEDUP_REMOVED lines=29> */
[----:B------:R-:W-:Y:S01]  /*32c60*/  LDGSTS.E [R4+-0x58500], desc[UR22][R86.64], P6 ;  /* 0xa7b0000056047fae */ /* 0x000fe2000b1a1016 */
[----:B------:R-:W-:-:S03]  /*32c70*/  IMAD.WIDE R56, R181, 0x4, R240 ;  /* 0x00000004b5387825 */ /* 0x000fc600078e02f0 */
        /* <DEDUP_REMOVED lines=8> */
[----:B------:R-:W-:Y:S01]  /*32d00*/  LDGSTS.E [R4+-0x4e500], desc[UR22][R58.64], P6 ;  /* 0xb1b000003a047fae */ /* 0x000fe2000b1a1016 */
[----:B------:R-:W-:-:S03]  /*32d10*/  IMAD.WIDE R18, R181, 0x4, R18 ;  /* 0x00000004b5127825 */ /* 0x000fc600078e0212 */
[----:B------:R-:W-:Y:S04]  /*32d20*/  LDGSTS.E [R5+-0x4e100], desc[UR22][R56.64], P6 ;  /* 0xb1f0000038057fae */ /* 0x000fe8000b1a1016 */
[----:B------:R-:W3:Y:S04]  /*32d30*/  LDL.LU.64 R244, [R1+0x498] ;  /* 0x0004980001f47983 */ /* 0x000ee80000300a00 */
[----:B------:R-:W-:Y:S04]  /*32d40*/  LDGSTS.E [R4+-0x4dd00], desc[UR22][R54.64], P6 ;  /* 0xb230000036047fae */ /* 0x000fe8000b1a1016 */
[----:B------:R-:W-:Y:S01]  /*32d50*/  LDGSTS.E [R5+-0x4d900], desc[UR22][R52.64], P6 ;  /* 0xb270000034057fae */ /* 0x000fe2000b1a1016 */
[----:B----4-:R-:W-:-:S03]  /*32d60*/  IMAD.WIDE R16, R181, 0x4, R16 ;  /* 0x00000004b5107825 */ /* 0x010fc600078e0210 */
[----:B------:R-:W-:Y:S04]  /*32d70*/  LDGSTS.E [R4+-0x4d500], desc[UR22][R50.64], P6 ;  /* 0xb2b0000032047fae */ /* 0x000fe8000b1a1016 */
[----:B------:R-:W-:Y:S04]  /*32d80*/  LDGSTS.E [R5+-0x4d100], desc[UR22][R46.64], P6 ;  /* 0xb2f000002e057fae */ /* 0x000fe8000b1a1016 */
[----:B------:R-:W-:Y:S04]  /*32d90*/  LDGSTS.E [R4+-0x4cd00], desc[UR22][R30.64], P6 ;  /* 0xb33000001e047fae */ /* 0x000fe8000b1a1016 */
[----:B------:R-:W-:Y:S01]  /*32da0*/  LDGSTS.E [R5+-0x4c900], desc[UR22][R26.64], P6 ;  /* 0xb37000001a057fae */ /* 0x000fe2000b1a1016 */
[----:B------:R-:W-:-:S03]  /*32db0*/  IMAD.WIDE R14, R181, 0x4, R14 ;  /* 0x00000004b50e7825 */ /* 0x000fc600078e020e */
[----:B------:R-:W4:Y:S04]  /*32dc0*/  LDL.LU.64 R240, [R1+0x4a0] ;  /* 0x0004a00001f07983 */ /* 0x000f280000300a00 */
[----:B------:R-:W-:Y:S04]  /*32dd0*/  LDGSTS.E [R4+-0x4c500], desc[UR22][R22.64], P6 ;  /* 0xb3b0000016047fae */ /* 0x000fe8000b1a1016 */
[----:B------:R-:W-:Y:S04]  /*32de0*/  LDGSTS.E [R5+-0x4c100], desc[UR22][R18.64], P6 ;  /* 0xb3f0000012057fae */ /* 0x000fe8000b1a1016 */
[----:B------:R-:W4:Y:S04]  /*32df0*/  LDL.LU.64 R242, [R1+0x4b0] ;  /* 0x0004b00001f27983 */ /* 0x000f280000300a00 */
[----:B------:R-:W-:Y:S01]  /*32e00*/  LDGSTS.E [R4+-0x4bd00], desc[UR22][R16.64], P6 ;  /* 0xb430000010047fae */ /* 0x000fe2000b1a1016 */
[----:B------:R-:W-:-:S03]  /*32e10*/  IMAD.WIDE R10, R181, 0x4, R10 ;  /* 0x00000004b50a7825 */ /* 0x000fc600078e020a */
[----:B------:R-:W4:Y:S04]  /*32e20*/  LDL.LU.64 R194, [R1+0x4b8] ;  /* 0x0004b80001c27983 */ /* 0x000f280000300a00 */
[----:B------:R-:W-:Y:S04]  /*32e30*/  LDGSTS.E [R5+-0x4b900], desc[UR22][R14.64], P6 ;  /* 0xb47000000e057fae */ /* 0x000fe8000b1a1016 */
[----:B------:R-:W4:Y:S04]  /*32e40*/  LDL.LU.64 R12, [R1+0x4c0] ;  /* 0x0004c000010c7983 */ /* 0x000f280000300a00 */
[----:B------:R-:W-:Y:S01]  /*32e50*/  LDGSTS.E [R5+-0x4b500], desc[UR22][R10.64], P6 ;  /* 0xb4b000000a057fae */ /* 0x000fe2000b1a1016 */
[----:B------:R-:W-:-:S03]  /*32e60*/  IMAD.WIDE R8, R181, 0x4, R8 ;  /* 0x00000004b5087825 */ /* 0x000fc600078e0208 */
[----:B------:R-:W4:Y:S04]  /*32e70*/  LDL.LU.64 R192, [R1+0x4c8] ;  /* 0x0004c80001c07983 */ /* 0x000f280000300a00 */
[----:B------:R2:W-:Y:S04]  /*32e80*/  LDGSTS.E [R4+-0x4b100], desc[UR22][R8.64], P6 ;  /* 0xb4f0000008047fae */ /* 0x0005e8000b1a1016 */
[----:B------:R-:W4:Y:S01]  /*32e90*/  LDL.LU.64 R246, [R1+0x4d8] ;  /* 0x0004d80001f67983 */ /* 0x000f220000300a00 */
[----:B--2---:R-:W-:-:S04]  /*32ea0*/  IMAD.WIDE R4, R181, 0x4, R248 ;  /* 0x00000004b5047825 */ /* 0x004fc800078e02f8 */
[----:B---3--:R-:W-:-:S05]  /*32eb0*/  IMAD.WIDE R6, R181, 0x4, R6 ;  /* 0x00000004b5067825 */ /* 0x008fca00078e0206 */
[----:B------:R1:W-:Y:S04]  /*32ec0*/  STL.64 [R1+0x18], R6 ;  /* 0x0000180601007387 */ /* 0x0003e80000100a00 */
[----:B------:R-:W2:Y:S01]  /*32ed0*/  LDL.LU.64 R248, [R1+0x4e0] ;  /* 0x0004e00001f87983 */ /* 0x000ea20000300a00 */
[C---:B------:R-:W-:Y:S02]  /*32ee0*/  VIADD R190, R2.reuse, 0x100000 ;  /* 0x0010000002be7836 */ /* 0x040fe40000000000 */
[----:B------:R-:W-:Y:S02]  /*32ef0*/  VIADD R180, R2, 0x100000 ;  /* 0x0010000002b47836 */ /* 0x000fe40000000000 */
[C---:B------:R-:W-:Y:S01]  /*32f00*/  IMAD.WIDE R250, R181.reuse, 0x4, R250 ;  /* 0x00000004b5fa7825 */ /* 0x040fe200078e02fa */
[----:B------:R-:W-:Y:S04]  /*32f10*/  LDGSTS.E [R190+-0x4ad00], desc[UR22][R4.64], P6 ;  /* 0xb530000004be7fae */ /* 0x000fe8000b1a1016 */
[----:B------:R-:W-:Y:S04]  /*32f20*/  LDGSTS.E [R180+-0x4a900], desc[UR22][R6.64], P6 ;  /* 0xb570000006b47fae */ /* 0x000fe8000b1a1016 */
[----:B------:R-:W-:Y:S04]  /*32f30*/  LDGSTS.E [R190+-0x4a500], desc[UR22][R250.64], P6 ;  /* 0xb5b00000fabe7fae */ /* 0x000fe8000b1a1016 */
[----:B-1----:R-:W3:Y:S04]  /*32f40*/  LDL.LU.64 R6, [R1+0x4e8] ;  /* 0x0004e80001067983 */ /* 0x002ee80000300a00 */
[----:B------:R-:W-:Y:S01]  /*32f50*/  STL.64 [R1+0x20], R250 ;  /* 0x000020fa01007387 */ /* 0x000fe20000100a00 */
[----:B------:R-:W-:-:S05]  /*32f60*/  IMAD.WIDE R244, R181, 0x4, R244 ;  /* 0x00000004b5f47825 */ /* 0x000fca00078e02f4 */
[----:B------:R4:W-:Y:S04]  /*32f70*/  STL.64 [R1+0x28], R244 ;  /* 0x000028f401007387 */ /* 0x0009e80000100a00 */
[----:B------:R4:W-:Y:S02]  /*32f80*/  LDGSTS.E [R180+-0x4a100], desc[UR22][R244.64], P6 ;  /* 0xb5f00000f4b47fae */ /* 0x0009e4000b1a1016 */
[C---:B----4-:R-:W-:Y:S02]  /*32f90*/  IMAD.WIDE R244, R181.reuse, 0x4, R240 ;  /* 0x00000004b5f47825 */ /* 0x050fe400078e02f0 */
[----:B------:R-:W4:Y:S04]  /*32fa0*/  LDL.LU.64 R240, [R1+0x2f0] ;  /* 0x0002f00001f07983 */ /* 0x000f280000300a00 */
[----:B------:R1:W-:Y:S04]  /*32fb0*/  STL.64 [R1+0x30], R244 ;  /* 0x000030f401007387 */ /* 0x0003e80000100a00 */
[----:B------:R1:W-:Y:S01]  /*32fc0*/  LDGSTS.E [R190+-0x49d00], desc[UR22][R244.64], P6 ;  /* 0xb6300000f4be7fae */ /* 0x0003e2000b1a1016 */
[----:B------:R-:W-:-:S04]  /*32fd0*/  IMAD.WIDE R242, R181, 0x4, R242 ;  /* 0x00000004b5f27825 */ /* 0x000fc800078e02f2 */
[C---:B------:R-:W-:Y:S01]  /*32fe0*/  IMAD.WIDE R194, R181.reuse, 0x4, R194 ;  /* 0x00000004b5c27825 */ /* 0x040fe200078e02c2 */
[----:B------:R1:W-:Y:S04]  /*32ff0*/  STL.64 [R1+0x38], R242 ;  /* 0x000038f201007387 */ /* 0x0003e80000100a00 */
[----:B------:R-:W-:Y:S01]  /*33000*/  LDGSTS.E [R180+-0x49900], desc[UR22][R242.64], P6 ;  /* 0xb6700000f2b47fae */ /* 0x000fe2000b1a1016 */
[----:B------:R-:W-:-:S03]  /*33010*/  IMAD.WIDE R12, R181, 0x4, R12 ;  /* 0x00000004b50c7825 */ /* 0x000fc600078e020c */
[----:B------:R-:W-:Y:S04]  /*33020*/  LDGSTS.E [R190+-0x49500], desc[UR22][R194.64], P6 ;  /* 0xb6b00000c2be7fae */ /* 0x000fe8000b1a1016 */
[----:B------:R-:W-:Y:S01]  /*33030*/  LDGSTS.E [R180+-0x49100], desc[UR22][R12.64], P6 ;  /* 0xb6f000000cb47fae */ /* 0x000fe2000b1a1016 */
[----:B-1----:R-:W-:-:S03]  /*33040*/  IMAD.WIDE R244, R181, 0x4, R192 ;  /* 0x00000004b5f47825 */ /* 0x002fc600078e02c0 */
[----:B------:R-:W3:Y:S04]  /*33050*/  LDL.LU.64 R242, [R1+0x2c0] ;  /* 0x0002c00001f27983 */ /* 0x000ee80000300a00 */
[----:B------:R-:W3:Y:S01]  /*33060*/  LDL.LU.64 R250, [R1+0x2a8] ;  /* 0x0002a80001fa7983 */ /* 0x000ee20000300a00 */
[----:B------:R-:W-:-:S03]  /*33070*/  IMAD.WIDE R246, R181, 0x4, R246 ;  /* 0x00000004b5f67825 */ /* 0x000fc600078e02f6 */
[----:B------:R1:W-:Y:S04]  /*33080*/  STL.64 [R1+0x40], R194 ;  /* 0x000040c201007387 */ /* 0x0003e80000100a00 */
[----:B------:R-:W-:Y:S04]  /*33090*/  LDGSTS.E [R190+-0x48d00], desc[UR22][R244.64], P6 ;  /* 0xb7300000f4be7fae */ /* 0x000fe8000b1a1016 */
[----:B------:R-:W-:Y:S04]  /*330a0*/  LDGSTS.E [R180+-0x48900], desc[UR22][R246.64], P6 ;  /* 0xb7700000f6b47fae */ /* 0x000fe8000b1a1016 */
[----:B-1----:R-:W3:Y:S04]  /*330b0*/  LDL.LU.64 R194, [R1+0x278] ;  /* 0x0002780001c27983 */ /* 0x002ee80000300a00 */
[----:B------:R-:W3:Y:S01]  /*330c0*/  LDL.LU.64 R192, [R1+0x260] ;  /* 0x0002600001c07983 */ /* 0x000ee20000300a00 */
[----:B--2---:R-:W-:-:S05]  /*330d0*/  IMAD.WIDE R248, R181, 0x4, R248 ;  /* 0x00000004b5f87825 */ /* 0x004fca00078e02f8 */
[----:B------:R1:W-:Y:S04]  /*330e0*/  LDGSTS.E [R190+-0x48500], desc[UR22][R248.64], P6 ;  /* 0xb7b00000f8be7fae */ /* 0x0003e8000b1a1016 */
[----:B------:R-:W1:Y:S01]  /*330f0*/  LDL.LU.64 R190, [R1+0x10] ;  /* 0x0000100001be7983 */ /* 0x000e620000300a00 */
[----:B----4-:R-:W-:-:S05]  /*33100*/  IMAD.WIDE R240, R181, 0x4, R240 ;  /* 0x00000004b5f07825 */ /* 0x010fca00078e02f0 */
[----:B------:R2:W-:Y:S04]  /*33110*/  STL.64 [R1+0x310], R240 ;  /* 0x000310f001007387 */ /* 0x0005e80000100a00 */
[----:B--2---:R-:W2:Y:S01]  /*33120*/  LDL.LU.64 R240, [R1+0xee8] ;  /* 0x000ee80001f07983 */ /* 0x004ea20000300a00 */
[----:B-1----:R-:W-:-:S05]  /*33130*/  IMAD.WIDE R190, R181, 0x4, R190 ;  /* 0x00000004b5be7825 */ /* 0x002fca00078e02be */
[----:B------:R1:W-:Y:S02]  /*33140*/  STL.64 [R1+0x3b0], R190 ;  /* 0x0003b0be01007387 */ /* 0x0003e40000100a00 */
[C---:B-1----:R-:W-:Y:S02]  /*33150*/  IMAD.WIDE R190, R181.reuse, 0x4, R232 ;  /* 0x00000004b5be7825 */ /* 0x042fe400078e02e8 */
[----:B------:R-:W4:Y:S02]  /*33160*/  LDL.LU.64 R232, [R1+0x8] ;  /* 0x0000080001e87983 */ /* 0x000f240000300a00 */
[C---:B------:R-:W-:Y:S02]  /*33170*/  IMAD.WIDE R116, R181.reuse, 0x4, R116 ;  /* 0x00000004b5747825 */ /* 0x040fe400078e0274 */
[----:B------:R1:W-:Y:S02]  /*33180*/  STL.64 [R1+0x4b0], R190 ;  /* 0x0004b0be01007387 */ /* 0x0003e40000100a00 */
[----:B---3--:R-:W-:-:S02]  /*33190*/  IMAD.WIDE R242, R181, 0x4, R242 ;  /* 0x00000004b5f27825 */ /* 0x008fc400078e02f2 */
[----:B-1----:R-:W3:Y:S04]  /*331a0*/  LDL.LU.64 R190, [R1+0x228] ;  /* 0x0002280001be7983 */ /* 0x002ee80000300a00 */
[----:B------:R1:W-:Y:S04]  /*331b0*/  STL.64 [R1+0x600], R116 ;  /* 0x0006007401007387 */ /* 0x0003e80000100a00 */
[----:B-1----:R-:W2:Y:S04]  /*331c0*/  LDL.LU.64 R116, [R1+0x290] ;  /* 0x0002900001747983 */ /* 0x002ea80000300a00 */
[----:B------:R1:W-:Y:S04]  /*331d0*/  STL.64 [R1+0x300], R242 ;  /* 0x000300f201007387 */ /* 0x0003e80000100a00 */
[----:B-1----:R-:W2:Y:S01]  /*331e0*/  LDL.LU.64 R242, [R1+0xee0] ;  /* 0x000ee00001f27983 */ /* 0x002ea20000300a00 */
[----:B----4-:R-:W-:-:S05]  /*331f0*/  IMAD.WIDE R232, R181, 0x4, R232 ;  /* 0x00000004b5e87825 */ /* 0x010fca00078e02e8 */
[----:B------:R1:W-:Y:S02]  /*33200*/  STL.64 [R1+0x398], R232 ;  /* 0x000398e801007387 */ /* 0x0003e40000100a00 */
[C---:B-1----:R-:W-:Y:S02]  /*33210*/  IMAD.WIDE R232, R181.reuse, 0x4, R228 ;  /* 0x00000004b5e87825 */ /* 0x042fe400078e02e4 */
[----:B------:R-:W4:Y:S04]  /*33220*/  LDL.LU.64 R228, [R1+0x240] ;  /* 0x0002400001e47983 */ /* 0x000f280000300a00 */
[----:B------:R1:W-:Y:S04]  /*33230*/  STL.64 [R1+0x498], R232 ;  /* 0x000498e801007387 */ /* 0x0003e80000100a00 */
[----:B-1----:R-:W3:Y:S01]  /*33240*/  LDL.LU.64 R232, [R1+0x210] ;  /* 0x0002100001e87983 */ /* 0x002ee20000300a00 */
[----:B------:R-:W-:-:S04]  /*33250*/  IMAD.WIDE R118, R181, 0x4, R118 ;  /* 0x00000004b5767825 */ /* 0x000fc800078e0276 */
[C---:B------:R-:W-:Y:S01]  /*33260*/  IMAD.WIDE R250, R181.reuse, 0x4, R250 ;  /* 0x00000004b5fa7825 */ /* 0x040fe200078e02fa */
[----:B------:R1:W-:Y:S04]  /*33270*/  STL.64 [R1+0x5f8], R118 ;  /* 0x0005f87601007387 */ /* 0x0003e80000100a00 */
[----:B------:R1:W-:Y:S01]  /*33280*/  STL.64 [R1+0x2f0], R250 ;  /* 0x0002f0fa01007387 */ /* 0x0003e20000100a00 */
[----:B--2---:R-:W-:-:S04]  /*33290*/  IMAD.WIDE R242, R181, 0x4, R242 ;  /* 0x00000004b5f27825 */ /* 0x004fc800078e02f2 */
[C---:B-1----:R-:W-:Y:S01]  /*332a0*/  IMAD.WIDE R118, R181.reuse, 0x4, R142 ;  /* 0x00000004b5767825 */ /* 0x042fe200078e028e */
[----:B------:R-:W2:Y:S03]  /*332b0*/  LDL.LU.64 R250, [R1+0x2d8] ;  /* 0x0002d80001fa7983 */ /* 0x000ea60000300a00 */
[C---:B------:R-:W-:Y:S01]  /*332c0*/  IMAD.WIDE R120, R181.reuse, 0x4, R120 ;  /* 0x00000004b5787825 */ /* 0x040fe200078e0278 */
[----:B------:R-:W-:Y:S04]  /*332d0*/  STL.64 [R1+0x390], R242 ;  /* 0x000390f201007387 */ /* 0x000fe80000100a00 */
[----:B------:R1:W-:Y:S04]  /*332e0*/  STL.64 [R1+0x488], R118 ;  /* 0x0004887601007387 */ /* 0x0003e80000100a00 */
[----:B------:R1:W-:Y:S02]  /*332f0*/  STL.64 [R1+0x5e8], R120 ;  /* 0x0005e87801007387 */ /* 0x0003e40000100a00 */
[----:B-1----:R-:W-:-:S04]  /*33300*/  IMAD.WIDE R118, R181, 0x4, R116 ;  /* 0x00000004b5767825 */ /* 0x002fc800078e0274 */
[C---:B------:R-:W-:Y:S01]  /*33310*/  IMAD.WIDE R116, R181.reuse, 0x4, R240 ;  /* 0x00000004b5747825 */ /* 0x040fe200078e02f0 */
[----:B------:R1:W-:Y:S03]  /*33320*/  STL.64 [R1+0x2c0], R118 ;  /* 0x0002c07601007387 */ /* 0x0003e60000100a00 */
[C---:B------:R-:W-:Y:S01]  /*33330*/  IMAD.WIDE R120, R181.reuse, 0x4, R144 ;  /* 0x00000004b5787825 */ /* 0x040fe200078e0290 */
[----:B------:R1:W-:Y:S03]  /*33340*/  STL.64 [R1+0x378], R116 ;  /* 0x0003787401007387 */ /* 0x0003e60000100a00 */
[C---:B-1----:R-:W-:Y:S01]  /*33350*/  IMAD.WIDE R118, R181.reuse, 0x4, R122 ;  /* 0x00000004b5767825 */ /* 0x042fe200078e027a */
[----:B------:R-:W2:Y:S03]  /*33360*/  LDL.LU.64 R116, [R1+0x308] ;  /* 0x0003080001747983 */ /* 0x000ea60000300a00 */
[C---:B------:R-:W-:Y:S01]  /*33370*/  IMAD.WIDE R122, R181.reuse, 0x4, R194 ;  /* 0x00000004b57a7825 */ /* 0x040fe200078e02c2 */
[----:B------:R1:W-:Y:S04]  /*33380*/  STL.64 [R1+0x470], R120 ;  /* 0x0004707801007387 */ /* 0x0003e80000100a00 */
[----:B------:R1:W-:Y:S04]  /*33390*/  STL.64 [R1+0x5d8], R118 ;  /* 0x0005d87601007387 */ /* 0x0003e80000100a00 */
[----:B------:R1:W-:Y:S02]  /*333a0*/  STL.64 [R1+0x118], R122 ;  /* 0x0001187a01007387 */ /* 0x0003e40000100a00 */
[----:B-1----:R-:W-:-:S02]  /*333b0*/  IMAD.WIDE R120, R181, 0x4, R146 ;  /* 0x00000004b5787825 */ /* 0x002fc400078e0292 */
[----:B------:R-:W2:Y:S02]  /*333c0*/  LDL.LU.64 R194, [R1+0x368] ;  /* 0x0003680001c27983 */ /* 0x000ea40000300a00 */
[----:B------:R-:W-:-:S05]  /*333d0*/  IMAD.WIDE R118, R181, 0x4, R238 ;  /* 0x00000004b5767825 */ /* 0x000fca00078e02ee */
[----:B------:R1:W-:Y:S04]  /*333e0*/  STL.64 [R1+0x360], R118 ;  /* 0x0003607601007387 */ /* 0x0003e80000100a00 */
[----:B------:R1:W-:Y:S01]  /*333f0*/  STL.64 [R1+0x458], R120 ;  /* 0x0004587801007387 */ /* 0x0003e20000100a00 */
[----:B------:R-:W-:-:S04]  /*33400*/  IMAD.WIDE R122, R181, 0x4, R236 ;  /* 0x00000004b57a7825 */ /* 0x000fc800078e02ec */
[----:B-1----:R-:W-:-:S04]  /*33410*/  IMAD.WIDE R118, R181, 0x4, R124 ;  /* 0x00000004b5767825 */ /* 0x002fc800078e027c */
[C---:B------:R-:W-:Y:S01]  /*33420*/  IMAD.WIDE R120, R181.reuse, 0x4, R192 ;  /* 0x00000004b5787825 */ /* 0x040fe200078e02c0 */
[----:B------:R1:W-:Y:S04]  /*33430*/  STL.64 [R1+0x5d0], R118 ;  /* 0x0005d07601007387 */ /* 0x0003e80000100a00 */
[----:B------:R1:W-:Y:S04]  /*33440*/  STL.64 [R1+0x120], R120 ;  /* 0x0001207801007387 */ /* 0x0003e80000100a00 */
[----:B------:R1:W-:Y:S02]  /*33450*/  STL.64 [R1+0x350], R122 ;  /* 0x0003507a01007387 */ /* 0x0003e40000100a00 */
[----:B-1----:R-:W-:-:S02]  /*33460*/  IMAD.WIDE R118, R181, 0x4, R148 ;  /* 0x00000004b5767825 */ /* 0x002fc400078e0294 */
[----:B------:R-:W2:Y:S02]  /*33470*/  LDL.LU.64 R192, [R1+0x380] ;  /* 0x0003800001c07983 */ /* 0x000ea40000300a00 */
[C---:B------:R-:W-:Y:S02]  /*33480*/  IMAD.WIDE R120, R181.reuse, 0x4, R126 ;  /* 0x00000004b5787825 */ /* 0x040fe400078e027e */
[----:B------:R-:W-:Y:S04]  /*33490*/  STL.64 [R1+0x448], R118 ;  /* 0x0004487601007387 */ /* 0x000fe80000100a00 */
[----:B------:R1:W-:Y:S01]  /*334a0*/  STL.64 [R1+0x5b8], R120 ;  /* 0x0005b87801007387 */ /* 0x0003e20000100a00 */
[----:B------:R-:W-:-:S04]  /*334b0*/  IMAD.WIDE R122, R181, 0x4, R150 ;  /* 0x00000004b57a7825 */ /* 0x000fc800078e0296 */
[----:B-1----:R-:W-:-:S04]  /*334c0*/  IMAD.WIDE R120, R181, 0x4, R234 ;  /* 0x00000004b5787825 */ /* 0x002fc800078e02ea */
[----:B----4-:R-:W-:-:S05]  /*334d0*/  IMAD.WIDE R118, R181, 0x4, R228 ;  /* 0x00000004b5767825 */ /* 0x010fca00078e02e4 */
[----:B------:R1:W-:Y:S04]  /*334e0*/  STL.64 [R1+0x1b8], R118 ;  /* 0x0001b87601007387 */ /* 0x0003e80000100a00 */
[----:B------:R3:W-:Y:S04]  /*334f0*/  STL.64 [R1+0x330], R120 ;  /* 0x0003307801007387 */ /* 0x0007e80000100a00 */
[----:B------:R4:W-:Y:S01]  /*33500*/  STL.64 [R1+0x428], R122 ;  /* 0x0004287a01007387 */ /* 0x0009e20000100a00 */
[----:B-1----:R-:W-:-:S04]  /*33510*/  IMAD.WIDE R118, R181, 0x4, R128 ;  /* 0x00000004b5767825 */ /* 0x002fc800078e0280 */
[C---:B---3--:R-:W-:Y:S02]  /*33520*/  IMAD.WIDE R120, R181.reuse, 0x4, R190 ;  /* 0x00000004b5787825 */ /* 0x048fe400078e02be */
[----:B------:R-:W3:Y:S04]  /*33530*/  LDL.LU.64 R190, [R1+0x3a8] ;  /* 0x0003a80001be7983 */ /* 0x000ee80000300a00 */
[----:B------:R1:W-:Y:S01]  /*33540*/  STL.64 [R1+0x5b0], R118 ;  /* 0x0005b07601007387 */ /* 0x0003e20000100a00 */
[----:B----4-:R-:W-:-:S03]  /*33550*/  IMAD.WIDE R122, R181, 0x4, R130 ;  /* 0x00000004b57a7825 */ /* 0x010fc600078e0282 */
[----:B------:R4:W-:Y:S01]  /*33560*/  STL.64 [R1+0x1c8], R120 ;  /* 0x0001c87801007387 */ /* 0x0009e20000100a00 */
[----:B-1----:R-:W-:-:S04]  /*33570*/  IMAD.WIDE R118, R181, 0x4, R230 ;  /* 0x00000004b5767825 */ /* 0x002fc800078e02e6 */
[C---:B----4-:R-:W-:Y:S01]  /*33580*/  IMAD.WIDE R120, R181.reuse, 0x4, R152 ;  /* 0x00000004b5787825 */ /* 0x050fe200078e0298 */
[----:B------:R1:W-:Y:S04]  /*33590*/  STL.64 [R1+0x320], R118 ;  /* 0x0003207601007387 */ /* 0x0003e80000100a00 */
[----:B------:R4:W-:Y:S04]  /*335a0*/  STL.64 [R1+0x418], R120 ;  /* 0x0004187801007387 */ /* 0x0009e80000100a00 */
[----:B------:R4:W-:Y:S01]  /*335b0*/  STL.64 [R1+0x598], R122 ;  /* 0x0005987a01007387 */ /* 0x0009e20000100a00 */
[----:B-1----:R-:W-:-:S03]  /*335c0*/  IMAD.WIDE R118, R181, 0x4, R232 ;  /* 0x00000004b5767825 */ /* 0x002fc600078e02e8 */
[----:B------:R-:W3:Y:S01]  /*335d0*/  LDL.LU.64 R232, [R1+0x420] ;  /* 0x0004200001e87983 */ /* 0x000ee20000300a00 */
[----:B----4-:R-:W-:-:S03]  /*335e0*/  IMAD.WIDE R120, R181, 0x4, R226 ;  /* 0x00000004b5787825 */ /* 0x010fc600078e02e2 */
[----:B------:R1:W-:Y:S01]  /*335f0*/  STL.64 [R1+0x1e0], R118 ;  /* 0x0001e07601007387 */ /* 0x0003e20000100a00 */
[----:B------:R-:W-:-:S03]  /*33600*/  IMAD.WIDE R122, R181, 0x4, R132 ;  /* 0x00000004b57a7825 */ /* 0x000fc600078e0284 */
[----:B------:R2:W-:Y:S01]  /*33610*/  STL.64 [R1+0x2f8], R120 ;  /* 0x0002f87801007387 */ /* 0x0005e20000100a00 */
[----:B-1----:R-:W-:-:S04]  /*33620*/  IMAD.WIDE R118, R181, 0x4, R154 ;  /* 0x00000004b5767825 */ /* 0x002fc800078e029a */
[C---:B--2---:R-:W-:Y:S01]  /*33630*/  IMAD.WIDE R120, R181.reuse, 0x4, R250 ;  /* 0x00000004b5787825 */ /* 0x044fe200078e02fa */
[----:B------:R1:W-:Y:S04]  /*33640*/  STL.64 [R1+0x3f8], R118 ;  /* 0x0003f87601007387 */ /* 0x0003e80000100a00 */
[----:B------:R-:W-:Y:S04]  /*33650*/  STL.64 [R1+0x590], R122 ;  /* 0x0005907a01007387 */ /* 0x000fe80000100a00 */
[----:B------:R-:W-:Y:S01]  /*33660*/  STL.64 [R1+0x248], R120 ;  /* 0x0002487801007387 */ /* 0x000fe20000100a00 */
[----:B-1----:R-:W-:-:S03]  /*33670*/  IMAD.WIDE R118, R181, 0x4, R32 ;  /* 0x00000004b5767825 */ /* 0x002fc600078e0220 */
[----:B------:R-:W2:Y:S01]  /*33680*/  LDL.LU.64 R250, [R1+0x460] ;  /* 0x0004600001fa7983 */ /* 0x000ea20000300a00 */
[----:B------:R-:W-:-:S03]  /*33690*/  IMAD.WIDE R32, R181, 0x4, R156 ;  /* 0x00000004b5207825 */ /* 0x000fc600078e029c */
[----:B------:R1:W-:Y:S04]  /*336a0*/  STL.64 [R1+0x2e0], R118 ;  /* 0x0002e07601007387 */ /* 0x0003e80000100a00 */
[----:B------:R4:W-:Y:S01]  /*336b0*/  STL.64 [R1+0x3e8], R32 ;  /* 0x0003e82001007387 */ /* 0x0009e20000100a00 */
[----:B------:R-:W-:-:S03]  /*336c0*/  IMAD.WIDE R34, R181, 0x4, R34 ;  /* 0x00000004b5227825 */ /* 0x000fc600078e0222 */
[----:B------:R-:W2:Y:S01]  /*336d0*/  LDL.LU.64 R242, [R1+0x78] ;  /* 0x0000780001f27983 */ /* 0x000ea20000300a00 */
[----:B-1----:R-:W-:-:S04]  /*336e0*/  IMAD.WIDE R118, R181, 0x4, R134 ;  /* 0x00000004b5767825 */ /* 0x002fc800078e0286 */
[C---:B----4-:R-:W-:Y:S01]  /*336f0*/  IMAD.WIDE R32, R181.reuse, 0x4, R116 ;  /* 0x00000004b5207825 */ /* 0x050fe200078e0274 */
[----:B------:R-:W-:Y:S03]  /*33700*/  STL.64 [R1+0x580], R118 ;  /* 0x0005807601007387 */ /* 0x000fe60000100a00 */
[C---:B------:R-:W-:Y:S01]  /*33710*/  IMAD.WIDE R116, R181.reuse, 0x4, R158 ;  /* 0x00000004b5747825 */ /* 0x040fe200078e029e */
[----:B------:R1:W-:Y:S04]  /*33720*/  STL.64 [R1+0x278], R32 ;  /* 0x0002782001007387 */ /* 0x0003e80000100a00 */
[----:B------:R4:W-:Y:S04]  /*33730*/  STL.64 [R1+0x2d0], R34 ;  /* 0x0002d02201007387 */ /* 0x0009e80000100a00 */
[----:B------:R-:W-:Y:S01]  /*33740*/  STL.64 [R1+0x3d8], R116 ;  /* 0x0003d87401007387 */ /* 0x000fe20000100a00 */
[----:B-1----:R-:W-:-:S04]  /*33750*/  IMAD.WIDE R32, R181, 0x4, R136 ;  /* 0x00000004b5207825 */ /* 0x002fc800078e0288 */
[C---:B----4-:R-:W-:Y:S02]  /*33760*/  IMAD.WIDE R34, R181.reuse, 0x4, R194 ;  /* 0x00000004b5227825 */ /* 0x050fe400078e02c2 */
[----:B------:R-:W4:Y:S04]  /*33770*/  LDL.LU.64 R194, [R1+0x500] ;  /* 0x0005000001c27983 */ /* 0x000f280000300a00 */
[----:B------:R1:W-:Y:S04]  /*33780*/  STL.64 [R1+0x570], R32 ;  /* 0x0005702001007387 */ /* 0x0003e80000100a00 */
[----:B------:R1:W-:Y:S04]  /*33790*/  STL.64 [R1+0x260], R34 ;  /* 0x0002602201007387 */ /* 0x0003e80000100a00 */
[----:B------:R-:W4:Y:S01]  /*337a0*/  LDL.LU.64 R228, [R1+0x80] ;  /* 0x0000800001e47983 */ /* 0x000f220000300a00 */
[----:B-1----:R-:W-:-:S04]  /*337b0*/  IMAD.WIDE R32, R181, 0x4, R36 ;  /* 0x00000004b5207825 */ /* 0x002fc800078e0224 */
[C---:B------:R-:W-:Y:S01]  /*337c0*/  IMAD.WIDE R36, R181.reuse, 0x4, R160 ;  /* 0x00000004b5247825 */ /* 0x040fe200078e02a0 */
[----:B------:R1:W-:Y:S03]  /*337d0*/  STL.64 [R1+0x2b8], R32 ;  /* 0x0002b82001007387 */ /* 0x0003e60000100a00 */
[C---:B------:R-:W-:Y:S01]  /*337e0*/  IMAD.WIDE R34, R181.reuse, 0x4, R192 ;  /* 0x00000004b5227825 */ /* 0x040fe200078e02c0 */
[----:B------:R1:W-:Y:S04]  /*337f0*/  STL.64 [R1+0x3d0], R36 ;  /* 0x0003d02401007387 */ /* 0x0003e80000100a00 */
[----:B------:R-:W4:Y:S01]  /*33800*/  LDL.LU.64 R192, [R1+0x508] ;  /* 0x0005080001c07983 */ /* 0x000f220000300a00 */
[----:B-1----:R-:W-:-:S05]  /*33810*/  IMAD.WIDE R32, R181, 0x4, R138 ;  /* 0x00000004b5207825 */ /* 0x002fca00078e028a */
[----:B------:R1:W-:Y:S01]  /*33820*/  STL.64 [R1+0x568], R32 ;  /* 0x0005682001007387 */ /* 0x0003e20000100a00 */
[----:B------:R-:W-:-:S03]  /*33830*/  IMAD.WIDE R36, R181, 0x4, R162 ;  /* 0x00000004b5247825 */ /* 0x000fc600078e02a2 */
[----:B------:R-:W-:Y:S04]  /*33840*/  STL.64 [R1+0x240], R34 ;  /* 0x0002402201007387 */ /* 0x000fe80000100a00 */
[----:B------:R-:W4:Y:S01]  /*33850*/  LDL.LU.64 R116, [R1+0x88] ;  /* 0x0000880001747983 */ /* 0x000f220000300a00 */
[----:B-1----:R-:W-:-:S05]  /*33860*/  IMAD.WIDE R32, R181, 0x4, R38 ;  /* 0x00000004b5207825 */ /* 0x002fca00078e0226 */
[----:B------:R1:W-:Y:S04]  /*33870*/  STL.64 [R1+0x2b0], R32 ;  /* 0x0002b02001007387 */ /* 0x0003e80000100a00 */
[----:B------:R1:W-:Y:S02]  /*33880*/  STL.64 [R1+0x3b8], R36 ;  /* 0x0003b82401007387 */ /* 0x0003e40000100a00 */
[----:B-1----:R-:W-:-:S04]  /*33890*/  IMAD.WIDE R32, R181, 0x4, R140 ;  /* 0x00000004b5207825 */ /* 0x002fc800078e028c */
[----:B------:R-:W-:-:S04]  /*338a0*/  IMAD.WIDE R36, R181, 0x4, R164 ;  /* 0x00000004b5247825 */ /* 0x000fc800078e02a4 */
[C---:B---3--:R-:W-:Y:S02]  /*338b0*/  IMAD.WIDE R34, R181.reuse, 0x4, R190 ;  /* 0x00000004b5227825 */ /* 0x048fe400078e02be */
[----:B------:R-:W3:Y:S04]  /*338c0*/  LDL.LU.64 R190, [R1+0x678] ;  /* 0x0006780001be7983 */ /* 0x000ee80000300a00 */
[----:B------:R1:W-:Y:S04]  /*338d0*/  STL.64 [R1+0x550], R32 ;  /* 0x0005502001007387 */ /* 0x0003e80000100a00 */
[----:B------:R-:W-:Y:S04]  /*338e0*/  STL.64 [R1+0x218], R34 ;  /* 0x0002182201007387 */ /* 0x000fe80000100a00 */
[----:B------:R-:W3:Y:S01]  /*338f0*/  LDL.LU.64 R120, [R1+0x90] ;  /* 0x0000900001787983 */ /* 0x000ee20000300a00 */
[----:B-1----:R-:W-:-:S05]  /*33900*/  IMAD.WIDE R32, R181, 0x4, R40 ;  /* 0x00000004b5207825 */ /* 0x002fca00078e0228 */
[----:B------:R1:W-:Y:S04]  /*33910*/  STL.64 [R1+0x2a0], R32 ;  /* 0x0002a02001007387 */ /* 0x0003e80000100a00 */
[----:B------:R-:W-:Y:S04]  /*33920*/  STL.64 [R1+0x3a8], R36 ;  /* 0x0003a82401007387 */ /* 0x000fe80000100a00 */
[----:B------:R-:W3:Y:S01]  /*33930*/  LDL.LU.64 R142, [R1+0x680] ;  /* 0x00068000018e7983 */ /* 0x000ee20000300a00 */
[----:B-1----:R-:W-:-:S04]  /*33940*/  IMAD.WIDE R32, R181, 0x4, R184 ;  /* 0x00000004b5207825 */ /* 0x002fc800078e02b8 */
[C---:B------:R-:W-:Y:S01]  /*33950*/  IMAD.WIDE R34, R181.reuse, 0x4, R232 ;  /* 0x00000004b5227825 */ /* 0x040fe200078e02e8 */
[----:B------:R1:W-:Y:S04]  /*33960*/  STL.64 [R1+0x548], R32 ;  /* 0x0005482001007387 */ /* 0x0003e80000100a00 */
[----:B------:R1:W-:Y:S04]  /*33970*/  STL.64 [R1+0x200], R34 ;  /* 0x0002002201007387 */ /* 0x0003e80000100a00 */
[----:B------:R-:W3:Y:S01]  /*33980*/  LDL.LU.64 R118, [R1+0x98] ;  /* 0x0000980001767983 */ /* 0x000ee20000300a00 */
[----:B-1----:R-:W-:-:S04]  /*33990*/  IMAD.WIDE R32, R181, 0x4, R42 ;  /* 0x00000004b5207825 */ /* 0x002fc800078e022a */
[C---:B------:R-:W-:Y:S01]  /*339a0*/  IMAD.WIDE R34, R181.reuse, 0x4, R166 ;  /* 0x00000004b5227825 */ /* 0x040fe200078e02a6 */
[----:B------:R1:W-:Y:S04]  /*339b0*/  STL.64 [R1+0x298], R32 ;  /* 0x0002982001007387 */ /* 0x0003e80000100a00 */
[----:B------:R1:W-:Y:S04]  /*339c0*/  STL.64 [R1+0x388], R34 ;  /* 0x0003882201007387 */ /* 0x0003e80000100a00 */
[----:B------:R-:W3:Y:S01]  /*339d0*/  LDL.LU.64 R232, [R1+0x688] ;  /* 0x0006880001e87983 */ /* 0x000ee20000300a00 */
[----:B-1----:R-:W-:-:S05]  /*339e0*/  IMAD.WIDE R32, R181, 0x4, R186 ;  /* 0x00000004b5207825 */ /* 0x002fca00078e02ba */
[----:B------:R1:W-:Y:S01]  /*339f0*/  STL.64 [R1+0x530], R32 ;  /* 0x0005302001007387 */ /* 0x0003e20000100a00 */
[----:B------:R-:W-:-:S03]  /*33a00*/  IMAD.WIDE R34, R181, 0x4, R168 ;  /* 0x00000004b5227825 */ /* 0x000fc600078e02a8 */
[----:B------:R-:W3:Y:S01]  /*33a10*/  LDL.LU.64 R122, [R1+0xa0] ;  /* 0x0000a000017a7983 */ /* 0x000ee20000300a00 */
[----:B--2---:R-:W-:-:S04]  /*33a20*/  IMAD.WIDE R250, R181, 0x4, R250 ;  /* 0x00000004b5fa7825 */ /* 0x004fc800078e02fa */
[----:B-1----:R-:W-:-:S05]  /*33a30*/  IMAD.WIDE R32, R181, 0x4, R242 ;  /* 0x00000004b5207825 */ /* 0x002fca00078e02f2 */
[----:B------:R1:W-:Y:S04]  /*33a40*/  STL.64 [R1+0x288], R32 ;  /* 0x0002882001007387 */ /* 0x0003e80000100a00 */
[----:B------:R-:W2:Y:S04]  /*33a50*/  LDL.LU.64 R242, [R1+0x110] ;  /* 0x0001100001f27983 */ /* 0x000ea80000300a00 */
[----:B------:R1:W-:Y:S02]  /*33a60*/  STL.64 [R1+0x380], R34 ;  /* 0x0003802201007387 */ /* 0x0003e40000100a00 */
[----:B-1----:R-:W-:-:S02]  /*33a70*/  IMAD.WIDE R32, R181, 0x4, R188 ;  /* 0x00000004b5207825 */ /* 0x002fc400078e02bc */
[----:B------:R-:W-:Y:S04]  /*33a80*/  STL.64 [R1+0x1d8], R250 ;  /* 0x0001d8fa01007387 */ /* 0x000fe80000100a00 */
[----:B------:R4:W-:Y:S01]  /*33a90*/  STL.64 [R1+0x520], R32 ;  /* 0x0005202001007387 */ /* 0x0009e20000100a00 */
[----:B------:R-:W-:-:S03]  /*33aa0*/  IMAD.WIDE R34, R181, 0x4, R170 ;  /* 0x00000004b5227825 */ /* 0x000fc600078e02aa */
[----:B------:R-:W2:Y:S01]  /*33ab0*/  LDL.LU.64 R240, [R1+0xa8] ;  /* 0x0000a80001f07983 */ /* 0x000ea20000300a00 */
[----:B----4-:R-:W-:-:S03]  /*33ac0*/  IMAD.WIDE R32, R181, 0x4, R228 ;  /* 0x00000004b5207825 */ /* 0x010fc600078e02e4 */
[----:B------:R-:W4:Y:S04]  /*33ad0*/  LDL.LU.64 R228, [R1+0x690] ;  /* 0x0006900001e47983 */ /* 0x000f280000300a00 */
[----:B------:R1:W-:Y:S04]  /*33ae0*/  STL.64 [R1+0x280], R32 ;  /* 0x0002802001007387 */ /* 0x0003e80000100a00 */
[----:B------:R1:W-:Y:S04]  /*33af0*/  STL.64 [R1+0x370], R34 ;  /* 0x0003702201007387 */ /* 0x0003e80000100a00 */
[----:B------:R-:W4:Y:S01]  /*33b00*/  LDL.LU.64 R238, [R1+0xb0] ;  /* 0x0000b00001ee7983 */ /* 0x000f220000300a00 */
[----:B-1----:R-:W-:-:S05]  /*33b10*/  IMAD.WIDE R32, R181, 0x4, R114 ;  /* 0x00000004b5207825 */ /* 0x002fca00078e0272 */
[----:B------:R1:W-:Y:S01]  /*33b20*/  STL.64 [R1+0x518], R32 ;  /* 0x0005182001007387 */ /* 0x0003e20000100a00 */
[----:B------:R-:W-:-:S03]  /*33b30*/  IMAD.WIDE R34, R181, 0x4, R172 ;  /* 0x00000004b5227825 */ /* 0x000fc600078e02ac */
[----:B------:R-:W4:Y:S01]  /*33b40*/  LDL.LU.64 R144, [R1+0x698] ;  /* 0x0006980001907983 */ /* 0x000f220000300a00 */
[----:B-1----:R-:W-:-:S05]  /*33b50*/  IMAD.WIDE R32, R181, 0x4, R116 ;  /* 0x00000004b5207825 */ /* 0x002fca00078e0274 */
[----:B------:R1:W-:Y:S04]  /*33b60*/  STL.64 [R1+0x270], R32 ;  /* 0x0002702001007387 */ /* 0x0003e80000100a00 */
[----:B------:R1:W-:Y:S04]  /*33b70*/  STL.64 [R1+0x368], R34 ;  /* 0x0003682201007387 */ /* 0x0003e80000100a00 */
[----:B------:R-:W4:Y:S01]  /*33b80*/  LDL.LU.64 R116, [R1+0xb8] ;  /* 0x0000b80001747983 */ /* 0x000f220000300a00 */
[----:B-1----:R-:W-:-:S04]  /*33b90*/  IMAD.WIDE R32, R181, 0x4, R112 ;  /* 0x00000004b5207825 */ /* 0x002fc800078e0270 */
[C---:B------:R-:W-:Y:S01]  /*33ba0*/  IMAD.WIDE R34, R181.reuse, 0x4, R174 ;  /* 0x00000004b5227825 */ /* 0x040fe200078e02ae */
[----:B------:R1:W-:Y:S03]  /*33bb0*/  STL.64 [R1+0x510], R32 ;  /* 0x0005102001007387 */ /* 0x0003e60000100a00 */
[----:B-1----:R-:W-:-:S04]  /*33bc0*/  IMAD.WIDE R32, R181, 0x4, R110 ;  /* 0x00000004b5207825 */ /* 0x002fc800078e026e */
[----:B---3--:R-:W-:-:S05]  /*33bd0*/  IMAD.WIDE R36, R181, 0x4, R120 ;  /* 0x00000004b5247825 */ /* 0x008fca00078e0278 */
[----:B------:R1:W-:Y:S04]  /*33be0*/  STL.64 [R1+0x258], R36 ;  /* 0x0002582401007387 */ /* 0x0003e80000100a00 */
[----:B------:R-:W3:Y:S04]  /*33bf0*/  LDL.LU.64 R120, [R1+0x6a0] ;  /* 0x0006a00001787983 */ /* 0x000ee80000300a00 */
[----:B------:R1:W-:Y:S01]  /*33c00*/  STL.64 [R1+0x358], R34 ;  /* 0x0003582201007387 */ /* 0x0003e20000100a00 */
[----:B------:R-:W-:-:S03]  /*33c10*/  IMAD.WIDE R188, R181, 0x4, R142 ;  /* 0x00000004b5bc7825 */ /* 0x000fc600078e028e */
[----:B------:R1:W-:Y:S04]  /*33c20*/  STL.64 [R1+0x508], R32 ;  /* 0x0005082001007387 */ /* 0x0003e80000100a00 */
[----:B------:R-:W3:Y:S01]  /*33c30*/  LDL.LU.64 R142, [R1+0xc0] ;  /* 0x0000c000018e7983 */ /* 0x000ee20000300a00 */
[----:B-1----:R-:W-:-:S05]  /*33c40*/  IMAD.WIDE R36, R181, 0x4, R118 ;  /* 0x00000004b5247825 */ /* 0x002fca00078e0276 */
[----:B------:R-:W-:Y:S04]  /*33c50*/  STL.64 [R1+0x238], R36 ;  /* 0x0002382401007387 */ /* 0x000fe80000100a00 */
[----:B------:R-:W3:Y:S01]  /*33c60*/  LDL.LU.64 R118, [R1+0x6a8] ;  /* 0x0006a80001767983 */ /* 0x000ee20000300a00 */
[----:B------:R-:W-:-:S04]  /*33c70*/  IMAD.WIDE R34, R181, 0x4, R176 ;  /* 0x00000004b5227825 */ /* 0x000fc800078e02b0 */
[C---:B------:R-:W-:Y:S01]  /*33c80*/  IMAD.WIDE R32, R181.reuse, 0x4, R108 ;  /* 0x00000004b5207825 */ /* 0x040fe200078e026c */
[----:B------:R1:W-:Y:S03]  /*33c90*/  STL.64 [R1+0x348], R34 ;  /* 0x0003482201007387 */ /* 0x0003e60000100a00 */
[C---:B------:R-:W-:Y:S01]  /*33ca0*/  IMAD.WIDE R186, R181.reuse, 0x4, R232 ;  /* 0x00000004b5ba7825 */ /* 0x040fe200078e02e8 */
[----:B------:R1:W-:Y:S04]  /*33cb0*/  STL.64 [R1+0x500], R32 ;  /* 0x0005002001007387 */ /* 0x0003e80000100a00 */
[----:B------:R-:W3:Y:S01]  /*33cc0*/  LDL.LU.64 R232, [R1+0xc8] ;  /* 0x0000c80001e87983 */ /* 0x000ee20000300a00 */
[----:B-1----:R-:W-:-:S04]  /*33cd0*/  IMAD.WIDE R34, R181, 0x4, R178 ;  /* 0x00000004b5227825 */ /* 0x002fc800078e02b2 */
[----:B------:R-:W-:-:S04]  /*33ce0*/  IMAD.WIDE R36, R181, 0x4, R122 ;  /* 0x00000004b5247825 */ /* 0x000fc800078e027a */
[C---:B------:R-:W-:Y:S01]  /*33cf0*/  IMAD.WIDE R32, R181.reuse, 0x4, R106 ;  /* 0x00000004b5207825 */ /* 0x040fe200078e026a */
[----:B------:R-:W-:Y:S04]  /*33d00*/  STL.64 [R1+0x228], R36 ;  /* 0x0002282401007387 */ /* 0x000fe80000100a00 */
[----:B------:R1:W-:Y:S04]  /*33d10*/  STL.64 [R1+0x340], R34 ;  /* 0x0003402201007387 */ /* 0x0003e80000100a00 */
[----:B------:R-:W3:Y:S01]  /*33d20*/  LDL.LU.64 R122, [R1+0x6b0] ;  /* 0x0006b000017a7983 */ /* 0x000ee20000300a00 */
[----:B--2---:R-:W-:-:S03]  /*33d30*/  IMAD.WIDE R184, R181, 0x4, R242 ;  /* 0x00000004b5b87825 */ /* 0x004fc600078e02f2 */
[----:B------:R2:W-:Y:S01]  /*33d40*/  STL.64 [R1+0x4e8], R32 ;  /* 0x0004e82001007387 */ /* 0x0005e20000100a00 */
[----:B-1----:R-:W-:-:S03]  /*33d50*/  IMAD.WIDE R34, R181, 0x4, R182 ;  /* 0x00000004b5227825 */ /* 0x002fc600078e02b6 */
[----:B------:R-:W3:Y:S01]  /*33d60*/  LDL.LU.64 R242, [R1+0xd0] ;  /* 0x0000d00001f27983 */ /* 0x000ee20000300a00 */
[----:B--2---:R-:W-:-:S04]  /*33d70*/  IMAD.WIDE R32, R181, 0x4, R104 ;  /* 0x00000004b5207825 */ /* 0x004fc800078e0268 */
[----:B------:R-:W-:-:S05]  /*33d80*/  IMAD.WIDE R36, R181, 0x4, R240 ;  /* 0x00000004b5247825 */ /* 0x000fca00078e02f0 */
[----:B------:R-:W-:Y:S04]  /*33d90*/  STL.64 [R1+0x208], R36 ;  /* 0x0002082401007387 */ /* 0x000fe80000100a00 */
[----:B------:R1:W-:Y:S04]  /*33da0*/  STL.64 [R1+0x328], R34 ;  /* 0x0003282201007387 */ /* 0x0003e80000100a00 */
[----:B------:R-:W2:Y:S01]  /*33db0*/  LDL.LU.64 R240, [R1+0x6b8] ;  /* 0x0006b80001f07983 */ /* 0x000ea20000300a00 */
[----:B----4-:R-:W-:-:S03]  /*33dc0*/  IMAD.WIDE R182, R181, 0x4, R228 ;  /* 0x00000004b5b67825 */ /* 0x010fc600078e02e4 */
[----:B------:R4:W-:Y:S04]  /*33dd0*/  STL.64 [R1+0x4e0], R32 ;  /* 0x0004e02001007387 */ /* 0x0009e80000100a00 */
[----:B------:R-:W2:Y:S01]  /*33de0*/  LDL.LU.64 R228, [R1+0xd8] ;  /* 0x0000d80001e47983 */ /* 0x000ea20000300a00 */
[----:B-1----:R-:W-:-:S04]  /*33df0*/  IMAD.WIDE R34, R181, 0x4, R78 ;  /* 0x00000004b5227825 */ /* 0x002fc800078e024e */
[----:B------:R-:W-:-:S04]  /*33e00*/  IMAD.WIDE R36, R181, 0x4, R238 ;  /* 0x00000004b5247825 */ /* 0x000fc800078e02ee */
[C---:B----4-:R-:W-:Y:S01]  /*33e10*/  IMAD.WIDE R32, R181.reuse, 0x4, R102 ;  /* 0x00000004b5207825 */ /* 0x050fe200078e0266 */
[----:B------:R-:W-:Y:S04]  /*33e20*/  STL.64 [R1+0x1f8], R36 ;  /* 0x0001f82401007387 */ /* 0x000fe80000100a00 */
[----:B------:R1:W-:Y:S04]  /*33e30*/  STL.64 [R1+0x318], R34 ;  /* 0x0003182201007387 */ /* 0x0003e80000100a00 */
[----:B------:R-:W4:Y:S01]  /*33e40*/  LDL.LU.64 R238, [R1+0x6c0] ;  /* 0x0006c00001ee7983 */ /* 0x000f220000300a00 */
[----:B------:R-:W-:-:S03]  /*33e50*/  IMAD.WIDE R178, R181, 0x4, R144 ;  /* 0x00000004b5b27825 */ /* 0x000fc600078e0290 */
[----:B------:R1:W-:Y:S04]  /*33e60*/  STL.64 [R1+0x4d8], R32 ;  /* 0x0004d82001007387 */ /* 0x0003e80000100a00 */
[----:B------:R-:W4:Y:S01]  /*33e70*/  LDL.LU.64 R144, [R1+0xe0] ;  /* 0x0000e00001907983 */ /* 0x000f220000300a00 */
[----:B-1----:R-:W-:-:S04]  /*33e80*/  IMAD.WIDE R34, R181, 0x4, R80 ;  /* 0x00000004b5227825 */ /* 0x002fc800078e0250 */
[----:B------:R-:W-:-:S05]  /*33e90*/  IMAD.WIDE R36, R181, 0x4, R116 ;  /* 0x00000004b5247825 */ /* 0x000fca00078e0274 */
[----:B------:R-:W-:Y:S01]  /*33ea0*/  STL.64 [R1+0x1d0], R36 ;  /* 0x0001d02401007387 */ /* 0x000fe20000100a00 */
[----:B------:R-:W-:-:S03]  /*33eb0*/  IMAD.WIDE R32, R181, 0x4, R100 ;  /* 0x00000004b5207825 */ /* 0x000fc600078e0264 */
[----:B------:R-:W4:Y:S04]  /*33ec0*/  LDL.LU.64 R116, [R1+0x6c8] ;  /* 0x0006c80001747983 */ /* 0x000f280000300a00 */
[----:B------:R1:W-:Y:S04]  /*33ed0*/  STL.64 [R1+0x308], R34 ;  /* 0x0003082201007387 */ /* 0x0003e80000100a00 */
[----:B------:R1:W-:Y:S04]  /*33ee0*/  STL.64 [R1+0x4c8], R32 ;  /* 0x0004c82001007387 */ /* 0x0003e80000100a00 */
[----:B------:R-:W4:Y:S01]  /*33ef0*/  LDL.LU.64 R236, [R1+0xe8] ;  /* 0x0000e80001ec7983 */ /* 0x000f220000300a00 */
[----:B-1----:R-:W-:-:S04]  /*33f00*/  IMAD.WIDE R34, R181, 0x4, R76 ;  /* 0x00000004b5227825 */ /* 0x002fc800078e024c */
[----:B------:R-:W-:-:S04]  /*33f10*/  IMAD.WIDE R32, R181, 0x4, R98 ;  /* 0x00000004b5207825 */ /* 0x000fc800078e0262 */
[----:B---3--:R-:W-:-:S04]  /*33f20*/  IMAD.WIDE R176, R181, 0x4, R120 ;  /* 0x00000004b5b07825 */ /* 0x008fc800078e0278 */
[----:B------:R-:W-:-:S05]  /*33f30*/  IMAD.WIDE R36, R181, 0x4, R142 ;  /* 0x00000004b5247825 */ /* 0x000fca00078e028e */
[----:B------:R-:W-:Y:S04]  /*33f40*/  STL.64 [R1+0x8], R36 ;  /* 0x0000082401007387 */ /* 0x000fe80000100a00 */
[----:B------:R-:W3:Y:S04]  /*33f50*/  LDL.LU.64 R142, [R1+0x6d0] ;  /* 0x0006d000018e7983 */ /* 0x000ee80000300a00 */
[----:B------:R1:W-:Y:S04]  /*33f60*/  STL.64 [R1+0x2e8], R34 ;  /* 0x0002e82201007387 */ /* 0x0003e80000100a00 */
[----:B------:R1:W-:Y:S04]  /*33f70*/  STL.64 [R1+0x4c0], R32 ;  /* 0x0004c02001007387 */ /* 0x0003e80000100a00 */
[----:B------:R-:W3:Y:S01]  /*33f80*/  LDL.LU.64 R120, [R1+0xf0] ;  /* 0x0000f00001787983 */ /* 0x000ee20000300a00 */
[----:B------:R-:W-:-:S03]  /*33f90*/  IMAD.WIDE R174, R181, 0x4, R118 ;  /* 0x00000004b5ae7825 */ /* 0x000fc600078e0276 */
[----:B------:R-:W3:Y:S01]  /*33fa0*/  LDL.LU.64 R118, [R1+0x6d8] ;  /* 0x0006d80001767983 */ /* 0x000ee20000300a00 */
[----:B-1----:R-:W-:-:S04]  /*33fb0*/  IMAD.WIDE R34, R181, 0x4, R72 ;  /* 0x00000004b5227825 */ /* 0x002fc800078e0248 */
[----:B------:R-:W-:-:S05]  /*33fc0*/  IMAD.WIDE R32, R181, 0x4, R232 ;  /* 0x00000004b5207825 */ /* 0x000fca00078e02e8 */
[----:B------:R1:W-:Y:S04]  /*33fd0*/  STL.64 [R1], R32 ;  /* 0x0000002001007387 */ /* 0x0003e80000100a00 */
[----:B------:R1:W-:Y:S04]  /*33fe0*/  STL.64 [R1+0x2d8], R34 ;  /* 0x0002d82201007387 */ /* 0x0003e80000100a00 */
[----:B------:R-:W3:Y:S01]  /*33ff0*/  LDL.LU.64 R232, [R1+0xf8] ;  /* 0x0000f80001e87983 */ /* 0x000ee20000300a00 */
[----:B-1----:R-:W-:-:S04]  /*34000*/  IMAD.WIDE R32, R181, 0x4, R96 ;  /* 0x00000004b5207825 */ /* 0x002fc800078e0260 */
[C---:B------:R-:W-:Y:S01]  /*34010*/  IMAD.WIDE R34, R181.reuse, 0x4, R70 ;  /* 0x00000004b5227825 */ /* 0x040fe200078e0246 */
[----:B------:R1:W-:Y:S04]  /*34020*/  STL.64 [R1+0x4b8], R32 ;  /* 0x0004b82001007387 */ /* 0x0003e80000100a00 */
[----:B------:R-:W3:Y:S04]  /*34030*/  LDL.LU.64 R124, [R1+0x6e0] ;  /* 0x0006e000017c7983 */ /* 0x000ee80000300a00 */
[----:B------:R-:W-:Y:S01]  /*34040*/  STL.64 [R1+0x2c8], R34 ;  /* 0x0002c82201007387 */ /* 0x000fe20000100a00 */
[----:B-1----:R-:W-:-:S03]  /*34050*/  IMAD.WIDE R32, R181, 0x4, R94 ;  /* 0x00000004b5207825 */ /* 0x002fc600078e025e */
[----:B------:R-:W3:Y:S04]  /*34060*/  LDL.LU.64 R146, [R1+0x100] ;  /* 0x0001000001927983 */ /* 0x000ee80000300a00 */
[----:B------:R1:W-:Y:S01]  /*34070*/  STL.64 [R1+0x4a0], R32 ;  /* 0x0004a02001007387 */ /* 0x0003e20000100a00 */
[----:B------:R-:W-:-:S03]  /*34080*/  IMAD.WIDE R172, R181, 0x4, R122 ;  /* 0x00000004b5ac7825 */ /* 0x000fc600078e027a */
[----:B------:R-:W3:Y:S01]  /*34090*/  LDL.LU.64 R122, [R1+0x6e8] ;  /* 0x0006e800017a7983 */ /* 0x000ee20000300a00 */
[----:B-1----:R-:W-:-:S04]  /*340a0*/  IMAD.WIDE R32, R181, 0x4, R68 ;  /* 0x00000004b5207825 */ /* 0x002fc800078e0244 */
[----:B--2---:R-:W-:-:S04]  /*340b0*/  IMAD.WIDE R170, R181, 0x4, R240 ;  /* 0x00000004b5aa7825 */ /* 0x004fc800078e02f0 */
[C---:B------:R-:W-:Y:S02]  /*340c0*/  IMAD.WIDE R240, R181.reuse, 0x4, R228 ;  /* 0x00000004b5f07825 */ /* 0x040fe400078e02e4 */
[----:B------:R-:W2:Y:S04]  /*340d0*/  LDL.LU.64 R228, [R1+0x108] ;  /* 0x0001080001e47983 */ /* 0x000ea80000300a00 */
[----:B------:R1:W-:Y:S01]  /*340e0*/  STL.64 [R1+0x2a8], R32 ;  /* 0x0002a82001007387 */ /* 0x0003e20000100a00 */
[----:B------:R-:W-:-:S04]  /*340f0*/  IMAD.WIDE R34, R181, 0x4, R196 ;  /* 0x00000004b5227825 */ /* 0x000fc800078e02c4 */
[----:B-1----:R-:W-:-:S04]  /*34100*/  IMAD.WIDE R32, R181, 0x4, R92 ;  /* 0x00000004b5207825 */ /* 0x002fc800078e025c */
[C---:B----4-:R-:W-:Y:S01]  /*34110*/  IMAD.WIDE R168, R181.reuse, 0x4, R238 ;  /* 0x00000004b5a87825 */ /* 0x050fe200078e02ee */
[----:B------:R1:W-:Y:S03]  /*34120*/  STL.64 [R1+0x490], R32 ;  /* 0x0004902001007387 */ /* 0x0003e60000100a00 */
[C---:B------:R-:W-:Y:S02]  /*34130*/  IMAD.WIDE R238, R181.reuse, 0x4, R144 ;  /* 0x00000004b5ee7825 */ /* 0x040fe400078e0290 */
[----:B------:R-:W4:Y:S04]  /*34140*/  LDL.LU.64 R144, [R1+0x6f0] ;  /* 0x0006f00001907983 */ /* 0x000f280000300a00 */
[----:B------:R1:W-:Y:S02]  /*34150*/  STL.64 [R1+0x290], R34 ;  /* 0x0002902201007387 */ /* 0x0003e40000100a00 */
[----:B-1----:R-:W-:-:S04]  /*34160*/  IMAD.WIDE R32, R181, 0x4, R90 ;  /* 0x00000004b5207825 */ /* 0x002fc800078e025a */
[----:B------:R-:W-:-:S04]  /*34170*/  IMAD.WIDE R34, R181, 0x4, R198 ;  /* 0x00000004b5227825 */ /* 0x000fc800078e02c6 */
[C---:B------:R-:W-:Y:S02]  /*34180*/  IMAD.WIDE R166, R181.reuse, 0x4, R116 ;  /* 0x00000004b5a67825 */ /* 0x040fe400078e0274 */
[----:B------:R-:W2:Y:S04]  /*34190*/  LDL.LU.64 R116, [R1+0x160] ;  /* 0x0001600001747983 */ /* 0x000ea80000300a00 */
[----:B------:R1:W-:Y:S04]  /*341a0*/  STL.64 [R1+0x480], R32 ;  /* 0x0004802001007387 */ /* 0x0003e80000100a00 */
[----:B------:R-:W2:Y:S04]  /*341b0*/  LDL.LU.64 R150, [R1+0x6f8] ;  /* 0x0006f80001967983 */ /* 0x000ea80000300a00 */
[----:B------:R1:W-:Y:S02]  /*341c0*/  STL.64 [R1+0x250], R34 ;  /* 0x0002502201007387 */ /* 0x0003e40000100a00 */
[----:B-1----:R-:W-:-:S05]  /*341d0*/  IMAD.WIDE R32, R181, 0x4, R88 ;  /* 0x00000004b5207825 */ /* 0x002fca00078e0258 */
[----:B------:R1:W-:Y:S01]  /*341e0*/  STL.64 [R1+0x478], R32 ;  /* 0x0004782001007387 */ /* 0x0003e20000100a00 */
[----:B------:R-:W-:-:S04]  /*341f0*/  IMAD.WIDE R34, R181, 0x4, R200 ;  /* 0x00000004b5227825 */ /* 0x000fc800078e02c8 */
[----:B-1----:R-:W-:-:S04]  /*34200*/  IMAD.WIDE R32, R181, 0x4, R86 ;  /* 0x00000004b5207825 */ /* 0x002fc800078e0256 */
[C---:B---3--:R-:W-:Y:S02]  /*34210*/  IMAD.WIDE R164, R181.reuse, 0x4, R142 ;  /* 0x00000004b5a47825 */ /* 0x048fe400078e028e */
[----:B------:R-:W3:Y:S04]  /*34220*/  LDL.LU.64 R142, [R1+0x168] ;  /* 0x00016800018e7983 */ /* 0x000ee80000300a00 */
[----:B------:R1:W-:Y:S01]  /*34230*/  STL.64 [R1+0x230], R34 ;  /* 0x0002302201007387 */ /* 0x0003e20000100a00 */
[----:B------:R-:W-:-:S03]  /*34240*/  IMAD.WIDE R234, R181, 0x4, R120 ;  /* 0x00000004b5ea7825 */ /* 0x000fc600078e0278 */
[----:B------:R-:W3:Y:S01]  /*34250*/  LDL.LU.64 R120, [R1+0x700] ;  /* 0x0007000001787983 */ /* 0x000ee20000300a00 */
[----:B------:R-:W-:-:S03]  /*34260*/  IMAD.WIDE R162, R181, 0x4, R118 ;  /* 0x00000004b5a27825 */ /* 0x000fc600078e0276 */
[----:B------:R1:W-:Y:S04]  /*34270*/  STL.64 [R1+0x460], R32 ;  /* 0x0004602001007387 */ /* 0x0003e80000100a00 */
[----:B------:R-:W3:Y:S01]  /*34280*/  LDL.LU.64 R118, [R1+0x170] ;  /* 0x0001700001767983 */ /* 0x000ee20000300a00 */
[----:B-1----:R-:W-:-:S04]  /*34290*/  IMAD.WIDE R34, R181, 0x4, R202 ;  /* 0x00000004b5227825 */ /* 0x002fc800078e02ca */
[C---:B------:R-:W-:Y:S01]  /*342a0*/  IMAD.WIDE R32, R181.reuse, 0x4, R84 ;  /* 0x00000004b5207825 */ /* 0x040fe200078e0254 */
[----:B------:R1:W-:Y:S04]  /*342b0*/  STL.64 [R1+0x210], R34 ;  /* 0x0002102201007387 */ /* 0x0003e80000100a00 */
[----:B------:R-:W3:Y:S04]  /*342c0*/  LDL.LU.64 R126, [R1+0x708] ;  /* 0x00070800017e7983 */ /* 0x000ee80000300a00 */
[----:B------:R1:W-:Y:S02]  /*342d0*/  STL.64 [R1+0x450], R32 ;  /* 0x0004502001007387 */ /* 0x0003e40000100a00 */
[----:B-1----:R-:W-:-:S04]  /*342e0*/  IMAD.WIDE R34, R181, 0x4, R204 ;  /* 0x00000004b5227825 */ /* 0x002fc800078e02cc */
[----:B------:R-:W-:-:S04]  /*342f0*/  IMAD.WIDE R32, R181, 0x4, R82 ;  /* 0x00000004b5207825 */ /* 0x000fc800078e0252 */
[C---:B------:R-:W-:Y:S02]  /*34300*/  IMAD.WIDE R160, R181.reuse, 0x4, R124 ;  /* 0x00000004b5a07825 */ /* 0x040fe400078e027c */
[----:B------:R-:W3:Y:S04]  /*34310*/  LDL.LU.64 R124, [R1+0x338] ;  /* 0x00033800017c7983 */ /* 0x000ee80000300a00 */
[----:B------:R-:W-:Y:S04]  /*34320*/  STL.64 [R1+0x1f0], R34 ;  /* 0x0001f02201007387 */ /* 0x000fe80000100a00 */
[----:B------:R1:W-:Y:S01]  /*34330*/  STL.64 [R1+0x440], R32 ;  /* 0x0004402001007387 */ /* 0x0003e20000100a00 */
[----:B------:R-:W-:-:S03]  /*34340*/  IMAD.WIDE R230, R181, 0x4, R146 ;  /* 0x00000004b5e67825 */ /* 0x000fc600078e0292 */
[----:B------:R-:W3:Y:S04]  /*34350*/  LDL.LU.64 R148, [R1+0x710] ;  /* 0x0007100001947983 */ /* 0x000ee80000300a00 */
[----:B------:R-:W3:Y:S01]  /*34360*/  LDL.LU.64 R146, [R1+0x538] ;  /* 0x0005380001927983 */ /* 0x000ee20000300a00 */
[----:B-1----:R-:W-:-:S05]  /*34370*/  IMAD.WIDE R32, R181, 0x4, R206 ;  /* 0x00000004b5207825 */ /* 0x002fca00078e02ce */
[----:B------:R1:W-:Y:S01]  /*34380*/  STL.64 [R1+0x110], R32 ;  /* 0x0001102001007387 */ /* 0x0003e20000100a00 */
[----:B------:R-:W-:-:S03]  /*34390*/  IMAD.WIDE R158, R181, 0x4, R122 ;  /* 0x00000004b59e7825 */ /* 0x000fc600078e027a */
[----:B------:R-:W3:Y:S01]  /*343a0*/  LDL.LU.64 R122, [R1+0x718] ;  /* 0x00071800017a7983 */ /* 0x000ee20000300a00 */
[----:B------:R-:W-:-:S04]  /*343b0*/  IMAD.WIDE R34, R181, 0x4, R208 ;  /* 0x00000004b5227825 */ /* 0x000fc800078e02d0 */
[----:B-1----:R-:W-:-:S05]  /*343c0*/  IMAD.WIDE R32, R181, 0x4, R74 ;  /* 0x00000004b5207825 */ /* 0x002fca00078e024a */
[----:B------:R1:W-:Y:S02]  /*343d0*/  STL.64 [R1+0x438], R32 ;  /* 0x0004382001007387 */ /* 0x0003e40000100a00 */
[----:B-1----:R-:W-:-:S04]  /*343e0*/  IMAD.WIDE R32, R181, 0x4, R66 ;  /* 0x00000004b5207825 */ /* 0x002fc800078e0242 */
[C---:B----4-:R-:W-:Y:S02]  /*343f0*/  IMAD.WIDE R156, R181.reuse, 0x4, R144 ;  /* 0x00000004b59c7825 */ /* 0x050fe400078e0290 */
[----:B------:R-:W4:Y:S02]  /*34400*/  LDL.LU.64 R144, [R1+0x540] ;  /* 0x0005400001907983 */ /* 0x000f240000300a00 */
[C---:B--2---:R-:W-:Y:S02]  /*34410*/  IMAD.WIDE R226, R181.reuse, 0x4, R116 ;  /* 0x00000004b5e27825 */ /* 0x044fe400078e0274 */
[----:B------:R-:W2:Y:S04]  /*34420*/  LDL.LU.64 R116, [R1+0x720] ;  /* 0x0007200001747983 */ /* 0x000ea80000300a00 */
[----:B------:R1:W-:Y:S04]  /*34430*/  STL.64 [R1+0x108], R34 ;  /* 0x0001082201007387 */ /* 0x0003e80000100a00 */
[----:B------:R1:W-:Y:S02]  /*34440*/  STL.64 [R1+0x420], R32 ;  /* 0x0004202001007387 */ /* 0x0003e40000100a00 */
[----:B-1----:R-:W-:-:S02]  /*34450*/  IMAD.WIDE R34, R181, 0x4, R210 ;  /* 0x00000004b5227825 */ /* 0x002fc400078e02d2 */
[----:B------:R-:W2:Y:S02]  /*34460*/  LDL.LU.64 R32, [R1+0x558] ;  /* 0x0005580001207983 */ /* 0x000ea40000300a00 */
[C---:B---3--:R-:W-:Y:S02]  /*34470*/  IMAD.WIDE R106, R181.reuse, 0x4, R142 ;  /* 0x00000004b56a7825 */ /* 0x048fe400078e028e */
[----:B------:R-:W3:Y:S04]  /*34480*/  LDL.LU.64 R142, [R1+0x728] ;  /* 0x00072800018e7983 */ /* 0x000ee80000300a00 */
[----:B------:R-:W3:Y:S04]  /*34490*/  LDL.LU.64 R132, [R1+0x560] ;  /* 0x0005600001847983 */ /* 0x000ee80000300a00 */
[----:B------:R1:W-:Y:S01]  /*344a0*/  STL.64 [R1+0x100], R34 ;  /* 0x0001002201007387 */ /* 0x0003e20000100a00 */
[----:B------:R-:W-:-:S03]  /*344b0*/  IMAD.WIDE R152, R181, 0x4, R120 ;  /* 0x00000004b5987825 */ /* 0x000fc600078e0278 */
[----:B------:R-:W3:Y:S01]  /*344c0*/  LDL.LU.64 R120, [R1+0x730] ;  /* 0x0007300001787983 */ /* 0x000ee20000300a00 */
[----:B-1----:R-:W-:-:S04]  /*344d0*/  IMAD.WIDE R34, R181, 0x4, R64 ;  /* 0x00000004b5227825 */ /* 0x002fc800078e0240 */
[C---:B------:R-:W-:Y:S01]  /*344e0*/  IMAD.WIDE R102, R181.reuse, 0x4, R118 ;  /* 0x00000004b5667825 */ /* 0x040fe200078e0276 */
[----:B------:R1:W-:Y:S04]  /*344f0*/  STL.64 [R1+0x410], R34 ;  /* 0x0004102201007387 */ /* 0x0003e80000100a00 */
[----:B------:R-:W3:Y:S01]  /*34500*/  LDL.LU.64 R118, [R1+0x578] ;  /* 0x0005780001767983 */ /* 0x000ee20000300a00 */
[----:B------:R-:W-:-:S05]  /*34510*/  IMAD.WIDE R36, R181, 0x4, R212 ;  /* 0x00000004b5247825 */ /* 0x000fca00078e02d4 */
[----:B------:R1:W-:Y:S02]  /*34520*/  STL.64 [R1+0xf8], R36 ;  /* 0x0000f82401007387 */ /* 0x0003e40000100a00 */
[C---:B-1----:R-:W-:Y:S02]  /*34530*/  IMAD.WIDE R34, R181.reuse, 0x4, R62 ;  /* 0x00000004b5227825 */ /* 0x042fe400078e023e */
[----:B------:R-:W3:Y:S02]  /*34540*/  LDL.LU.64 R130, [R1+0x738] ;  /* 0x0007380001827983 */ /* 0x000ee40000300a00 */
[C---:B------:R-:W-:Y:S02]  /*34550*/  IMAD.WIDE R154, R181.reuse, 0x4, R150 ;  /* 0x00000004b59a7825 */ /* 0x040fe400078e0296 */
[----:B------:R1:W-:Y:S02]  /*34560*/  STL.64 [R1+0x408], R34 ;  /* 0x0004082201007387 */ /* 0x0003e40000100a00 */
[----:B------:R-:W-:-:S02]  /*34570*/  IMAD.WIDE R36, R181, 0x4, R214 ;  /* 0x00000004b5247825 */ /* 0x000fc400078e02d6 */
[----:B------:R-:W3:Y:S02]  /*34580*/  LDL.LU.64 R128, [R1+0x588] ;  /* 0x0005880001807983 */ /* 0x000ee40000300a00 */
[C---:B------:R-:W-:Y:S02]  /*34590*/  IMAD.WIDE R150, R181.reuse, 0x4, R126 ;  /* 0x00000004b5967825 */ /* 0x040fe400078e027e */
[----:B------:R-:W3:Y:S02]  /*345a0*/  LDL.LU.64 R126, [R1+0x740] ;  /* 0x00074000017e7983 */ /* 0x000ee40000300a00 */
[C---:B-1----:R-:W-:Y:S02]  /*345b0*/  IMAD.WIDE R34, R181.reuse, 0x4, R60 ;  /* 0x00000004b5227825 */ /* 0x042fe400078e023c */
[----:B------:R1:W-:Y:S02]  /*345c0*/  STL.64 [R1+0xf0], R36 ;  /* 0x0000f02401007387 */ /* 0x0003e40000100a00 */
[----:B------:R-:W-:-:S02]  /*345d0*/  IMAD.WIDE R100, R181, 0x4, R124 ;  /* 0x00000004b5647825 */ /* 0x000fc400078e027c */
[----:B------:R-:W3:Y:S04]  /*345e0*/  LDL.LU.64 R124, [R1+0x5a0] ;  /* 0x0005a000017c7983 */ /* 0x000ee80000300a00 */
[----:B------:R1:W-:Y:S02]  /*345f0*/  STL.64 [R1+0x3f0], R34 ;  /* 0x0003f02201007387 */ /* 0x0003e40000100a00 */
[----:B-1----:R-:W-:-:S05]  /*34600*/  IMAD.WIDE R36, R181, 0x4, R216 ;  /* 0x00000004b5247825 */ /* 0x002fca00078e02d8 */
[----:B------:R1:W-:Y:S01]  /*34610*/  STL.64 [R1+0xe8], R36 ;  /* 0x0000e82401007387 */ /* 0x0003e20000100a00 */
[----:B------:R-:W-:-:S04]  /*34620*/  IMAD.WIDE R34, R181, 0x4, R58 ;  /* 0x00000004b5227825 */ /* 0x000fc800078e023a */
[C---:B------:R-:W-:Y:S01]  /*34630*/  IMAD.WIDE R98, R181.reuse, 0x4, R146 ;  /* 0x00000004b5627825 */ /* 0x040fe200078e0292 */
[----:B------:R1:W-:Y:S03]  /*34640*/  STL.64 [R1+0x3e0], R34 ;  /* 0x0003e02201007387 */ /* 0x0003e60000100a00 */
[----:B-1----:R-:W-:-:S04]  /*34650*/  IMAD.WIDE R36, R181, 0x4, R218 ;  /* 0x00000004b5247825 */ /* 0x002fc800078e02da */
[C---:B------:R-:W-:Y:S02]  /*34660*/  IMAD.WIDE R146, R181.reuse, 0x4, R122 ;  /* 0x00000004b5927825 */ /* 0x040fe400078e027a */
[----:B------:R-:W3:Y:S02]  /*34670*/  LDL.LU.64 R122, [R1+0x748] ;  /* 0x00074800017a7983 */ /* 0x000ee40000300a00 */
[C---:B------:R-:W-:Y:S02]  /*34680*/  IMAD.WIDE R34, R181.reuse, 0x4, R56 ;  /* 0x00000004b5227825 */ /* 0x040fe400078e0238 */
[----:B------:R-:W-:Y:S02]  /*34690*/  STL.64 [R1+0xe0], R36 ;  /* 0x0000e02401007387 */ /* 0x000fe40000100a00 */
[----:B----4-:R-:W-:-:S04]  /*346a0*/  IMAD.WIDE R96, R181, 0x4, R144 ;  /* 0x00000004b5607825 */ /* 0x010fc800078e0290 */
[C---:B--2---:R-:W-:Y:S02]  /*346b0*/  IMAD.WIDE R144, R181.reuse, 0x4, R116 ;  /* 0x00000004b5907825 */ /* 0x044fe400078e0274 */
[----:B------:R-:W2:Y:S04]  /*346c0*/  LDL.LU.64 R116, [R1+0x5a8] ;  /* 0x0005a80001747983 */ /* 0x000ea80000300a00 */
[----:B------:R1:W-:Y:S02]  /*346d0*/  STL.64 [R1+0x3c8], R34 ;  /* 0x0003c82201007387 */ /* 0x0003e40000100a00 */
[----:B-1----:R-:W-:-:S04]  /*346e0*/  IMAD.WIDE R34, R181, 0x4, R220 ;  /* 0x00000004b5227825 */ /* 0x002fc800078e02dc */
[C---:B------:R-:W-:Y:S01]  /*346f0*/  IMAD.WIDE R94, R181.reuse, 0x4, R32 ;  /* 0x00000004b55e7825 */ /* 0x040fe200078e0220 */
[----:B------:R1:W-:Y:S03]  /*34700*/  STL.64 [R1+0xd8], R34 ;  /* 0x0000d82201007387 */ /* 0x0003e60000100a00 */
[----:B------:R-:W-:-:S05]  /*34710*/  IMAD.WIDE R32, R181, 0x4, R54 ;  /* 0x00000004b5207825 */ /* 0x000fca00078e0236 */
[----:B------:R4:W-:Y:S01]  /*34720*/  STL.64 [R1+0x3a0], R32 ;  /* 0x0003a02001007387 */ /* 0x0009e20000100a00 */
[----:B-1----:R-:W-:-:S05]  /*34730*/  IMAD.WIDE R34, R181, 0x4, R222 ;  /* 0x00000004b5227825 */ /* 0x002fca00078e02de */
[----:B------:R1:W-:Y:S01]  /*34740*/  STL.64 [R1+0xd0], R34 ;  /* 0x0000d02201007387 */ /* 0x0003e20000100a00 */
[----:B----4-:R-:W-:-:S04]  /*34750*/  IMAD.WIDE R32, R181, 0x4, R52 ;  /* 0x00000004b5207825 */ /* 0x010fc800078e0234 */
[C---:B---3--:R-:W-:Y:S02]  /*34760*/  IMAD.WIDE R140, R181.reuse, 0x4, R120 ;  /* 0x00000004b58c7825 */ /* 0x048fe400078e0278 */
[----:B------:R-:W3:Y:S04]  /*34770*/  LDL.LU.64 R120, [R1+0x750] ;  /* 0x0007500001787983 */ /* 0x000ee80000300a00 */
[----:B------:R4:W-:Y:S01]  /*34780*/  STL.64 [R1+0x338], R32 ;  /* 0x0003382001007387 */ /* 0x0009e20000100a00 */
[----:B------:R-:W-:-:S03]  /*34790*/  IMAD.WIDE R90, R181, 0x4, R118 ;  /* 0x00000004b55a7825 */ /* 0x000fc600078e0276 */
[----:B------:R-:W3:Y:S01]  /*347a0*/  LDL.LU.64 R118, [R1+0x5c0] ;  /* 0x0005c00001767983 */ /* 0x000ee20000300a00 */
[----:B-1----:R-:W-:-:S04]  /*347b0*/  IMAD.WIDE R34, R181, 0x4, R224 ;  /* 0x00000004b5227825 */ /* 0x002fc800078e02e0 */
[C---:B----4-:R-:W-:Y:S01]  /*347c0*/  IMAD.WIDE R32, R181.reuse, 0x4, R50 ;  /* 0x00000004b5207825 */ /* 0x050fe200078e0232 */
[----:B------:R1:W-:Y:S04]  /*347d0*/  STL.64 [R1+0xc8], R34 ;  /* 0x0000c82201007387 */ /* 0x0003e80000100a00 */
[----:B------:R4:W-:Y:S01]  /*347e0*/  STL.64 [R1+0x268], R32 ;  /* 0x0002682001007387 */ /* 0x0009e20000100a00 */
[----:B------:R-:W-:-:S03]  /*347f0*/  IMAD.WIDE R138, R181, 0x4, R130 ;  /* 0x00000004b58a7825 */ /* 0x000fc600078e0282 */
[----:B------:R-:W3:Y:S01]  /*34800*/  LDL.LU.64 R130, [R1+0x758] ;  /* 0x0007580001827983 */ /* 0x000ee20000300a00 */
[----:B-1----:R-:W-:-:S04]  /*34810*/  IMAD.WIDE R34, R181, 0x4, R48 ;  /* 0x00000004b5227825 */ /* 0x002fc800078e0230 */
[C---:B----4-:R-:W-:Y:S01]  /*34820*/  IMAD.WIDE R32, R181.reuse, 0x4, R46 ;  /* 0x00000004b5207825 */ /* 0x050fe200078e022e */
[----:B------:R-:W-:Y:S04]  /*34830*/  STL.64 [R1+0xc0], R34 ;  /* 0x0000c02201007387 */ /* 0x000fe80000100a00 */
[----:B------:R1:W-:Y:S01]  /*34840*/  STL.64 [R1+0x220], R32 ;  /* 0x0002202001007387 */ /* 0x0003e20000100a00 */
[----:B------:R-:W-:-:S03]  /*34850*/  IMAD.WIDE R30, R181, 0x4, R30 ;  /* 0x00000004b51e7825 */ /* 0x000fc600078e021e */
[----:B------:R-:W4:Y:S01]  /*34860*/  LDL.LU.64 R78, [R1+0x5c8] ;  /* 0x0005c800014e7983 */ /* 0x000f220000300a00 */
[----:B------:R-:W-:-:S03]  /*34870*/  IMAD.WIDE R88, R181, 0x4, R128 ;  /* 0x00000004b5587825 */ /* 0x000fc600078e0280 */
[----:B------:R-:W4:Y:S01]  /*34880*/  LDL.LU.64 R128, [R1+0x760] ;  /* 0x0007600001807983 */ /* 0x000f220000300a00 */
[----:B-1----:R-:W-:-:S05]  /*34890*/  IMAD.WIDE R32, R181, 0x4, R44 ;  /* 0x00000004b5207825 */ /* 0x002fca00078e022c */
[----:B------:R1:W-:Y:S04]  /*348a0*/  STL.64 [R1+0xb8], R32 ;  /* 0x0000b82001007387 */ /* 0x0003e80000100a00 */
[----:B------:R-:W4:Y:S04]  /*348b0*/  LDL.LU.64 R80, [R1+0x5e0] ;  /* 0x0005e00001507983 */ /* 0x000f280000300a00 */
[----:B------:R-:W-:Y:S04]  /*348c0*/  STL.64 [R1+0x1e8], R30 ;  /* 0x0001e81e01007387 */ /* 0x000fe80000100a00 */
[----:B------:R-:W4:Y:S01]  /*348d0*/  LDL.LU.64 R104, [R1+0x48] ;  /* 0x0000480001687983 */ /* 0x000f220000300a00 */
[----:B------:R-:W-:-:S03]  /*348e0*/  IMAD.WIDE R136, R181, 0x4, R126 ;  /* 0x00000004b5887825 */ /* 0x000fc600078e027e */
[----:B------:R-:W4:Y:S04]  /*348f0*/  LDL.LU.64 R126, [R1+0x768] ;  /* 0x00076800017e7983 */ /* 0x000f280000300a00 */
[----:B------:R-:W4:Y:S04]  /*34900*/  LDL.LU.64 R108, [R1+0x5f0] ;  /* 0x0005f000016c7983 */ /* 0x000f280000300a00 */
        /* <DEDUP_REMOVED lines=8> */
[----:B------:R-:W4:Y:S04]  /*34990*/  LDL.LU.64 R122, [R1+0x778] ;  /* 0x00077800017a7983 */ /* 0x000f280000300a00 */
[----:B------:R-:W4:Y:S01]  /*349a0*/  LDL.LU.64 R36, [R1+0x610] ;  /* 0x0006100001247983 */ /* 0x000f220000300a00 */
[----:B------:R-:W-:-:S03]  /*349b0*/  IMAD.WIDE R92, R181, 0x4, R132 ;  /* 0x00000004b55c7825 */ /* 0x000fc600078e0284 */
[----:B------:R-:W-:Y:S01]  /*349c0*/  STL.64 [R1+0xb0], R28 ;  /* 0x0000b01c01007387 */ /* 0x000fe20000100a00 */
[----:B------:R-:W-:-:S04]  /*349d0*/  IMAD.WIDE R24, R181, 0x4, R24 ;  /* 0x00000004b5187825 */ /* 0x000fc800078e0218 */
[----:B------:R-:W-:-:S04]  /*349e0*/  IMAD.WIDE R22, R181, 0x4, R22 ;  /* 0x00000004b5167825 */ /* 0x000fc800078e0216 */
[C---:B--2---:R-:W-:Y:S02]  /*349f0*/  IMAD.WIDE R84, R181.reuse, 0x4, R116 ;  /* 0x00000004b5547825 */ /* 0x044fe400078e0274 */
[----:B------:R-:W2:Y:S02]  /*34a00*/  LDL.LU.64 R116, [R1+0x60] ;  /* 0x0000600001747983 */ /* 0x000ea40000300a00 */
[C---:B---3--:R-:W-:Y:S02]  /*34a10*/  IMAD.WIDE R132, R181.reuse, 0x4, R120 ;  /* 0x00000004b5847825 */ /* 0x048fe400078e0278 */
[----:B------:R-:W3:Y:S04]  /*34a20*/  LDL.LU.64 R120, [R1+0x780] ;  /* 0x0007800001787983 */ /* 0x000ee80000300a00 */
[----:B------:R-:W-:Y:S04]  /*34a30*/  STL.64 [R1+0x1c0], R26 ;  /* 0x0001c01a01007387 */ /* 0x000fe80000100a00 */
[----:B------:R-:W3:Y:S04]  /*34a40*/  LDL.LU.64 R34, [R1+0x618] ;  /* 0x0006180001227983 */ /* 0x000ee80000300a00 */
[----:B-1----:R-:W3:Y:S01]  /*34a50*/  LDL.LU.64 R32, [R1+0x68] ;  /* 0x0000680001207983 */ /* 0x002ee20000300a00 */
[----:B------:R-:W-:-:S03]  /*34a60*/  IMAD.WIDE R82, R181, 0x4, R118 ;  /* 0x00000004b5527825 */ /* 0x000fc600078e0276 */
[----:B------:R-:W3:Y:S04]  /*34a70*/  LDL.LU.64 R118, [R1+0x788] ;  /* 0x0007880001767983 */ /* 0x000ee80000300a00 */
[----:B------:R-:W-:Y:S04]  /*34a80*/  STL.64 [R1+0xa8], R24 ;  /* 0x0000a81801007387 */ /* 0x000fe80000100a00 */
[----:B------:R-:W3:Y:S04]  /*34a90*/  LDL.LU.64 R42, [R1+0x620] ;  /* 0x00062000012a7983 */ /* 0x000ee80000300a00 */
[----:B------:R-:W-:Y:S04]  /*34aa0*/  STL.64 [R1+0x1b0], R22 ;  /* 0x0001b01601007387 */ /* 0x000fe80000100a00 */
[----:B------:R-:W3:Y:S04]  /*34ab0*/  LDL.LU.64 R40, [R1+0x70] ;  /* 0x0000700001287983 */ /* 0x000ee80000300a00 */
[----:B------:R-:W3:Y:S01]  /*34ac0*/  LDL.LU.64 R38, [R1+0x18] ;  /* 0x0000180001267983 */ /* 0x000ee20000300a00 */
[----:B------:R-:W-:-:S04]  /*34ad0*/  IMAD.WIDE R20, R181, 0x4, R20 ;  /* 0x00000004b5147825 */ /* 0x000fc800078e0214 */
[C---:B------:R-:W-:Y:S01]  /*34ae0*/  IMAD.WIDE R18, R181.reuse, 0x4, R18 ;  /* 0x00000004b5127825 */ /* 0x040fe200078e0212 */
[----:B------:R-:W-:Y:S04]  /*34af0*/  STL.64 [R1+0xa0], R20 ;  /* 0x0000a01401007387 */ /* 0x000fe80000100a00 */
[----:B------:R4:W-:Y:S01]  /*34b00*/  STL.64 [R1+0x1a8], R18 ;  /* 0x0001a81201007387 */ /* 0x0009e20000100a00 */
[----:B------:R-:W-:-:S04]  /*34b10*/  IMAD.WIDE R16, R181, 0x4, R16 ;  /* 0x00000004b5107825 */ /* 0x000fc800078e0210 */
[----:B------:R-:W-:-:S04]  /*34b20*/  IMAD.WIDE R14, R181, 0x4, R14 ;  /* 0x00000004b50e7825 */ /* 0x000fc800078e020e */
[----:B------:R-:W-:-:S04]  /*34b30*/  IMAD.WIDE R10, R181, 0x4, R10 ;  /* 0x00000004b50a7825 */ /* 0x000fc800078e020a */
[----:B----4-:R-:W-:-:S05]  /*34b40*/  IMAD.WIDE R18, R181, 0x4, R104 ;  /* 0x00000004b5127825 */ /* 0x010fca00078e0268 */
[----:B------:R-:W-:Y:S04]  /*34b50*/  STL.64 [R1+0x98], R18 ;  /* 0x0000981201007387 */ /* 0x000fe80000100a00 */
[----:B------:R1:W-:Y:S02]  /*34b60*/  STL.64 [R1+0x1a0], R16 ;  /* 0x0001a01001007387 */ /* 0x0003e40000100a00 */
[----:B-1----:R-:W-:-:S05]  /*34b70*/  IMAD.WIDE R16, R181, 0x4, R110 ;  /* 0x00000004b5107825 */ /* 0x002fca00078e026e */
[----:B------:R-:W-:Y:S04]  /*34b80*/  STL.64 [R1+0x90], R16 ;  /* 0x0000901001007387 */ /* 0x000fe80000100a00 */
[----:B------:R1:W-:Y:S01]  /*34b90*/  STL.64 [R1+0x198], R14 ;  /* 0x0001980e01007387 */ /* 0x0003e20000100a00 */
[----:B------:R-:W-:-:S04]  /*34ba0*/  IMAD.WIDE R8, R181, 0x4, R8 ;  /* 0x00000004b5087825 */ /* 0x000fc800078e0208 */
[----:B-1----:R-:W-:-:S05]  /*34bb0*/  IMAD.WIDE R14, R181, 0x4, R114 ;  /* 0x00000004b50e7825 */ /* 0x002fca00078e0272 */
[----:B------:R-:W-:Y:S04]  /*34bc0*/  STL.64 [R1+0x88], R14 ;  /* 0x0000880e01007387 */ /* 0x000fe80000100a00 */
[----:B------:R2:W-:Y:S01]  /*34bd0*/  STL.64 [R1+0x190], R10 ;  /* 0x0001900a01007387 */ /* 0x0005e20000100a00 */
[----:B------:R-:W-:-:S04]  /*34be0*/  IMAD.WIDE R4, R181, 0x4, R4 ;  /* 0x00000004b5047825 */ /* 0x000fc800078e0204 */
[C---:B--2---:R-:W-:Y:S02]  /*34bf0*/  IMAD.WIDE R10, R181.reuse, 0x4, R116 ;  /* 0x00000004b50a7825 */ /* 0x044fe400078e0274 */
[----:B------:R-:W2:Y:S04]  /*34c00*/  LDL.LU.64 R116, [R1+0x790] ;  /* 0x0007900001747983 */ /* 0x000ea80000300a00 */
[----:B------:R-:W-:Y:S04]  /*34c10*/  STL.64 [R1+0x80], R10 ;  /* 0x0000800a01007387 */ /* 0x000fe80000100a00 */
[----:B------:R3:W-:Y:S01]  /*34c20*/  STL.64 [R1+0x188], R8 ;  /* 0x0001880801007387 */ /* 0x0007e20000100a00 */
[----:B------:R-:W-:-:S03]  /*34c30*/  IMAD.WIDE R70, R181, 0x4, R36 ;  /* 0x00000004b5467825 */ /* 0x000fc600078e0224 */
[----:B------:R-:W4:Y:S01]  /*34c40*/  LDL.LU.64 R36, [R1+0x628] ;  /* 0x0006280001247983 */ /* 0x000f220000300a00 */
[----:B------:R-:W-:-:S04]  /*34c50*/  IMAD.WIDE R72, R181, 0x4, R112 ;  /* 0x00000004b5487825 */ /* 0x000fc800078e0270 */
[----:B------:R-:W-:-:S04]  /*34c60*/  IMAD.WIDE R74, R181, 0x4, R108 ;  /* 0x00000004b54a7825 */ /* 0x000fc800078e026c */
[----:B---3--:R-:W-:-:S04]  /*34c70*/  IMAD.WIDE R8, R181, 0x4, R32 ;  /* 0x00000004b5087825 */ /* 0x008fc800078e0220 */
[C---:B------:R-:W-:Y:S01]  /*34c80*/  IMAD.WIDE R68, R181.reuse, 0x4, R34 ;  /* 0x00000004b5447825 */ /* 0x040fe200078e0222 */
[----:B------:R1:W-:Y:S04]  /*34c90*/  STL.64 [R1+0x78], R8 ;  /* 0x0000780801007387 */ /* 0x0003e80000100a00 */
[----:B------:R-:W3:Y:S04]  /*34ca0*/  LDL.LU.64 R34, [R1+0x140] ;  /* 0x0001400001227983 */ /* 0x000ee80000300a00 */
[----:B------:R1:W-:Y:S04]  /*34cb0*/  STL.64 [R1+0x180], R4 ;  /* 0x0001800401007387 */ /* 0x0003e80000100a00 */
[----:B------:R-:W2:Y:S01]  /*34cc0*/  LDL.LU.64 R32, [R1+0x20] ;  /* 0x0000200001207983 */ /* 0x000ea20000300a00 */
[----:B-1----:R-:W-:-:S03]  /*34cd0*/  IMAD.WIDE R8, R181, 0x4, R40 ;  /* 0x00000004b5087825 */ /* 0x002fc600078e0228 */
[----:B------:R-:W2:Y:S01]  /*34ce0*/  LDL.LU.64 R114, [R1+0x798] ;  /* 0x0007980001727983 */ /* 0x000ea20000300a00 */
[----:B------:R-:W-:-:S03]  /*34cf0*/  IMAD.WIDE R4, R181, 0x4, R38 ;  /* 0x00000004b5047825 */ /* 0x000fc600078e0226 */
[----:B------:R3:W-:Y:S04]  /*34d00*/  STL.64 [R1+0x70], R8 ;  /* 0x0000700801007387 */ /* 0x0007e80000100a00 */
[----:B------:R-:W2:Y:S04]  /*34d10*/  LDL.LU.64 R62, [R1+0x630] ;  /* 0x00063000013e7983 */ /* 0x000ea80000300a00 */
[----:B------:R2:W-:Y:S04]  /*34d20*/  STL.64 [R1+0x178], R4 ;  /* 0x0001780401007387 */ /* 0x0005e80000100a00 */
        /* <DEDUP_REMOVED lines=17> */
[----:B------:R-:W2:Y:S04]  /*34e40*/  LDL.LU.64 R200, [R1+0x650] ;  /* 0x0006500001c87983 */ /* 0x000ea80000300a00 */
[----:B------:R-:W2:Y:S04]  /*34e50*/  LDL.LU.64 R198, [R1+0x468] ;  /* 0x0004680001c67983 */ /* 0x000ea80000300a00 */
[----:B------:R-:W2:Y:S04]  /*34e60*/  LDL.LU.64 R80, [R1+0x7c0] ;  /* 0x0007c00001507983 */ /* 0x000ea80000300a00 */
[----:B------:R-:W2:Y:S04]  /*34e70*/  LDL.LU.64 R196, [R1+0x658] ;  /* 0x0006580001c47983 */ /* 0x000ea80000300a00 */
[----:B------:R-:W2:Y:S04]  /*34e80*/  LDL.LU.64 R42, [R1+0x4a8] ;  /* 0x0004a800012a7983 */ /* 0x000ea80000300a00 */
[----:B------:R-:W2:Y:S04]  /*34e90*/  LDL.LU.64 R40, [R1+0x7c8] ;  /* 0x0007c80001287983 */ /* 0x000ea80000300a00 */
[----:B------:R-:W2:Y:S01]  /*34ea0*/  LDL.LU.64 R38, [R1+0x660] ;  /* 0x0006600001267983 */ /* 0x000ea20000300a00 */
[----:B----4-:R-:W-:-:S03]  /*34eb0*/  IMAD.WIDE R64, R181, 0x4, R36 ;  /* 0x00000004b5407825 */ /* 0x010fc600078e0224 */
[----:B------:R-:W4:Y:S01]  /*34ec0*/  LDL.LU.64 R36, [R1+0x7d0] ;  /* 0x0007d00001247983 */ /* 0x000f220000300a00 */
[----:B---3--:R-:W-:-:S05]  /*34ed0*/  IMAD.WIDE R8, R181, 0x4, R34 ;  /* 0x00000004b5087825 */ /* 0x008fca00078e0222 */
[----:B------:R1:W-:Y:S01]  /*34ee0*/  STL.64 [R1+0x68], R8 ;  /* 0x0000680801007387 */ /* 0x0003e20000100a00 */
[----:B--2---:R-:W-:-:S03]  /*34ef0*/  IMAD.WIDE R4, R181, 0x4, R32 ;  /* 0x00000004b5047825 */ /* 0x004fc600078e0220 */
[----:B------:R-:W2:Y:S04]  /*34f00*/  LDL.LU.64 R34, [R1+0x668] ;  /* 0x0006680001227983 */ /* 0x000ea80000300a00 */
[----:B------:R3:W-:Y:S04]  /*34f10*/  STL.64 [R1+0x170], R4 ;  /* 0x0001700401007387 */ /* 0x0007e80000100a00 */
[----:B------:R-:W2:Y:S01]  /*34f20*/  LDL.LU.64 R32, [R1+0x4f0] ;  /* 0x0004f00001207983 */ /* 0x000ea20000300a00 */
[----:B-1----:R-:W-:-:S04]  /*34f30*/  IMAD.WIDE R8, R181, 0x4, R218 ;  /* 0x00000004b5087825 */ /* 0x002fc800078e02da */
[C---:B---3--:R-:W-:Y:S01]  /*34f40*/  IMAD.WIDE R4, R181.reuse, 0x4, R58 ;  /* 0x00000004b5047825 */ /* 0x048fe200078e023a */
[----:B------:R1:W-:Y:S04]  /*34f50*/  STL.64 [R1+0x60], R8 ;  /* 0x0000600801007387 */ /* 0x0003e80000100a00 */
[----:B------:R3:W-:Y:S01]  /*34f60*/  STL.64 [R1+0x168], R4 ;  /* 0x0001680401007387 */ /* 0x0007e20000100a00 */
        /* <DEDUP_REMOVED lines=10> */
[----:B------:R-:W-:Y:S04]  /*35010*/  STL.64 [R1+0x48], R8 ;  /* 0x0000480801007387 */ /* 0x000fe80000100a00 */
[----:B------:R1:W-:Y:S02]  /*35020*/  STL.64 [R1+0x150], R4 ;  /* 0x0001500401007387 */ /* 0x0003e40000100a00 */
[C---:B-1----:R-:W-:Y:S02]  /*35030*/  IMAD.WIDE R4, R181.reuse, 0x4, R12 ;  /* 0x00000004b5047825 */ /* 0x042fe400078e020c */
[----:B------:R-:W3:Y:S02]  /*35040*/  LDL.LU.64 R12, [R1+0xed8] ;  /* 0x000ed800010c7983 */ /* 0x000ee40000300a00 */
[----:B------:R-:W-:-:S05]  /*35050*/  IMAD.WIDE R8, R181, 0x4, R198 ;  /* 0x00000004b5087825 */ /* 0x000fca00078e02c6 */
[----:B------:R1:W-:Y:S04]  /*35060*/  STL.64 [R1+0x40], R8 ;  /* 0x0000400801007387 */ /* 0x0003e80000100a00 */
[----:B------:R4:W-:Y:S01]  /*35070*/  STL.64 [R1+0x148], R4 ;  /* 0x0001480401007387 */ /* 0x0009e20000100a00 */
[----:B-1----:R-:W-:-:S04]  /*35080*/  IMAD.WIDE R8, R181, 0x4, R42 ;  /* 0x00000004b5087825 */ /* 0x002fc800078e022a */
[C---:B----4-:R-:W-:Y:S02]  /*35090*/  IMAD.WIDE R4, R181.reuse, 0x4, R244 ;  /* 0x00000004b5047825 */ /* 0x050fe400078e02f4 */
[----:B------:R-:W4:Y:S04]  /*350a0*/  LDL.LU.64 R244, [R1+0xed0] ;  /* 0x000ed00001f47983 */ /* 0x000f280000300a00 */
[----:B------:R3:W-:Y:S04]  /*350b0*/  STL.64 [R1+0x38], R8 ;  /* 0x0000380801007387 */ /* 0x0007e80000100a00 */
[----:B------:R1:W-:Y:S01]  /*350c0*/  STL.64 [R1+0x140], R4 ;  /* 0x0001400401007387 */ /* 0x0003e20000100a00 */
[----:B---3--:R-:W-:-:S03]  /*350d0*/  IMAD.WIDE R8, R181, 0x4, R12 ;  /* 0x00000004b5087825 */ /* 0x008fc600078e020c */
[----:B------:R-:W3:Y:S01]  /*350e0*/  LDL.LU.64 R12, [R1+0xec8] ;  /* 0x000ec800010c7983 */ /* 0x000ee20000300a00 */
[----:B-1----:R-:W-:-:S03]  /*350f0*/  IMAD.WIDE R4, R181, 0x4, R246 ;  /* 0x00000004b5047825 */ /* 0x002fc600078e02f6 */
[----:B------:R-:W4:Y:S04]  /*35100*/  LDL.LU.64 R246, [R1+0xec0] ;  /* 0x000ec00001f67983 */ /* 0x000f280000300a00 */
[----:B------:R-:W-:Y:S01]  /*35110*/  STL.64 [R1+0x30], R8 ;  /* 0x0000300801007387 */ /* 0x000fe20000100a00 */
[----:B------:R-:W-:-:S03]  /*35120*/  IMAD.WIDE R14, R181, 0x4, R248 ;  /* 0x00000004b50e7825 */ /* 0x000fc600078e02f8 */
[----:B------:R2:W-:Y:S01]  /*35130*/  STL.64 [R1+0x138], R4 ;  /* 0x0001380401007387 */ /* 0x0005e20000100a00 */
[----:B------:R-:W-:-:S03]  /*35140*/  IMAD.WIDE R50, R181, 0x4, R38 ;  /* 0x00000004b5327825 */ /* 0x000fc600078e0226 */
[----:B------:R-:W4:Y:S01]  /*35150*/  LDL.LU.64 R248, [R1+0xeb8] ;  /* 0x000eb80001f87983 */ /* 0x000f220000300a00 */
[----:B--2---:R-:W-:-:S05]  /*35160*/  IMAD.WIDE R4, R181, 0x4, R32 ;  /* 0x00000004b5047825 */ /* 0x004fca00078e0220 */
[----:B------:R3:W-:Y:S04]  /*35170*/  STL.64 [R1+0x28], R4 ;  /* 0x0000280401007387 */ /* 0x0007e80000100a00 */
[----:B------:R-:W2:Y:S04]  /*35180*/  LDL.LU.64 R38, [R1+0x810] ;  /* 0x0008100001267983 */ /* 0x000ea80000300a00 */
[----:B------:R4:W-:Y:S01]  /*35190*/  STL.64 [R1+0x130], R14 ;  /* 0x0001300e01007387 */ /* 0x0009e20000100a00 */
[----:B---3--:R-:W-:-:S03]  /*351a0*/  IMAD.WIDE R4, R181, 0x4, R12 ;  /* 0x00000004b5047825 */ /* 0x008fc600078e020c */
[----:B------:R-:W3:Y:S01]  /*351b0*/  LDL.LU.64 R12, [R1+0xeb0] ;  /* 0x000eb000010c7983 */ /* 0x000ee20000300a00 */
[----:B------:R-:W-:-:S04]  /*351c0*/  IMAD.WIDE R6, R181, 0x4, R6 ;  /* 0x00000004b5067825 */ /* 0x000fc800078e0206 */
[C---:B----4-:R-:W-:Y:S01]  /*351d0*/  IMAD.WIDE R14, R181.reuse, 0x4, R244 ;  /* 0x00000004b50e7825 */ /* 0x050fe200078e02f4 */
[----:B------:R1:W-:Y:S03]  /*351e0*/  LDGSTS.E [R180+-0x48100], desc[UR22][R6.64], P6 ;  /* 0xb7f0000006b47fae */ /* 0x0003e6000b1a1016 */
[C---:B------:R-:W-:Y:S01]  /*351f0*/  IMAD.WIDE R46, R181.reuse, 0x4, R246 ;  /* 0x00000004b52e7825 */ /* 0x040fe200078e02f6 */
[----:B------:R-:W-:Y:S01]  /*35200*/  UIADD3 UR4, UPT, UPT, UR15, -0x180, URZ ;  /* 0xfffffe800f047890 */ /* 0x000fe2000fffe0ff */
[----:B------:R-:W4:Y:S02]  /*35210*/  LDL.LU.64 R246, [R1+0xea8] ;  /* 0x000ea80001f67983 */ /* 0x000f240000300a00 */
[C---:B------:R-:W-:Y:S02]  /*35220*/  IMAD.WIDE R16, R181.reuse, 0x4, R6 ;  /* 0x00000004b5107825 */ /* 0x040fe400078e0206 */
[----:B------:R-:W2:Y:S02]  /*35230*/  LDL.LU.64 R244, [R1+0xea0] ;  /* 0x000ea00001f47983 */ /* 0x000ea40000300a00 */
[C---:B------:R-:W-:Y:S01]  /*35240*/  IMAD.WIDE R48, R181.reuse, 0x4, R34 ;  /* 0x00000004b5307825 */ /* 0x040fe200078e0222 */
[----:B-1----:R-:W1:Y:S01]  /*35250*/  LDC R180, c[0x0][0x3a0] ;  /* 0x0000e800ffb47b82 */ /* 0x002e620000000800 */
[----:B------:R-:W2:Y:S04]  /*35260*/  LDL.LU.64 R6, [R1+0xe98] ;  /* 0x000e980001067983 */ /* 0x000ea80000300a00 */
[----:B------:R1:W-:Y:S04]  /*35270*/  STL.64 [R1+0x20], R14 ;  /* 0x0000200e01007387 */ /* 0x0003e80000100a00 */
[----:B------:R1:W-:Y:S01]  /*35280*/  STL.64 [R1+0x128], R16 ;  /* 0x0001281001007387 */ /* 0x0003e20000100a00 */
[----:B------:R-:W-:-:S03]  /*35290*/  IMAD.WIDE R8, R181, 0x4, R36 ;  /* 0x00000004b5087825 */ /* 0x000fc600078e0224 */
[----:B------:R-:W0:Y:S01]  /*352a0*/  LDGDEPBAR ;  /* 0x00000000000079af */ /* 0x000e220000000000 */
[----:B-1----:R-:W1:Y:S01]  /*352b0*/  S2R R14, SR_TID.X ;  /* 0x00000000000e7919 */ /* 0x002e620000002100 */
[----:B------:R-:W1:Y:S01]  /*352c0*/  S2R R15, SR_TID.X ;  /* 0x00000000000f7919 */ /* 0x000e620000002100 */
[----:B------:R-:W-:-:S05]  /*352d0*/  VIADD R33, R180, 0x3f ;  /* 0x0000003fb4217836 */ /* 0x000fca0000000000 */
[----:B------:R-:W-:Y:S02]  /*352e0*/  ISETP.GT.AND P2, PT, R33, 0x1bf, PT ;  /* 0x000001bf2100780c */ /* 0x000fe40003f44270 */
[----:B-1----:R-:W-:-:S04]  /*352f0*/  SHF.R.U32.HI R180, RZ, 0x6, R14 ;  /* 0x00000006ffb47819 */ /* 0x002fc8000001160e */
[----:B------:R-:W-:Y:S01]  /*35300*/  SGXT.U32 R180, R180, 0x1 ;  /* 0x00000001b4b4781a */ /* 0x000fe20000000000 */
[----:B---3--:R1:W-:Y:S04]  /*35310*/  STL.64 [R1+0xe08], R12 ;  /* 0x000e080c01007387 */ /* 0x0083e80000100a00 */
[----:B------:R-:W3:Y:S01]  /*35320*/  LDL.LU.64 R34, [R1+0x8d0] ;  /* 0x0008d00001227983 */ /* 0x000ee20000300a00 */
[----:B------:R-:W-:Y:S02]  /*35330*/  ISETP.GE.AND P1, PT, R12, UR4, PT ;  /* 0x000000040c007c0c */ /* 0x000fe4000bf26270 */
[----:B------:R-:W-:Y:S01]  /*35340*/  LOP3.LUT R180, R180, 0x2, RZ, 0xfc, !PT ;  /* 0x00000002b4b47812 */ /* 0x000fe200078efcff */
[----:B------:R-:W1:Y:S01]  /*35350*/  S2R R17, SR_TID.X ;  /* 0x0000000000117919 */ /* 0x000e620000002100 */
[----:B------:R-:W-:-:S02]  /*35360*/  SEL R14, RZ, 0x4, P1 ;  /* 0x00000004ff0e7807 */ /* 0x000fc40000800000 */
[----:B------:R-:W-:Y:S01]  /*35370*/  ISETP.GE.AND P1, PT, R180, UR4, PT ;  /* 0x00000004b4007c0c */ /* 0x000fe2000bf26270 */
[----:B------:R-:W4:Y:S01]  /*35380*/  LDL.LU.64 R36, [R1+0x870] ;  /* 0x0008700001247983 */ /* 0x000f220000300a00 */
[----:B------:R-:W-:Y:S02]  /*35390*/  SHF.R.U32.HI R180, RZ, 0x6, R15 ;  /* 0x00000006ffb47819 */ /* 0x000fe4000001160f */
[----:B------:R-:W-:Y:S01]  /*353a0*/  SEL R14, R14, RZ, P2 ;  /* 0x000000ff0e0e7207 */ /* 0x000fe20001000000 */
[----:B------:R-:W4:Y:S01]  /*353b0*/  LDL.LU.64 R32, [R1+0x868] ;  /* 0x0008680001207983 */ /* 0x000f220000300a00 */
[----:B------:R-:W-:Y:S02]  /*353c0*/  SGXT.U32 R180, R180, 0x1 ;  /* 0x00000001b4b4781a */ /* 0x000fe40000000000 */
[----:B------:R-:W-:Y:S02]  /*353d0*/  ISETP.NE.U32.AND P5, PT, R14, RZ, PT ;  /* 0x000000ff0e00720c */ /* 0x000fe40003fa5070 */
[----:B------:R-:W-:-:S02]  /*353e0*/  LOP3.LUT R180, R180, 0x20, RZ, 0xfc, !PT ;  /* 0x00000020b4b47812 */ /* 0x000fc400078efcff */
[----:B------:R-:W-:Y:S02]  /*353f0*/  SEL R14, RZ, 0x4, P1 ;  /* 0x00000004ff0e7807 */ /* 0x000fe40000800000 */
[----:B------:R-:W-:Y:S02]  /*35400*/  ISETP.GE.AND P1, PT, R180, UR4, PT ;  /* 0x00000004b4007c0c */ /* 0x000fe4000bf26270 */
[----:B------:R-:W-:Y:S02]  /*35410*/  SHF.R.U32.HI R180, RZ, 0x6, R15 ;  /* 0x00000006ffb47819 */ /* 0x000fe4000001160f */
[----:B------:R-:W-:Y:S02]  /*35420*/  SEL R14, R14, RZ, P2 ;  /* 0x000000ff0e0e7207 */ /* 0x000fe40001000000 */
[----:B------:R-:W-:Y:S02]  /*35430*/  SGXT.U32 R180, R180, 0x1 ;  /* 0x00000001b4b4781a */ /* 0x000fe40000000000 */
[----:B------:R-:W-:-:S02]  /*35440*/  ISETP.NE.U32.AND P3, PT, R14, RZ, PT ;  /* 0x000000ff0e00720c */ /* 0x000fc40003f65070 */
[----:B------:R-:W-:Y:S02]  /*35450*/  LOP3.LUT R180, R180, 0x22, RZ, 0xfc, !PT ;  /* 0x00000022b4b47812 */ /* 0x000fe400078efcff */
[----:B------:R-:W-:Y:S02]  /*35460*/  SEL R14, RZ, 0x4, P1 ;  /* 0x00000004ff0e7807 */ /* 0x000fe40000800000 */
[----:B------:R-:W-:Y:S02]  /*35470*/  ISETP.GE.AND P1, PT, R180, UR4, PT ;  /* 0x00000004b4007c0c */ /* 0x000fe4000bf26270 */
[----:B------:R-:W-:-:S04]  /*35480*/  SHF.R.U32.HI R180, RZ, 0x6, R15 ;  /* 0x00000006ffb47819 */ /* 0x000fc8000001160f */
[----:B------:R-:W-:-:S04]  /*35490*/  SGXT.U32 R180, R180, 0x1 ;  /* 0x00000001b4b4781a */ /* 0x000fc80000000000 */
[----:B------:R-:W-:Y:S02]  /*354a0*/  LOP3.LUT R180, R180, 0x4, RZ, 0xfc, !PT ;  /* 0x00000004b4b47812 */ /* 0x000fe400078efcff */
[----:B------:R-:W-:Y:S02]  /*354b0*/  SEL R14, R14, RZ, P2 ;  /* 0x000000ff0e0e7207 */ /* 0x000fe40001000000 */
[----:B------:R-:W-:Y:S02]  /*354c0*/  ISETP.GE.AND P6, PT, R180, UR4, PT ;  /* 0x00000004b4007c0c */ /* 0x000fe4000bfc6270 */
[----:B------:R-:W-:Y:S02]  /*354d0*/  SHF.R.U32.HI R180, RZ, 0x6, R15 ;  /* 0x00000006ffb47819 */ /* 0x000fe4000001160f */
[----:B------:R-:W-:Y:S02]  /*354e0*/  ISETP.NE.U32.AND P4, PT, R14, RZ, PT ;  /* 0x000000ff0e00720c */ /* 0x000fe40003f85070 */
[----:B------:R-:W-:-:S02]  /*354f0*/  SGXT.U32 R180, R180, 0x1 ;  /* 0x00000001b4b4781a */ /* 0x000fc40000000000 */
[----:B------:R-:W-:Y:S02]  /*35500*/  SEL R14, RZ, 0x4, P1 ;  /* 0x00000004ff0e7807 */ /* 0x000fe40000800000 */
[----:B------:R-:W-:Y:S02]  /*35510*/  LOP3.LUT R180, R180, 0x6, RZ, 0xfc, !PT ;  /* 0x00000006b4b47812 */ /* 0x000fe400078efcff */
[----:B------:R-:W-:Y:S02]  /*35520*/  SEL R14, R14, RZ, P2 ;  /* 0x000000ff0e0e7207 */ /* 0x000fe40001000000 */
[----:B------:R-:W-:Y:S02]  /*35530*/  SEL R16, RZ, 0x4, P6 ;  /* 0x00000004ff107807 */ /* 0x000fe40003000000 */
[----:B------:R-:W-:Y:S02]  /*35540*/  ISETP.GE.AND P6, PT, R180, UR4, PT ;  /* 0x00000004b4007c0c */ /* 0x000fe4000bfc6270 */
[----:B-1----:R-:W-:-:S02]  /*35550*/  SHF.R.U32.HI R180, RZ, 0x6, R17 ;  /* 0x00000006ffb47819 */ /* 0x002fc40000011611 */
[----:B------:R-:W-:Y:S01]  /*35560*/  ISETP.NE.U32.AND P1, PT, R14, RZ, PT ;  /* 0x000000ff0e00720c */ /* 0x000fe20003f25070 */
[----:B--2---:R-:W-:Y:S01]  /*35570*/  IMAD.WIDE R14, R252, 0x4, R38 ;  /* 0x00000004fc0e7825 */ /* 0x004fe200078e0226 */
[----:B------:R-:W-:Y:S01]  /*35580*/  BAR.SYNC.DEFER_BLOCKING 0x0 ;  /* 0x0000000000007b1d */ /* 0x000fe20000010000 */
[----:B------:R-:W-:Y:S02]  /*35590*/  SEL R16, R16, RZ, P2 ;  /* 0x000000ff10107207 */ /* 0x000fe40001000000 */
[----:B------:R-:W-:-:S03]  /*355a0*/  SGXT.U32 R180, R180, 0x1 ;  /* 0x00000001b4b4781a */ /* 0x000fc60000000000 */
[----:B------:R-:W2:Y:S01]  /*355b0*/  LDL.LU.64 R38, [R1+0x8c8] ;  /* 0x0008c80001267983 */ /* 0x000ea20000300a00 */
[----:B------:R-:W-:-:S03]  /*355c0*/  LOP3.LUT R180, R180, 0x24, RZ, 0xfc, !PT ;  /* 0x00000024b4b47812 */ /* 0x000fc600078efcff */
[----:B------:R-:W-:Y:S04]  /*355d0*/  STL.64 [R1+0xe18], R14 ;  /* 0x000e180e01007387 */ /* 0x000fe80000100a00 */
[----:B------:R-:W-:Y:S01]  /*355e0*/  @!PT LDS RZ, [RZ] ;  /* 0x00000000fffff984 */ /* 0x000fe20000000800 */
[----:B------:R-:W-:Y:S01]  /*355f0*/  @!PT LDS RZ, [RZ] ;  /* 0x00000000fffff984 */ /* 0x000fe20000000800 */
[----:B------:R-:W-:Y:S01]  /*35600*/  @!PT LDS RZ, [RZ] ;  /* 0x00000000fffff984 */ /* 0x000fe20000000800 */
[----:B------:R-:W-:Y:S01]  /*35610*/  LDGSTS.E [R3+0x18000], desc[UR22][R14.64], P5 ;  /* 0x180000000e037fae */ /* 0x000fe2000a9a1016 */
[----:B------:R-:W-:Y:S02]  /*35620*/  ISETP.NE.U32.AND P5, PT, R16, RZ, PT ;  /* 0x000000ff1000720c */ /* 0x000fe40003fa5070 */
[----:B------:R-:W-:Y:S02]  /*35630*/  SEL R16, RZ, 0x4, P6 ;  /* 0x00000004ff107807 */ /* 0x000fe40003000000 */
[----:B------:R-:W-:Y:S02]  /*35640*/  ISETP.GE.AND P6, PT, R180, UR4, PT ;  /* 0x00000004b4007c0c */ /* 0x000fe4000bfc6270 */
[----:B------:R-:W-:-:S02]  /*35650*/  SEL R16, R16, RZ, P2 ;  /* 0x000000ff10107207 */ /* 0x000fc40001000000 */
[----:B------:R-:W-:Y:S02]  /*35660*/  SEL R20, RZ, 0x4, P6 ;  /* 0x00000004ff147807 */ /* 0x000fe40003000000 */
[----:B------:R-:W-:Y:S01]  /*35670*/  ISETP.NE.U32.AND P6, PT, R16, RZ, PT ;  /* 0x000000ff1000720c */ /* 0x000fe20003fc5070 */
[C---:B---3--:R-:W-:Y:S02]  /*35680*/  IMAD.WIDE R16, R252.reuse, 0x4, R34 ;  /* 0x00000004fc107825 */ /* 0x048fe400078e0222 */
[----:B------:R-:W3:Y:S01]  /*35690*/  LDL.LU.64 R34, [R1+0x8c0] ;  /* 0x0008c00001227983 */ /* 0x000ee20000300a00 */
[----:B------:R-:W1:Y:S03]  /*356a0*/  S2R R12, SR_TID.X ;  /* 0x00000000000c7919 */ /* 0x000e660000002100 */
[----:B------:R-:W-:Y:S01]  /*356b0*/  LDGSTS.E [R3+0x18008], desc[UR22][R16.64], P3 ;  /* 0x1800800010037fae */ /* 0x000fe200099a1016 */
[----:B----4-:R-:W-:Y:S01]  /*356c0*/  IMAD.WIDE R18, R252, 0x4, R36 ;  /* 0x00000004fc127825 */ /* 0x010fe200078e0224 */
[----:B------:R-:W-:-:S02]  /*356d0*/  SEL R20, R20, RZ, P2 ;  /* 0x000000ff14147207 */ /* 0x000fc40001000000 */
[----:B------:R-:W4:Y:S04]  /*356e0*/  LDL.LU.64 R36, [R1+0x860] ;  /* 0x0008600001247983 */ /* 0x000f280000300a00 */
[----:B------:R-:W-:Y:S01]  /*356f0*/  LDGSTS.E [R3+0x1a000], desc[UR22][R18.64], P4 ;  /* 0x1a00000012037fae */ /* 0x000fe2000a1a1016 */
        /* <DEDUP_REMOVED lines=10> */
[----:B------:R-:W-:Y:S01]  /*357a0*/  SHF.R.U32.HI R180, RZ, 0x6, R12 ;  /* 0x00000006ffb47819 */ /* 0x000fe2000001160c */
[----:B------:R-:W-:-:S03]  /*357b0*/  IMAD.WIDE R222, R252, 0x4, R32 ;  /* 0x00000004fcde7825 */ /* 0x000fc600078e0220 */
[----:B------:R-:W-:Y:S02]  /*357c0*/  SGXT.U32 R180, R180, 0x1 ;  /* 0x00000001b4b4781a */ /* 0x000fe40000000000 */
[----:B------:R-:W-:Y:S02]  /*357d0*/  LDGSTS.E [R3+0x1a008], desc[UR22][R222.64], P1 ;  /* 0x1a008000de037fae */ /* 0x000fe400089a1016 */
[----:B------:R-:W-:Y:S02]  /*357e0*/  LOP3.LUT R180, R180, 0xa, RZ, 0xfc, !PT ;  /* 0x0000000ab4b47812 */ /* 0x000fe400078efcff */
[----:B------:R-:W-:Y:S02]  /*357f0*/  SEL R20, R20, RZ, P2 ;  /* 0x000000ff14147207 */ /* 0x000fe40001000000 */
[----:B------:R-:W-:Y:S01]  /*35800*/  ISETP.GE.AND P1, PT, R180, UR4, PT ;  /* 0x00000004b4007c0c */ /* 0x000fe2000bf26270 */
[----:B------:R-:W-:Y:S01]  /*35810*/  STL.64 [R1+0xe20], R16 ;  /* 0x000e201001007387 */ /* 0x000fe20000100a00 */
[----:B------:R-:W-:-:S02]  /*35820*/  SEL R21, RZ, 0x4, P3 ;  /* 0x00000004ff157807 */ /* 0x000fc40001800000 */
[----:B------:R-:W-:Y:S01]  /*35830*/  SHF.R.U32.HI R180, RZ, 0x6, R12 ;  /* 0x00000006ffb47819 */ /* 0x000fe2000001160c */
[----:B------:R-:W-:Y:S01]  /*35840*/  STL.64 [R1+0xe28], R18 ;  /* 0x000e281201007387 */ /* 0x000fe20000100a00 */
[----:B--2---:R-:W-:Y:S01]  /*35850*/  IMAD.WIDE R224, R252, 0x4, R38 ;  /* 0x00000004fce07825 */ /* 0x004fe200078e0226 */
[----:B------:R-:W-:Y:S02]  /*35860*/  ISETP.NE.U32.AND P3, PT, R20, RZ, PT ;  /* 0x000000ff1400720c */ /* 0x000fe40003f65070 */
[----:B------:R-:W2:Y:S01]  /*35870*/  LDL.LU.64 R32, [R1+0x858] ;  /* 0x0008580001207983 */ /* 0x000ea20000300a00 */
[----:B------:R-:W-:Y:S02]  /*35880*/  SEL R20, R21, RZ, P2 ;  /* 0x000000ff15147207 */ /* 0x000fe40001000000 */
[----:B------:R-:W-:Y:S01]  /*35890*/  SGXT.U32 R180, R180, 0x1 ;  /* 0x00000001b4b4781a */ /* 0x000fe20000000000 */
[----:B------:R-:W-:Y:S01]  /*358a0*/  LDGSTS.E [R6+0x18000], desc[UR22][R224.64], P5 ;  /* 0x18000000e0067fae */ /* 0x000fe2000a9a1016 */
[----:B------:R-:W-:-:S02]  /*358b0*/  ISETP.NE.U32.AND P5, PT, R20, RZ, PT ;  /* 0x000000ff1400720c */ /* 0x000fc40003fa5070 */
[----:B------:R-:W-:Y:S02]  /*358c0*/  LOP3.LUT R180, R180, 0x28, RZ, 0xfc, !PT ;  /* 0x00000028b4b47812 */ /* 0x000fe400078efcff */
[----:B------:R-:W-:Y:S01]  /*358d0*/  SEL R20, RZ, 0x4, P1 ;  /* 0x00000004ff147807 */ /* 0x000fe20000800000 */
[----:B------:R-:W-:Y:S01]  /*358e0*/  IMAD.WIDE R10, R181, 0x4, R40 ;  /* 0x00000004b50a7825 */ /* 0x000fe200078e0228 */
[----:B------:R-:W-:Y:S01]  /*358f0*/  ISETP.GE.AND P1, PT, R180, UR4, PT ;  /* 0x00000004b4007c0c */ /* 0x000fe2000bf26270 */
[----:B------:R-:W2:Y:S01]  /*35900*/  LDL.LU.64 R40, [R1+0x8b8] ;  /* 0x0008b80001287983 */ /* 0x000ea20000300a00 */
[----:B------:R-:W-:Y:S02]  /*35910*/  SEL R20, R20, RZ, P2 ;  /* 0x000000ff14147207 */ /* 0x000fe40001000000 */
[----:B------:R-:W-:Y:S01]  /*35920*/  SEL R24, RZ, 0x4, P1 ;  /* 0x00000004ff187807 */ /* 0x000fe20000800000 */
[----:B------:R-:W-:Y:S01]  /*35930*/  STL.64 [R1+0xe30], R222 ;  /* 0x000e30de01007387 */ /* 0x000fe20000100a00 */
[----:B------:R-:W-:-:S03]  /*35940*/  ISETP.NE.U32.AND P1, PT, R20, RZ, PT ;  /* 0x000000ff1400720c */ /* 0x000fc60003f25070 */
[----:B------:R-:W-:Y:S04]  /*35950*/  STL.64 [R1+0xe38], R224 ;  /* 0x000e38e001007387 */ /* 0x000fe80000100a00 */
[----:B------:R-:W2:Y:S01]  /*35960*/  LDL.LU.64 R38, [R1+0x8b0] ;  /* 0x0008b00001267983 */ /* 0x000ea20000300a00 */
[----:B---3--:R-:W-:-:S03]  /*35970*/  IMAD.WIDE R20, R252, 0x4, R34 ;  /* 0x00000004fc147825 */ /* 0x008fc600078e0222 */
[----:B------:R-:W3:Y:S01]  /*35980*/  LDL.LU.64 R34, [R1+0x850] ;  /* 0x0008500001227983 */ /* 0x000ee20000300a00 */
[----:B------:R-:W-:-:S03]  /*35990*/  SHF.R.U32.HI R180, RZ, 0x6, R12 ;  /* 0x00000006ffb47819 */ /* 0x000fc6000001160c */
[----:B------:R-:W-:Y:S01]  /*359a0*/  STL.64 [R1+0xe40], R20 ;  /* 0x000e401401007387 */ /* 0x000fe20000100a00 */
[----:B----4-:R-:W-:-:S03]  /*359b0*/  IMAD.WIDE R22, R252, 0x4, R36 ;  /* 0x00000004fc167825 */ /* 0x010fc600078e0224 */
[----:B------:R-:W-:Y:S04]  /*359c0*/  LDGSTS.E [R6+0x18008], desc[UR22][R20.64], P6 ;  /* 0x1800800014067fae */ /* 0x000fe8000b1a1016 */
[----:B------:R-:W-:Y:S04]  /*359d0*/  STL.64 [R1+0xe48], R22 ;  /* 0x000e481601007387 */ /* 0x000fe80000100a00 */
[----:B------:R-:W4:Y:S01]  /*359e0*/  LDL.LU.64 R36, [R1+0x848] ;  /* 0x0008480001247983 */ /* 0x000f220000300a00 */
[----:B------:R-:W-:Y:S02]  /*359f0*/  SGXT.U32 R180, R180, 0x1 ;  /* 0x00000001b4b4781a */ /* 0x000fe40000000000 */
[----:B------:R-:W-:Y:S01]  /*35a00*/  SEL R24, R24, RZ, P2 ;  /* 0x000000ff18187207 */ /* 0x000fe20001000000 */
[----:B------:R-:W-:Y:S01]  /*35a10*/  LDGSTS.E [R6+0x1a000], desc[UR22][R22.64], P4 ;  /* 0x1a00000016067fae */ /* 0x000fe2000a1a1016 */
        /* <DEDUP_REMOVED lines=8> */
[----:B------:R-:W-:-:S04]  /*35aa0*/  SHF.R.U32.HI R180, RZ, 0x6, R12 ;  /* 0x00000006ffb47819 */ /* 0x000fc8000001160c */
[----:B------:R-:W-:-:S04]  /*35ab0*/  SGXT.U32 R180, R180, 0x1 ;  /* 0x00000001b4b4781a */ /* 0x000fc80000000000 */
[----:B------:R-:W-:Y:S02]  /*35ac0*/  LOP3.LUT R180, R180, 0xe, RZ, 0xfc, !PT ;  /* 0x0000000eb4b47812 */ /* 0x000fe400078efcff */
[----:B------:R-:W-:Y:S01]  /*35ad0*/  SEL R24, R24, RZ, P2 ;  /* 0x000000ff18187207 */ /* 0x000fe20001000000 */
[C---:B--2---:R-:W-:Y:S02]  /*35ae0*/  IMAD.WIDE R218, R252.reuse, 0x4, R32 ;  /* 0x00000004fcda7825 */ /* 0x044fe400078e0220 */
[----:B------:R-:W2:Y:S04]  /*35af0*/  LDL.LU.64 R32, [R1+0x8a8] ;  /* 0x0008a80001207983 */ /* 0x000ea80000300a00 */
[----:B------:R-:W-:Y:S01]  /*35b00*/  STL.64 [R1+0xe50], R218 ;  /* 0x000e50da01007387 */ /* 0x000fe20000100a00 */
[----:B------:R-:W-:-:S03]  /*35b10*/  IMAD.WIDE R220, R252, 0x4, R40 ;  /* 0x00000004fcdc7825 */ /* 0x000fc600078e0228 */
[----:B------:R1:W-:Y:S04]  /*35b20*/  LDGSTS.E [R6+0x1a008], desc[UR22][R218.64], P3 ;  /* 0x1a008000da067fae */ /* 0x0003e800099a1016 */
[----:B------:R-:W-:Y:S01]  /*35b30*/  STL.64 [R1+0xe58], R220 ;  /* 0x000e58dc01007387 */ /* 0x000fe20000100a00 */
[----:B------:R-:W-:Y:S02]  /*35b40*/  ISETP.GE.AND P3, PT, R180, UR4, PT ;  /* 0x00000004b4007c0c */ /* 0x000fe4000bf66270 */
[----:B------:R-:W-:Y:S01]  /*35b50*/  SEL R25, RZ, 0x4, P6 ;  /* 0x00000004ff197807 */ /* 0x000fe20003000000 */
[----:B------:R-:W-:Y:S01]  /*35b60*/  LDGSTS.E [R7+0x18000], desc[UR22][R220.64], P5 ;  /* 0x18000000dc077fae */ /* 0x000fe2000a9a1016 */
[----:B------:R-:W-:Y:S02]  /*35b70*/  SHF.R.U32.HI R180, RZ, 0x6, R12 ;  /* 0x00000006ffb47819 */ /* 0x000fe4000001160c */
[----:B------:R-:W-:-:S02]  /*35b80*/  ISETP.NE.U32.AND P6, PT, R24, RZ, PT ;  /* 0x000000ff1800720c */ /* 0x000fc40003fc5070 */
[----:B------:R-:W-:Y:S02]  /*35b90*/  SEL R24, R25, RZ, P2 ;  /* 0x000000ff19187207 */ /* 0x000fe40001000000 */
[----:B------:R-:W-:Y:S02]  /*35ba0*/  SGXT.U32 R180, R180, 0x1 ;  /* 0x00000001b4b4781a */ /* 0x000fe40000000000 */
[----:B------:R-:W-:Y:S02]  /*35bb0*/  ISETP.NE.U32.AND P5, PT, R24, RZ, PT ;  /* 0x000000ff1800720c */ /* 0x000fe40003fa5070 */
[----:B------:R-:W-:Y:S02]  /*35bc0*/  LOP3.LUT R180, R180, 0x2c, RZ, 0xfc, !PT ;  /* 0x0000002cb4b47812 */ /* 0x000fe400078efcff */
[----:B------:R-:W-:Y:S02]  /*35bd0*/  SEL R24, RZ, 0x4, P3 ;  /* 0x00000004ff187807 */ /* 0x000fe40001800000 */
[----:B------:R-:W-:-:S02]  /*35be0*/  ISETP.GE.AND P3, PT, R180, UR4, PT ;  /* 0x00000004b4007c0c */ /* 0x000fc4000bf66270 */
[----:B------:R-:W-:Y:S02]  /*35bf0*/  SEL R24, R24, RZ, P2 ;  /* 0x000000ff18187207 */ /* 0x000fe40001000000 */
[----:B------:R-:W-:Y:S02]  /*35c00*/  SEL R28, RZ, 0x4, P3 ;  /* 0x00000004ff1c7807 */ /* 0x000fe40001800000 */
[----:B------:R-:W-:Y:S01]  /*35c10*/  ISETP.NE.U32.AND P3, PT, R24, RZ, PT ;  /* 0x000000ff1800720c */ /* 0x000fe20003f65070 */
[----:B------:R-:W-:-:S04]  /*35c20*/  IMAD.WIDE R24, R252, 0x4, R38 ;  /* 0x00000004fc187825 */ /* 0x000fc800078e0226 */
[----:B---3--:R-:W-:Y:S01]  /*35c30*/  IMAD.WIDE R26, R252, 0x4, R34 ;  /* 0x00000004fc1a7825 */ /* 0x008fe200078e0222 */
[----:B------:R-:W-:Y:S01]  /*35c40*/  SHF.R.U32.HI R180, RZ, 0x6, R12 ;  /* 0x00000006ffb47819 */ /* 0x000fe2000001160c */
[----:B------:R-:W3:Y:S04]  /*35c50*/  LDL.LU.64 R34, [R1+0x8a0] ;  /* 0x0008a00001227983 */ /* 0x000ee80000300a00 */
[----:B------:R-:W3:Y:S04]  /*35c60*/  LDL.LU.64 R40, [R1+0x840] ;  /* 0x0008400001287983 */ /* 0x000ee80000300a00 */
[----:B------:R-:W-:Y:S04]  /*35c70*/  STL.64 [R1+0xe60], R24 ;  /* 0x000e601801007387 */ /* 0x000fe80000100a00 */
[----:B------:R-:W-:Y:S04]  /*35c80*/  STL.64 [R1+0xe68], R26 ;  /* 0x000e681a01007387 */ /* 0x000fe80000100a00 */
[----:B------:R-:W3:Y:S01]  /*35c90*/  LDL.LU.64 R38, [R1+0x838] ;  /* 0x0008380001267983 */ /* 0x000ee20000300a00 */
[----:B------:R-:W-:-:S03]  /*35ca0*/  SGXT.U32 R180, R180, 0x1 ;  /* 0x00000001b4b4781a */ /* 0x000fc60000000000 */
[----:B------:R-:W-:Y:S01]  /*35cb0*/  LDGSTS.E [R7+0x18008], desc[UR22][R24.64], P1 ;  /* 0x1800800018077fae */ /* 0x000fe200089a1016 */
[----:B------:R-:W-:Y:S02]  /*35cc0*/  LOP3.LUT R180, R180, 0x2e, RZ, 0xfc, !PT ;  /* 0x0000002eb4b47812 */ /* 0x000fe400078efcff */
[----:B------:R-:W-:Y:S01]  /*35cd0*/  SEL R28, R28, RZ, P2 ;  /* 0x000000ff1c1c7207 */ /* 0x000fe20001000000 */
[----:B------:R-:W-:Y:S01]  /*35ce0*/  LDGSTS.E [R7+0x1a000], desc[UR22][R26.64], P4 ;  /* 0x1a0000001a077fae */ /* 0x000fe2000a1a1016 */
        /* <DEDUP_REMOVED lines=8> */
[----:B----4-:R-:W-:-:S02]  /*35d70*/  IMAD.WIDE R214, R252, 0x4, R36 ;  /* 0x00000004fcd67825 */ /* 0x010fc400078e0224 */
[----:B------:R-:W4:Y:S01]  /*35d80*/  LDL.LU.64 R36, [R1+0x898] ;  /* 0x0008980001247983 */ /* 0x000f220000300a00 */
[----:B------:R-:W-:Y:S02]  /*35d90*/  SGXT.U32 R180, R180, 0x1 ;  /* 0x00000001b4b4781a */ /* 0x000fe40000000000 */
[----:B------:R-:W-:Y:S01]  /*35da0*/  SEL R28, R28, RZ, P2 ;  /* 0x000000ff1c1c7207 */ /* 0x000fe20001000000 */
[----:B------:R-:W-:Y:S01]  /*35db0*/  LDGSTS.E [R7+0x1a008], desc[UR22][R214.64], P6 ;  /* 0x1a008000d6077fae */ /* 0x000fe2000b1a1016 */
[----:B------:R-:W-:Y:S02]  /*35dc0*/  LOP3.LUT R180, R180, 0x12, RZ, 0xfc, !PT ;  /* 0x00000012b4b47812 */ /* 0x000fe400078efcff */
[----:B------:R-:W-:Y:S02]  /*35dd0*/  SEL R29, RZ, 0x4, P1 ;  /* 0x00000004ff1d7807 */ /* 0x000fe40000800000 */
[----:B------:R-:W-:Y:S02]  /*35de0*/  ISETP.GE.AND P6, PT, R180, UR4, PT ;  /* 0x00000004b4007c0c */ /* 0x000fe4000bfc6270 */
[----:B------:R-:W-:-:S02]  /*35df0*/  SHF.R.U32.HI R180, RZ, 0x6, R12 ;  /* 0x00000006ffb47819 */ /* 0x000fc4000001160c */
[----:B------:R-:W-:Y:S01]  /*35e00*/  ISETP.NE.U32.AND P1, PT, R28, RZ, PT ;  /* 0x000000ff1c00720c */ /* 0x000fe20003f25070 */
[----:B------:R1:W-:Y:S01]  /*35e10*/  STL.64 [R1+0xe78], R6 ;  /* 0x000e780601007387 */ /* 0x0003e20000100a00 */
[----:B------:R-:W-:Y:S02]  /*35e20*/  SEL R28, R29, RZ, P2 ;  /* 0x000000ff1d1c7207 */ /* 0x000fe40001000000 */
[----:B------:R-:W-:Y:S01]  /*35e30*/  SGXT.U32 R180, R180, 0x1 ;  /* 0x00000001b4b4781a */ /* 0x000fe20000000000 */
[----:B------:R-:W-:Y:S01]  /*35e40*/  STL.64 [R1+0xe70], R214 ;  /* 0x000e70d601007387 */ /* 0x000fe20000100a00 */
[----:B------:R-:W-:Y:S02]  /*35e50*/  IMAD.WIDE R52, R181, 0x4, R196 ;  /* 0x00000004b5347825 */ /* 0x000fe400078e02c4 */
[----:B------:R-:W-:Y:S02]  /*35e60*/  LOP3.LUT R180, R180, 0x30, RZ, 0xfc, !PT ;  /* 0x00000030b4b47812 */ /* 0x000fe400078efcff */
[----:B--2---:R-:W-:-:S05]  /*35e70*/  IMAD.WIDE R216, R252, 0x4, R32 ;  /* 0x00000004fcd87825 */ /* 0x004fca00078e0220 */
[----:B------:R-:W-:Y:S01]  /*35e80*/  LDGSTS.E [R244+0x18000], desc[UR22][R216.64], P5 ;  /* 0x18000000d8f47fae */ /* 0x000fe2000a9a1016 */
[----:B------:R-:W-:-:S03]  /*35e90*/  ISETP.NE.U32.AND P5, PT, R28, RZ, PT ;  /* 0x000000ff1c00720c */ /* 0x000fc60003fa5070 */
[----:B------:R2:W-:Y:S01]  /*35ea0*/  STL.64 [R1+0xe80], R216 ;  /* 0x000e80d801007387 */ /* 0x0005e20000100a00 */
[----:B------:R-:W-:-:S03]  /*35eb0*/  SEL R28, RZ, 0x4, P6 ;  /* 0x00000004ff1c7807 */ /* 0x000fc60003000000 */
[----:B------:R-:W2:Y:S01]  /*35ec0*/  LDL.LU.64 R196, [R1+0x890] ;  /* 0x0008900001c47983 */ /* 0x000ea20000300a00 */
[----:B------:R-:W-:Y:S02]  /*35ed0*/  ISETP.GE.AND P6, PT, R180, UR4, PT ;  /* 0x00000004b4007c0c */ /* 0x000fe4000bfc6270 */
[----:B------:R-:W-:Y:S02]  /*35ee0*/  SEL R28, R28, RZ, P2 ;  /* 0x000000ff1c1c7207 */ /* 0x000fe40001000000 */
[----:B------:R-:W-:Y:S02]  /*35ef0*/  SEL R32, RZ, 0x4, P6 ;  /* 0x00000004ff207807 */ /* 0x000fe40003000000 */
[----:B------:R-:W-:Y:S01]  /*35f00*/  ISETP.NE.U32.AND P6, PT, R28, RZ, PT ;  /* 0x000000ff1c00720c */ /* 0x000fe20003fc5070 */
[----:B------:R-:W-:-:S04]  /*35f10*/  IMAD.WIDE R54, R181, 0x4, R200 ;  /* 0x00000004b5367825 */ /* 0x000fc800078e02c8 */
[C---:B---3--:R-:W-:Y:S02]  /*35f20*/  IMAD.WIDE R28, R252.reuse, 0x4, R34 ;  /* 0x00000004fc1c7825 */ /* 0x048fe400078e0222 */
[----:B------:R-:W3:Y:S04]  /*35f30*/  LDL.LU.64 R34, [R1+0x830] ;  /* 0x0008300001227983 */ /* 0x000ee80000300a00 */
[----:B------:R1:W-:Y:S04]  /*35f40*/  STL.64 [R1+0xe88], R28 ;  /* 0x000e881c01007387 */ /* 0x0003e80000100a00 */
[----:B------:R-:W3:Y:S01]  /*35f50*/  LDL.LU.64 R42, [R1+0x828] ;  /* 0x00082800012a7983 */ /* 0x000ee20000300a00 */
[----:B------:R-:W-:-:S03]  /*35f60*/  IMAD.WIDE R30, R252, 0x4, R40 ;  /* 0x00000004fc1e7825 */ /* 0x000fc600078e0228 */
[----:B------:R-:W3:Y:S01]  /*35f70*/  LDL.LU.64 R40, [R1+0x888] ;  /* 0x0008880001287983 */ /* 0x000ee20000300a00 */
[----:B------:R-:W-:-:S03]  /*35f80*/  IMAD.WIDE R210, R252, 0x4, R38 ;  /* 0x00000004fcd27825 */ /* 0x000fc600078e0226 */
[----:B------:R-:W3:Y:S04]  /*35f90*/  LDL.LU.64 R200, [R1+0x880] ;  /* 0x0008800001c87983 */ /* 0x000ee80000300a00 */
[----:B------:R-:W3:Y:S04]  /*35fa0*/  LDL.LU.64 R38, [R1+0x820] ;  /* 0x0008200001267983 */ /* 0x000ee80000300a00 */
[----:B------:R-:W3:Y:S01]  /*35fb0*/  LDL.LU.64 R198, [R1+0x818] ;  /* 0x0008180001c67983 */ /* 0x000ee20000300a00 */
[----:B------:R-:W-:Y:S01]  /*35fc0*/  SHF.R.U32.HI R180, RZ, 0x6, R12 ;  /* 0x00000006ffb47819 */ /* 0x000fe2000001160c */
[----:B-1----:R-:W1:Y:S03]  /*35fd0*/  S2R R6, SR_TID.X ;  /* 0x0000000000067919 */ /* 0x002e660000002100 */
[----:B------:R-:W-:Y:S01]  /*35fe0*/  SGXT.U32 R180, R180, 0x1 ;  /* 0x00000001b4b4781a */ /* 0x000fe20000000000 */
[----:B------:R-:W-:Y:S03]  /*35ff0*/  LDGSTS.E [R244+0x18008], desc[UR22][R28.64], P3 ;  /* 0x180080001cf47fae */ /* 0x000fe600099a1016 */
[----:B------:R-:W-:-:S02]  /*36000*/  LOP3.LUT R180, R180, 0x32, RZ, 0xfc, !PT ;  /* 0x00000032b4b47812 */ /* 0x000fc400078efcff */
[----:B------:R-:W-:Y:S01]  /*36010*/  SEL R32, R32, RZ, P2 ;  /* 0x000000ff20207207 */ /* 0x000fe20001000000 */
[----:B------:R-:W-:Y:S01]  /*36020*/  LDGSTS.E [R244+0x1a000], desc[UR22][R30.64], P4 ;  /* 0x1a0000001ef47fae */ /* 0x000fe2000a1a1016 */
[----:B------:R-:W-:Y:S02]  /*36030*/  ISETP.GE.AND P3, PT, R180, UR4, PT ;  /* 0x00000004b4007c0c */ /* 0x000fe4000bf66270 */
[----:B------:R-:W-:Y:S01]  /*36040*/  SHF.R.U32.HI R180, RZ, 0x6, R12 ;  /* 0x00000006ffb47819 */ /* 0x000fe2000001160c */
[----:B------:R-:W-:Y:S03]  /*36050*/  LDGSTS.E [R244+0x1a008], desc[UR22][R210.64], P1 ;  /* 0x1a008000d2f47fae */ /* 0x000fe600089a1016 */
        /* <DEDUP_REMOVED lines=10> */
[----:B-1----:R-:W-:Y:S01]  /*36100*/  SHF.R.U32.HI R180, RZ, 0x6, R6 ;  /* 0x00000006ffb47819 */ /* 0x002fe20000011606 */
[----:B------:R-:W-:Y:S01]  /*36110*/  IMAD.WIDE R58, R181, 0x4, R212 ;  /* 0x00000004b53a7825 */ /* 0x000fe200078e02d4 */
[----:B------:R-:W-:Y:S02]  /*36120*/  SEL R33, RZ, 0x4, P3 ;  /* 0x00000004ff217807 */ /* 0x000fe40001800000 */
[----:B------:R-:W-:Y:S01]  /*36130*/  ISETP.NE.U32.AND P3, PT, R32, RZ, PT ;  /* 0x000000ff2000720c */ /* 0x000fe20003f65070 */
[----:B----4-:R-:W-:Y:S01]  /*36140*/  IMAD.WIDE R212, R252, 0x4, R36 ;  /* 0x00000004fcd47825 */ /* 0x010fe200078e0224 */
[----:B------:R-:W-:-:S02]  /*36150*/  SGXT.U32 R180, R180, 0x1 ;  /* 0x00000001b4b4781a */ /* 0x000fc40000000000 */
[----:B------:R-:W-:Y:S02]  /*36160*/  SEL R32, R33, RZ, P2 ;  /* 0x000000ff21207207 */ /* 0x000fe40001000000 */
[----:B------:R-:W-:Y:S01]  /*36170*/  LOP3.LUT R180, R180, 0x34, RZ, 0xfc, !PT ;  /* 0x00000034b4b47812 */ /* 0x000fe200078efcff */
[----:B------:R-:W-:Y:S01]  /*36180*/  LDGSTS.E [R245+0x18000], desc[UR22][R212.64], P5 ;  /* 0x18000000d4f57fae */ /* 0x000fe2000a9a1016 */
[----:B------:R-:W-:Y:S02]  /*36190*/  ISETP.NE.U32.AND P5, PT, R32, RZ, PT ;  /* 0x000000ff2000720c */ /* 0x000fe40003fa5070 */
[----:B------:R-:W-:Y:S02]  /*361a0*/  SEL R32, RZ, 0x4, P1 ;  /* 0x00000004ff207807 */ /* 0x000fe40000800000 */
[----:B------:R-:W-:Y:S02]  /*361b0*/  ISETP.GE.AND P1, PT, R180, UR4, PT ;  /* 0x00000004b4007c0c */ /* 0x000fe4000bf26270 */
[----:B------:R-:W-:-:S02]  /*361c0*/  SHF.R.U32.HI R180, RZ, 0x6, R6 ;  /* 0x00000006ffb47819 */ /* 0x000fc40000011606 */
[----:B------:R-:W-:Y:S02]  /*361d0*/  SEL R32, R32, RZ, P2 ;  /* 0x000000ff20207207 */ /* 0x000fe40001000000 */
[----:B------:R-:W-:Y:S02]  /*361e0*/  SEL R36, RZ, 0x4, P1 ;  /* 0x00000004ff247807 */ /* 0x000fe40000800000 */
[----:B------:R-:W-:Y:S02]  /*361f0*/  SGXT.U32 R180, R180, 0x1 ;  /* 0x00000001b4b4781a */ /* 0x000fe40000000000 */
[----:B------:R-:W-:Y:S01]  /*36200*/  ISETP.NE.U32.AND P1, PT, R32, RZ, PT ;  /* 0x000000ff2000720c */ /* 0x000fe20003f25070 */
[----:B--2---:R-:W-:Y:S01]  /*36210*/  IMAD.WIDE R32, R252, 0x4, R196 ;  /* 0x00000004fc207825 */ /* 0x004fe200078e02c4 */
[----:B------:R-:W-:Y:S01]  /*36220*/  LOP3.LUT R180, R180, 0x36, RZ, 0xfc, !PT ;  /* 0x00000036b4b47812 */ /* 0x000fe200078efcff */
[----:B------:R-:W2:Y:S04]  /*36230*/  LDL.LU.64 R196, [R1+0x878] ;  /* 0x0008780001c47983 */ /* 0x000ea80000300a00 */
[----:B------:R-:W-:Y:S01]  /*36240*/  LDGSTS.E [R245+0x18008], desc[UR22][R32.64], P6 ;  /* 0x1800800020f57fae */ /* 0x000fe2000b1a1016 */
[----:B------:R-:W-:-:S02]  /*36250*/  ISETP.GE.AND P6, PT, R180, UR4, PT ;  /* 0x00000004b4007c0c */ /* 0x000fc4000bfc6270 */
[----:B------:R-:W-:Y:S02]  /*36260*/  SHF.R.U32.HI R180, RZ, 0x6, R6 ;  /* 0x00000006ffb47819 */ /* 0x000fe40000011606 */
[----:B------:R-:W-:Y:S02]  /*36270*/  SEL R36, R36, RZ, P2 ;  /* 0x000000ff24247207 */ /* 0x000fe40001000000 */
[----:B------:R-:W-:Y:S01]  /*36280*/  SGXT.U32 R180, R180, 0x1 ;  /* 0x00000001b4b4781a */ /* 0x000fe20000000000 */
[----:B------:R-:W-:-:S03]  /*36290*/  IMAD.WIDE R56, R181, 0x4, R206 ;  /* 0x00000004b5387825 */ /* 0x000fc600078e02ce */
[----:B------:R-:W-:Y:S01]  /*362a0*/  LOP3.LUT R180, R180, 0x18, RZ, 0xfc, !PT ;  /* 0x00000018b4b47812 */ /* 0x000fe200078efcff */
[----:B---3--:R-:W-:-:S05]  /*362b0*/  IMAD.WIDE R34, R252, 0x4, R34 ;  /* 0x00000004fc227825 */ /* 0x008fca00078e0222 */
[----:B------:R-:W-:Y:S01]  /*362c0*/  LDGSTS.E [R245+0x1a000], desc[UR22][R34.64], P4 ;  /* 0x1a00000022f57fae */ /* 0x000fe2000a1a1016 */
[----:B------:R-:W-:Y:S02]  /*362d0*/  ISETP.NE.U32.AND P4, PT, R36, RZ, PT ;  /* 0x000000ff2400720c */ /* 0x000fe40003f85070 */
[----:B------:R-:W-:Y:S01]  /*362e0*/  SEL R36, RZ, 0x4, P6 ;  /* 0x00000004ff247807 */ /* 0x000fe20003000000 */
[----:B------:R-:W-:Y:S01]  /*362f0*/  IMAD.WIDE R206, R252, 0x4, R42 ;  /* 0x00000004fcce7825 */ /* 0x000fe200078e022a */
[----:B------:R-:W-:Y:S01]  /*36300*/  ISETP.GE.AND P6, PT, R180, UR4, PT ;  /* 0x00000004b4007c0c */ /* 0x000fe2000bfc6270 */
[----:B------:R-:W3:Y:S01]  /*36310*/  LDL.LU.64 R42, [R1+0x808] ;  /* 0x00080800012a7983 */ /* 0x000ee20000300a00 */
[----:B------:R-:W-:Y:S02]  /*36320*/  SHF.R.U32.HI R180, RZ, 0x6, R6 ;  /* 0x00000006ffb47819 */ /* 0x000fe40000011606 */
[----:B------:R-:W-:Y:S01]  /*36330*/  SEL R36, R36, RZ, P2 ;  /* 0x000000ff24247207 */ /* 0x000fe20001000000 */
[----:B------:R-:W-:Y:S01]  /*36340*/  LDGSTS.E [R245+0x1a008], desc[UR22][R206.64], P3 ;  /* 0x1a008000cef57fae */ /* 0x000fe200099a1016 */
[----:B------:R-:W-:-:S02]  /*36350*/  SGXT.U32 R180, R180, 0x1 ;  /* 0x00000001b4b4781a */ /* 0x000fc40000000000 */
[----:B------:R-:W-:Y:S01]  /*36360*/  SEL R37, RZ, 0x4, P6 ;  /* 0x00000004ff257807 */ /* 0x000fe20003000000 */
[----:B------:R-:W-:Y:S01]  /*36370*/  IMAD.WIDE R208, R252, 0x4, R40 ;  /* 0x00000004fcd07825 */ /* 0x000fe200078e0228 */
[----:B------:R-:W-:Y:S01]  /*36380*/  LOP3.LUT R180, R180, 0x1a, RZ, 0xfc, !PT ;  /* 0x0000001ab4b47812 */ /* 0x000fe200078efcff */
[----:B------:R-:W4:Y:S03]  /*36390*/  LDL.LU.64 R14, [R1+0x8d8] ;  /* 0x0008d800010e7983 */ /* 0x000f260000300a00 */
[----:B------:R-:W-:Y:S01]  /*363a0*/  ISETP.GE.AND P3, PT, R180, UR4, PT ;  /* 0x00000004b4007c0c */ /* 0x000fe2000bf66270 */
        /* <DEDUP_REMOVED lines=9> */
[----:B------:R-:W-:Y:S01]  /*36440*/  SEL R36, R36, RZ, P2 ;  /* 0x000000ff24247207 */ /* 0x000fe20001000000 */
[----:B------:R-:W-:Y:S01]  /*36450*/  IMAD.WIDE R202, R252, 0x4, R198 ;  /* 0x00000004fcca7825 */ /* 0x000fe200078e02c6 */
[----:B------:R-:W-:Y:S01]  /*36460*/  SEL R40, RZ, 0x4, P3 ;  /* 0x00000004ff287807 */ /* 0x000fe20001800000 */
[----:B------:R-:W4:Y:S01]  /*36470*/  LDL.LU.64 R198, [R1+0x7f0] ;  /* 0x0007f00001c67983 */ /* 0x000f220000300a00 */
[----:B------:R-:W-:Y:S01]  /*36480*/  ISETP.NE.U32.AND P3, PT, R36, RZ, PT ;  /* 0x000000ff2400720c */ /* 0x000fe20003f65070 */
[----:B------:R-:W-:Y:S02]  /*36490*/  IMAD.WIDE R36, R252, 0x4, R200 ;  /* 0x00000004fc247825 */ /* 0x000fe400078e02c8 */
[----:B------:R-:W4:Y:S04]  /*364a0*/  LDL.LU.64 R200, [R1+0x800] ;  /* 0x0008000001c87983 */ /* 0x000f280000300a00 */
[----:B------:R-:W4:Y:S01]  /*364b0*/  LDL.LU.64 R12, [R1+0x7f8] ;  /* 0x0007f800010c7983 */ /* 0x000f220000300a00 */
[----:B------:R-:W-:-:S03]  /*364c0*/  SHF.R.U32.HI R180, RZ, 0x6, R6 ;  /* 0x00000006ffb47819 */ /* 0x000fc60000011606 */
[----:B------:R-:W-:Y:S01]  /*364d0*/  LDGSTS.E [R246+0x18008], desc[UR22][R36.64], P1 ;  /* 0x1800800024f67fae */ /* 0x000fe200089a1016 */
[----:B------:R-:W-:-:S04]  /*364e0*/  SGXT.U32 R180, R180, 0x1 ;  /* 0x00000001b4b4781a */ /* 0x000fc80000000000 */
[----:B------:R-:W-:-:S04]  /*364f0*/  LOP3.LUT R180, R180, 0x3a, RZ, 0xfc, !PT ;  /* 0x0000003ab4b47812 */ /* 0x000fc800078efcff */
[----:B------:R-:W-:Y:S02]  /*36500*/  ISETP.GE.AND P1, PT, R180, UR4, PT ;  /* 0x00000004b4007c0c */ /* 0x000fe4000bf26270 */
[----:B------:R-:W-:Y:S01]  /*36510*/  SHF.R.U32.HI R180, RZ, 0x6, R6 ;  /* 0x00000006ffb47819 */ /* 0x000fe20000011606 */
[----:B------:R-:W-:Y:S01]  /*36520*/  IMAD.WIDE R38, R252, 0x4, R38 ;  /* 0x00000004fc267825 */ /* 0x000fe200078e0226 */
[----:B------:R-:W-:Y:S02]  /*36530*/  SEL R40, R40, RZ, P2 ;  /* 0x000000ff28287207 */ /* 0x000fe40001000000 */
[----:B------:R-:W-:Y:S02]  /*36540*/  SGXT.U32 R180, R180, 0x1 ;  /* 0x00000001b4b4781a */ /* 0x000fe40000000000 */
[----:B------:R-:W-:Y:S02]  /*36550*/  LDGSTS.E [R246+0x1a000], desc[UR22][R38.64], P4 ;  /* 0x1a00000026f67fae */ /* 0x000fe4000a1a1016 */
[----:B------:R-:W-:-:S02]  /*36560*/  LOP3.LUT R180, R180, 0x1c, RZ, 0xfc, !PT ;  /* 0x0000001cb4b47812 */ /* 0x000fc400078efcff */
[----:B------:R-:W-:Y:S01]  /*36570*/  ISETP.NE.U32.AND P4, PT, R40, RZ, PT ;  /* 0x000000ff2800720c */ /* 0x000fe20003f85070 */
[----:B------:R-:W-:Y:S01]  /*36580*/  LDGSTS.E [R246+0x1a008], desc[UR22][R202.64], P6 ;  /* 0x1a008000caf67fae */ /* 0x000fe2000b1a1016 */
[----:B------:R-:W-:Y:S02]  /*36590*/  SEL R40, RZ, 0x4, P1 ;  /* 0x00000004ff287807 */ /* 0x000fe40000800000 */
[----:B------:R-:W-:-:S04]  /*365a0*/  ISETP.GE.AND P1, PT, R180, UR4, PT ;  /* 0x00000004b4007c0c */ /* 0x000fc8000bf26270 */
[----:B------:R-:W-:Y:S02]  /*365b0*/  SEL R41, RZ, 0x4, P1 ;  /* 0x00000004ff297807 */ /* 0x000fe40000800000 */
[----:B------:R-:W-:Y:S02]  /*365c0*/  SEL R40, R40, RZ, P2 ;  /* 0x000000ff28287207 */ /* 0x000fe40001000000 */
[----:B------:R-:W-:Y:S02]  /*365d0*/  SEL R41, R41, RZ, P2 ;  /* 0x000000ff29297207 */ /* 0x000fe40001000000 */
[----:B------:R-:W-:Y:S02]  /*365e0*/  SHF.R.U32.HI R180, RZ, 0x6, R6 ;  /* 0x00000006ffb47819 */ /* 0x000fe40000011606 */
[----:B------:R-:W-:Y:S02]  /*365f0*/  ISETP.NE.U32.AND P1, PT, R40, RZ, PT ;  /* 0x000000ff2800720c */ /* 0x000fe40003f25070 */
[----:B------:R-:W-:-:S02]  /*36600*/  ISETP.NE.U32.AND P6, PT, R41, RZ, PT ;  /* 0x000000ff2900720c */ /* 0x000fc40003fc5070 */
[----:B------:R-:W-:Y:S01]  /*36610*/  SGXT.U32 R180, R180, 0x1 ;  /* 0x00000001b4b4781a */ /* 0x000fe20000000000 */
[----:B--2---:R-:W-:Y:S01]  /*36620*/  IMAD.WIDE R204, R252, 0x4, R196 ;  /* 0x00000004fccc7825 */ /* 0x004fe200078e02c4 */
[----:B------:R-:W-:Y:S02]  /*36630*/  SHF.R.U32.HI R45, RZ, 0x6, R6 ;  /* 0x00000006ff2d7819 */ /* 0x000fe40000011606 */
[----:B------:R-:W-:Y:S02]  /*36640*/  LOP3.LUT R180, R180, 0x1e, RZ, 0xfc, !PT ;  /* 0x0000001eb4b47812 */ /* 0x000fe400078efcff */
[----:B------:R-:W-:Y:S01]  /*36650*/  LDGSTS.E [R247+0x18000], desc[UR22][R204.64], P5 ;  /* 0x18000000ccf77fae */ /* 0x000fe2000a9a1016 */
[----:B------:R-:W-:Y:S02]  /*36660*/  SGXT.U32 R45, R45, 0x1 ;  /* 0x000000012d2d781a */ /* 0x000fe40000000000 */
[----:B------:R-:W-:Y:S01]  /*36670*/  ISETP.GE.AND P5, PT, R180, UR4, PT ;  /* 0x00000004b4007c0c */ /* 0x000fe2000bfa6270 */
[----:B------:R-:W-:Y:S01]  /*36680*/  IMAD.WIDE R194, R181, 0x4, R194 ;  /* 0x00000004b5c27825 */ /* 0x000fe200078e02c2 */
[----:B------:R-:W-:-:S03]  /*36690*/  LOP3.LUT R45, R45, 0x3e, RZ, 0xfc, !PT ;  /* 0x0000003e2d2d7812 */ /* 0x000fc600078efcff */
        /* <DEDUP_REMOVED lines=24> */
[----:B------:R-:W-:Y:S02]  /*36820*/  IMAD.WIDE R80, R181, 0x4, R80 ;  /* 0x00000004b5507825 */ /* 0x000fe400078e0250 */
[----:B------:R-:W2:Y:S04]  /*36830*/  LDL.LU.64 R180, [R1+0x7e8] ;  /* 0x0007e80001b47983 */ /* 0x000ea80000300a00 */
[----:B------:R-:W2:Y:S04]  /*36840*/  LDL.LU.64 R196, [R1+0x7e0] ;  /* 0x0007e00001c47983 */ /* 0x000ea80000300a00 */
        /* <DEDUP_REMOVED lines=11> */
[----:B------:R-:W2:Y:S01]  /*36900*/  LDL.64 R16, [R1+0x240] ;  /* 0x0002400001107983 */ /* 0x000ea20000100a00 */
[----:B---3--:R-:W-:Y:S01]  /*36910*/  IMAD.WIDE R40, R252, 0x4, R42 ;  /* 0x00000004fc287825 */ /* 0x008fe200078e022a */
[----:B------:R-:W-:-:S02]  /*36920*/  SHF.R.U32.HI R43, RZ, 0x6, R6 ;  /* 0x00000006ff2b7819 */ /* 0x000fc40000011606 */
[----:B------:R-:W-:Y:S01]  /*36930*/  SEL R42, RZ, 0x4, P5 ;  /* 0x00000004ff2a7807 */ /* 0x000fe20002800000 */
[----:B------:R-:W3:Y:S01]  /*36940*/  LDL.64 R6, [R1+0x2f0] ;  /* 0x0002f00001067983 */ /* 0x000ee20000100a00 */
[----:B------:R-:W-:-:S03]  /*36950*/  SGXT.U32 R43, R43, 0x1 ;  /* 0x000000012b2b781a */ /* 0x000fc60000000000 */
[----:B------:R-:W-:Y:S01]  /*36960*/  LDGSTS.E [R247+0x18008], desc[UR22][R40.64], P3 ;  /* 0x1800800028f77fae */ /* 0x000fe200099a1016 */
[----:B------:R-:W-:Y:S02]  /*36970*/  LOP3.LUT R43, R43, 0x3c, RZ, 0xfc, !PT ;  /* 0x0000003c2b2b7812 */ /* 0x000fe400078efcff */
[----:B------:R-:W-:Y:S02]  /*36980*/  ISETP.GE.AND P3, PT, R45, UR4, PT ;  /* 0x000000042d007c0c */ /* 0x000fe4000bf66270 */
[----:B------:R-:W-:Y:S02]  /*36990*/  ISETP.GE.AND P5, PT, R43, UR4, PT ;  /* 0x000000042b007c0c */ /* 0x000fe4000bfa6270 */
[----:B------:R-:W-:Y:S02]  /*369a0*/  SEL R43, R42, RZ, P2 ;  /* 0x000000ff2a2b7207 */ /* 0x000fe40001000000 */
[----:B------:R-:W-:Y:S02]  /*369b0*/  SEL R42, RZ, 0x4, P5 ;  /* 0x00000004ff2a7807 */ /* 0x000fe40002800000 */
[----:B------:R-:W-:-:S02]  /*369c0*/  SEL R45, RZ, 0x4, P3 ;  /* 0x00000004ff2d7807 */ /* 0x000fc40001800000 */
[----:B------:R-:W-:Y:S02]  /*369d0*/  ISETP.GE.AND P3, PT, R0, UR4, PT ;  /* 0x0000000400007c0c */ /* 0x000fe4000bf66270 */
[----:B------:R-:W-:Y:S02]  /*369e0*/  SEL R42, R42, RZ, P2 ;  /* 0x000000ff2a2a7207 */ /* 0x000fe40001000000 */
[----:B------:R-:W-:Y:S02]  /*369f0*/  SEL R44, RZ, 0x4, P3 ;  /* 0x00000004ff2c7807 */ /* 0x000fe40001800000 */
[----:B------:R-:W-:Y:S02]  /*36a00*/  ISETP.NE.U32.AND P5, PT, R43, RZ, PT ;  /* 0x000000ff2b00720c */ /* 0x000fe40003fa5070 */
[----:B------:R-:W-:Y:S01]  /*36a10*/  ISETP.NE.U32.AND P3, PT, R42, RZ, PT ;  /* 0x000000ff2a00720c */ /* 0x000fe20003f65070 */
[----:B----4-:R-:W-:Y:S01]  /*36a20*/  IMAD.WIDE R42, R252, 0x4, R14 ;  /* 0x00000004fc2a7825 */ /* 0x010fe200078e020e */
[----:B------:R-:W-:Y:S01]  /*36a30*/  SEL R45, R45, RZ, P2 ;  /* 0x000000ff2d2d7207 */ /* 0x000fe20001000000 */
[----:B------:R-:W4:Y:S01]  /*36a40*/  LDL.64 R14, [R1+0x218] ;  /* 0x00021800010e7983 */ /* 0x000f220000100a00 */
[----:B------:R-:W-:-:S02]  /*36a50*/  SEL R44, R44, RZ, P2 ;  /* 0x000000ff2c2c7207 */ /* 0x000fc40001000000 */
[----:B------:R-:W-:Y:S01]  /*36a60*/  ISETP.NE.U32.AND P2, PT, R45, RZ, PT ;  /* 0x000000ff2d00720c */ /* 0x000fe20003f45070 */
[----:B------:R-:W-:Y:S01]  /*36a70*/  LDGSTS.E [R247+0x1a000], desc[UR22][R42.64], P4 ;  /* 0x1a0000002af77fae */ /* 0x000fe2000a1a1016 */
[----:B------:R-:W-:Y:S01]  /*36a80*/  ISETP.NE.U32.AND P4, PT, R44, RZ, PT ;  /* 0x000000ff2c00720c */ /* 0x000fe20003f85070 */
[C---:B------:R-:W-:Y:S02]  /*36a90*/  IMAD.WIDE R44, R252.reuse, 0x4, R12 ;  /* 0x00000004fc2c7825 */ /* 0x040fe400078e020c */
[----:B------:R-:W4:Y:S02]  /*36aa0*/  LDL.64 R12, [R1+0x200] ;  /* 0x00020000010c7983 */ /* 0x000f240000100a00 */
[----:B------:R-:W-:-:S04]  /*36ab0*/  IMAD.WIDE R198, R252, 0x4, R198 ;  /* 0x00000004fcc67825 */ /* 0x000fc800078e02c6 */
[C---:B------:R-:W-:Y:S01]  /*36ac0*/  IMAD.WIDE R200, R252.reuse, 0x4, R200 ;  /* 0x00000004fcc87825 */ /* 0x040fe200078e02c8 */
[----:B------:R-:W-:Y:S03]  /*36ad0*/  LDGSTS.E [R247+0x1a008], desc[UR22][R198.64], P1 ;  /* 0x1a008000c6f77fae */ /* 0x000fe600089a1016 */
[----:B------:R-:W-:Y:S01]  /*36ae0*/  VIADD R0, R249, 0x100000 ;  /* 0x00100000f9007836 */ /* 0x000fe20000000000 */
[----:B------:R-:W-:Y:S04]  /*36af0*/  LDGSTS.E [R248+0x18000], desc[UR22][R200.64], P6 ;  /* 0x18000000c8f87fae */ /* 0x000fe8000b1a1016 */
[----:B------:R-:W-:Y:S01]  /*36b00*/  LDGSTS.E [R248+0x18008], desc[UR22][R44.64], P5 ;  /* 0x180080002cf87fae */ /* 0x000fe2000a9a1016 */
[----:B--2---:R-:W-:-:S04]  /*36b10*/  IMAD.WIDE R180, R252, 0x4, R180 ;  /* 0x00000004fcb47825 */ /* 0x004fc800078e02b4 */
[----:B------:R-:W-:Y:S01]  /*36b20*/  IMAD.WIDE R196, R252, 0x4, R196 ;  /* 0x00000004fcc47825 */ /* 0x000fe200078e02c4 */
[----:B------:R-:W-:Y:S03]  /*36b30*/  LDGSTS.E [R248+0x1a000], desc[UR22][R180.64], P3 ;  /* 0x1a000000b4f87fae */ /* 0x000fe600099a1016 */
[----:B------:R-:W-:Y:S01]  /*36b40*/  VIADD R252, R249, 0x100000 ;  /* 0x00100000f9fc7836 */ /* 0x000fe20000000000 */
[----:B------:R-:W-:Y:S04]  /*36b50*/  LDGSTS.E [R248+0x1a008], desc[UR22][R196.64], P2 ;  /* 0x1a008000c4f87fae */ /* 0x000fe800091a1016 */
[----:B------:R-:W0:Y:S04]  /*36b60*/  LDGDEPBAR ;  /* 0x00000000000079af */ /* 0x000e280000000000 */
[----:B------:R-:W-:Y:S04]  /*36b70*/  LDGSTS.E [R0+-0x40000], desc[UR22][R216.64], P4 ;  /* 0xc0000000d8007fae */ /* 0x000fe8000a1a1016 */
[----:B------:R-:W-:Y:S04]  /*36b80*/  LDGSTS.E [R252+-0x3fc00], desc[UR22][R214.64], P4 ;  /* 0xc0400000d6fc7fae */ /* 0x000fe8000a1a1016 */
[----:B---3--:R-:W-:Y:S04]  /*36b90*/  LDGSTS.E [R0+-0x3f800], desc[UR22][R6.64], P4 ;  /* 0xc080000006007fae */ /* 0x008fe8000a1a1016 */
        /* <DEDUP_REMOVED lines=10> */
[----:B----4-:R-:W-:Y:S04]  /*36c40*/  LDGSTS.E [R252+-0x3cc00], desc[UR22][R14.64], P4 ;  /* 0xc34000000efc7fae */ /* 0x010fe8000a1a1016 */
[----:B------:R-:W-:Y:S04]  /*36c50*/  LDGSTS.E [R0+-0x3c800], desc[UR22][R12.64], P4 ;  /* 0xc38000000c007fae */ /* 0x000fe8000a1a1016 */
[----:B------:R-:W-:Y:S04]  /*36c60*/  LDGSTS.E [R252+-0x3c400], desc[UR22][R250.64], P4 ;  /* 0xc3c00000fafc7fae */ /* 0x000fe8000a1a1016 */
[----:B------:R-:W-:Y:S04]  /*36c70*/  LDGSTS.E [R0+-0x3c000], desc[UR22][R194.64], P4 ;  /* 0xc4000000c2007fae */ /* 0x000fe8000a1a1016 */
[----:B------:R-:W-:Y:S04]  /*36c80*/  LDGSTS.E [R252+-0x3bc00], desc[UR22][R192.64], P4 ;  /* 0xc4400000c0fc7fae */ /* 0x000fe8000a1a1016 */
[----:B------:R-:W2:Y:S04]  /*36c90*/  LDL.LU.64 R250, [R1+0xe90] ;  /* 0x000e900001fa7983 */ /* 0x000ea80000300a00 */
[----:B------:R-:W3:Y:S04]  /*36ca0*/  LDL.64 R12, [R1+0x3b0] ;  /* 0x0003b000010c7983 */ /* 0x000ee80000100a00 */
        /* <DEDUP_REMOVED lines=42> */
[----:B------:R-:W4:Y:S04]  /*36f50*/  LDL.64 R218, [R1+0x398] ;  /* 0x0003980001da7983 */ /* 0x000f280000100a00 */
[----:B------:R-:W-:Y:S04]  /*36f60*/  LDGSTS.E [R0+-0x29000], desc[UR22][R80.64], P4 ;  /* 0xd700000050007fae */ /* 0x000fe8000a1a1016 */
[----:B------:R-:W4:Y:S04]  /*36f70*/  LDL.64 R22, [R1+0x390] ;  /* 0x0003900001167983 */ /* 0x000f280000100a00 */
[----:B------:R-:W-:Y:S04]  /*36f80*/  LDGSTS.E [R252+-0x28c00], desc[UR22][R10.64], P4 ;  /* 0xd74000000afc7fae */ /* 0x000fe8000a1a1016 */
[----:B------:R-:W4:Y:S04]  /*36f90*/  LDL.64 R20, [R1+0x378] ;  /* 0x0003780001147983 */ /* 0x000f280000100a00 */
[----:B------:R2:W-:Y:S04]  /*36fa0*/  LDGSTS.E [R0+-0x28800], desc[UR22][R8.64], P4 ;  /* 0xd780000008007fae */ /* 0x0005e8000a1a1016 */
[----:B------:R-:W4:Y:S04]  /*36fb0*/  LDL.64 R224, [R1+0x360] ;  /* 0x0003600001e07983 */ /* 0x000f280000100a00 */
[----:B------:R-:W4:Y:S04]  /*36fc0*/  LDL.64 R222, [R1+0x350] ;  /* 0x0003500001de7983 */ /* 0x000f280000100a00 */
[----:B------:R-:W4:Y:S04]  /*36fd0*/  LDL.64 R18, [R1+0x330] ;  /* 0x0003300001127983 */ /* 0x000f280000100a00 */
[----:B------:R-:W4:Y:S04]  /*36fe0*/  LDL.64 R16, [R1+0x320] ;  /* 0x0003200001107983 */ /* 0x000f280000100a00 */
[----:B------:R-:W4:Y:S04]  /*36ff0*/  LDL.64 R14, [R1+0x2f8] ;  /* 0x0002f800010e7983 */ /* 0x000f280000100a00 */
[----:B------:R1:W-:Y:S04]  /*37000*/  LDGSTS.E [R252+-0x28400], desc[UR22][R4.64], P4 ;  /* 0xd7c0000004fc7fae */ /* 0x0003e8000a1a1016 */
[----:B------:R-:W4:Y:S04]  /*37010*/  LDL.64 R28, [R1+0x2d0] ;  /* 0x0002d000011c7983 */ /* 0x000f280000100a00 */
[----:B------:R-:W4:Y:S04]  /*37020*/  LDL.64 R216, [R1+0x2b8] ;  /* 0x0002b80001d87983 */ /* 0x000f280000100a00 */
[----:B------:R-:W4:Y:S04]  /*37030*/  LDL.64 R214, [R1+0x2b0] ;  /* 0x0002b00001d67983 */ /* 0x000f280000100a00 */
[----:B------:R-:W4:Y:S04]  /*37040*/  LDL.64 R6, [R1+0x2a0] ;  /* 0x0002a00001067983 */ /* 0x000f280000100a00 */
[----:B------:R-:W4:Y:S04]  /*37050*/  LDL.64 R26, [R1+0x298] ;  /* 0x00029800011a7983 */ /* 0x000f280000100a00 */
[----:B------:R-:W4:Y:S04]  /*37060*/  LDL.64 R24, [R1+0x288] ;  /* 0x0002880001187983 */ /* 0x000f280000100a00 */
[----:B------:R-:W4:Y:S01]  /*37070*/  LDL.64 R220, [R1+0x280] ;  /* 0x0002800001dc7983 */ /* 0x000f220000100a00 */
[----:B--2---:R-:W-:-:S05]  /*37080*/  VIADD R0, R250, 0x100000 ;  /* 0x00100000fa007836 */ /* 0x004fca0000000000 */
[----:B---3--:R-:W-:Y:S04]  /*37090*/  LDGSTS.E [R0+-0x3ff00], desc[UR22][R12.64], P4 ;  /* 0xc01000000c007fae */ /* 0x008fe8000a1a1016 */
[----:B------:R-:W2:Y:S01]  /*370a0*/  LDL.64 R12, [R1+0x2e0] ;  /* 0x0002e000010c7983 */ /* 0x000ea20000100a00 */
[----:B-1----:R-:W-:-:S05]  /*370b0*/  VIADD R252, R250, 0x100000 ;  /* 0x00100000fafc7836 */ /* 0x002fca0000000000 */
[----:B----4-:R-:W-:Y:S04]  /*370c0*/  LDGSTS.E [R252+-0x3fb00], desc[UR22][R218.64], P4 ;  /* 0xc0500000dafc7fae */ /* 0x010fe8000a1a1016 */
[----:B------:R-:W-:Y:S04]  /*370d0*/  LDGSTS.E [R0+-0x3f700], desc[UR22][R22.64], P4 ;  /* 0xc090000016007fae */ /* 0x000fe8000a1a1016 */
[----:B------:R-:W3:Y:S04]  /*370e0*/  LDL.64 R218, [R1+0x270] ;  /* 0x0002700001da7983 */ /* 0x000ee80000100a00 */
[----:B------:R-:W-:Y:S04]  /*370f0*/  LDGSTS.E [R252+-0x3f300], desc[UR22][R20.64], P4 ;  /* 0xc0d0000014fc7fae */ /* 0x000fe8000a1a1016 */
[----:B------:R-:W4:Y:S04]  /*37100*/  LDL.64 R22, [R1+0x258] ;  /* 0x0002580001167983 */ /* 0x000f280000100a00 */
        /* <DEDUP_REMOVED lines=10> */
[----:B------:R-:W4:Y:S04]  /*371b0*/  LDL.64 R14, [R1+0x8] ;  /* 0x00000800010e7983 */ /* 0x000f280000100a00 */
[----:B--2---:R-:W-:Y:S04]  /*371c0*/  LDGSTS.E [R252+-0x3db00], desc[UR22][R12.64], P4 ;  /* 0xc25000000cfc7fae */ /* 0x004fe8000a1a1016 */
[----:B------:R-:W-:Y:S04]  /*371d0*/  LDGSTS.E [R0+-0x3d700], desc[UR22][R28.64], P4 ;  /* 0xc29000001c007fae */ /* 0x000fe8000a1a1016 */
[----:B------:R-:W-:Y:S04]  /*371e0*/  LDGSTS.E [R252+-0x3d300], desc[UR22][R216.64], P4 ;  /* 0xc2d00000d8fc7fae */ /* 0x000fe8000a1a1016 */
[----:B------:R-:W2:Y:S04]  /*371f0*/  LDL.64 R12, [R1] ;  /* 0x00000000010c7983 */ /* 0x000ea80000100a00 */
[----:B------:R-:W-:Y:S04]  /*37200*/  LDGSTS.E [R0+-0x3cf00], desc[UR22][R214.64], P4 ;  /* 0xc3100000d6007fae */ /* 0x000fe8000a1a1016 */
[----:B------:R-:W-:Y:S04]  /*37210*/  LDGSTS.E [R252+-0x3cb00], desc[UR22][R6.64], P4 ;  /* 0xc350000006fc7fae */ /* 0x000fe8000a1a1016 */
[----:B------:R-:W-:Y:S04]  /*37220*/  LDGSTS.E [R0+-0x3c700], desc[UR22][R26.64], P4 ;  /* 0xc39000001a007fae */ /* 0x000fe8000a1a1016 */
[----:B------:R-:W-:Y:S04]  /*37230*/  LDGSTS.E [R252+-0x3c300], desc[UR22][R24.64], P4 ;  /* 0xc3d0000018fc7fae */ /* 0x000fe8000a1a1016 */
[----:B------:R-:W-:Y:S04]  /*37240*/  LDGSTS.E [R0+-0x3bf00], desc[UR22][R220.64], P4 ;  /* 0xc4100000dc007fae */ /* 0x000fe8000a1a1016 */
[----:B------:R-:W2:Y:S04]  /*37250*/  LDL.64 R26, [R1+0x590] ;  /* 0x00059000011a7983 */ /* 0x000ea80000100a00 */
[----:B------:R-:W2:Y:S04]  /*37260*/  LDL.64 R24, [R1+0x428] ;  /* 0x0004280001187983 */ /* 0x000ea80000100a00 */
[----:B------:R-:W2:Y:S04]  /*37270*/  LDL.64 R220, [R1+0x4b0] ;  /* 0x0004b00001dc7983 */ /* 0x000ea80000100a00 */
[----:B------:R-:W2:Y:S04]  /*37280*/  LDL.64 R28, [R1+0x1a0] ;  /* 0x0001a000011c7983 */ /* 0x000ea80000100a00 */
[----:B------:R-:W2:Y:S04]  /*37290*/  LDL.64 R216, [R1+0x198] ;  /* 0x0001980001d87983 */ /* 0x000ea80000100a00 */
[----:B------:R-:W2:Y:S04]  /*372a0*/  LDL.64 R6, [R1+0x190] ;  /* 0x0001900001067983 */ /* 0x000ea80000100a00 */
[----:B------:R-:W2:Y:S04]  /*372b0*/  LDL.64 R214, [R1+0x188] ;  /* 0x0001880001d67983 */ /* 0x000ea80000100a00 */
[----:B---3--:R-:W-:Y:S04]  /*372c0*/  LDGSTS.E [R252+-0x3bb00], desc[UR22][R218.64], P4 ;  /* 0xc4500000dafc7fae */ /* 0x008fe8000a1a1016 */
[----:B----4-:R-:W-:Y:S04]  /*372d0*/  LDGSTS.E [R0+-0x3b700], desc[UR22][R22.64], P4 ;  /* 0xc490000016007fae */ /* 0x010fe8000a1a1016 */
[----:B------:R-:W3:Y:S04]  /*372e0*/  LDL.64 R218, [R1+0x488] ;  /* 0x0004880001da7983 */ /* 0x000ee80000100a00 */
[----:B------:R-:W-:Y:S04]  /*372f0*/  LDGSTS.E [R252+-0x3b300], desc[UR22][R20.64], P4 ;  /* 0xc4d0000014fc7fae */ /* 0x000fe8000a1a1016 */
[----:B------:R-:W4:Y:S04]  /*37300*/  LDL.64 R22, [R1+0x458] ;  /* 0x0004580001167983 */ /* 0x000f280000100a00 */
[----:B------:R-:W-:Y:S04]  /*37310*/  LDGSTS.E [R0+-0x3af00], desc[UR22][R224.64], P4 ;  /* 0xc5100000e0007fae */ /* 0x000fe8000a1a1016 */
[----:B------:R-:W3:Y:S04]  /*37320*/  LDL.64 R20, [R1+0x448] ;  /* 0x0004480001147983 */ /* 0x000ee80000100a00 */
        /* <DEDUP_REMOVED lines=8> */
[----:B------:R-:W3:Y:S04]  /*373b0*/  LDL.64 R14, [R1+0x498] ;  /* 0x00049800010e7983 */ /* 0x000ee80000100a00 */
[----:B--2---:R-:W-:Y:S04]  /*373c0*/  LDGSTS.E [R252+-0x39b00], desc[UR22][R12.64], P4 ;  /* 0xc65000000cfc7fae */ /* 0x004fe8000a1a1016 */
[----:B------:R-:W-:Y:S04]  /*373d0*/  LDGSTS.E [R0+-0x39700], desc[UR22][R242.64], P4 ;  /* 0xc6900000f2007fae */ /* 0x000fe8000a1a1016 */
[----:B------:R-:W-:Y:S04]  /*373e0*/  LDGSTS.E [R252+-0x39300], desc[UR22][R240.64], P4 ;  /* 0xc6d00000f0fc7fae */ /* 0x000fe8000a1a1016 */
[----:B------:R-:W2:Y:S04]  /*373f0*/  LDL.64 R12, [R1+0x470] ;  /* 0x00047000010c7983 */ /* 0x000ea80000100a00 */
        /* <DEDUP_REMOVED lines=34> */
[----:B------:R1:W-:Y:S04]  /*37620*/  LDGSTS.E [R0+-0x28700], desc[UR22][R48.64], P4 ;  /* 0xd790000030007fae */ /* 0x0003e8000a1a1016 */
[----:B------:R1:W-:Y:S02]  /*37630*/  LDGSTS.E [R252+-0x28300], desc[UR22][R46.64], P4 ;  /* 0xd7d000002efc7fae */ /* 0x0003e4000a1a1016 */
[----:B-1----:R-:W-:-:S02]  /*37640*/  VIADD R0, R251, 0x100000 ;  /* 0x00100000fb007836 */ /* 0x002fc40000000000 */
[----:B------:R-:W-:-:S03]  /*37650*/  VIADD R252, R251, 0x100000 ;  /* 0x00100000fbfc7836 */ /* 0x000fc60000000000 */
[----:B------:R-:W-:Y:S04]  /*37660*/  LDGSTS.E [R0+-0x3fe00], desc[UR22][R220.64], P4 ;  /* 0xc0200000dc007fae */ /* 0x000fe8000a1a1016 */
[----:B------:R-:W4:Y:S04]  /*37670*/  LDL.64 R220, [R1+0x3d0] ;  /* 0x0003d00001dc7983 */ /* 0x000f280000100a00 */
[----:B---3--:R-:W-:Y:S04]  /*37680*/  LDGSTS.E [R252+-0x3fa00], desc[UR22][R14.64], P4 ;  /* 0xc06000000efc7fae */ /* 0x008fe8000a1a1016 */
[----:B------:R-:W-:Y:S04]  /*37690*/  LDGSTS.E [R0+-0x3f600], desc[UR22][R218.64], P4 ;  /* 0xc0a00000da007fae */ /* 0x000fe8000a1a1016 */
[----:B------:R-:W3:Y:S04]  /*376a0*/  LDL.64 R14, [R1+0x3b8] ;  /* 0x0003b800010e7983 */ /* 0x000ee80000100a00 */
[----:B------:R-:W3:Y:S04]  /*376b0*/  LDL.64 R218, [R1+0x3a8] ;  /* 0x0003a80001da7983 */ /* 0x000ee80000100a00 */
[----:B--2---:R-:W-:Y:S04]  /*376c0*/  LDGSTS.E [R252+-0x3f200], desc[UR22][R12.64], P4 ;  /* 0xc0e000000cfc7fae */ /* 0x004fe8000a1a1016 */
[----:B----4-:R-:W-:Y:S04]  /*376d0*/  LDGSTS.E [R0+-0x3ee00], desc[UR22][R22.64], P4 ;  /* 0xc120000016007fae */ /* 0x010fe8000a1a1016 */
[----:B------:R-:W-:Y:S04]  /*376e0*/  LDGSTS.E [R252+-0x3ea00], desc[UR22][R20.64], P4 ;  /* 0xc160000014fc7fae */ /* 0x000fe8000a1a1016 */
[----:B------:R-:W2:Y:S04]  /*376f0*/  LDL.64 R12, [R1+0x388] ;  /* 0x00038800010c7983 */ /* 0x000ea80000100a00 */
[----:B------:R-:W4:Y:S04]  /*37700*/  LDL.64 R22, [R1+0x380] ;  /* 0x0003800001167983 */ /* 0x000f280000100a00 */
[----:B------:R-:W4:Y:S04]  /*37710*/  LDL.64 R20, [R1+0x370] ;  /* 0x0003700001147983 */ /* 0x000f280000100a00 */
[----:B------:R-:W-:Y:S04]  /*37720*/  LDGSTS.E [R0+-0x3e600], desc[UR22][R24.64], P4 ;  /* 0xc1a0000018007fae */ /* 0x000fe8000a1a1016 */
[----:B------:R-:W-:Y:S04]  /*37730*/  LDGSTS.E [R252+-0x3e200], desc[UR22][R224.64], P4 ;  /* 0xc1e00000e0fc7fae */ /* 0x000fe8000a1a1016 */
[----:B------:R-:W-:Y:S04]  /*37740*/  LDGSTS.E [R0+-0x3de00], desc[UR22][R222.64], P4 ;  /* 0xc2200000de007fae */ /* 0x000fe8000a1a1016 */
[----:B------:R-:W4:Y:S04]  /*37750*/  LDL.64 R24, [R1+0x368] ;  /* 0x0003680001187983 */ /* 0x000f280000100a00 */
[----:B------:R-:W4:Y:S04]  /*37760*/  LDL.64 R224, [R1+0x358] ;  /* 0x0003580001e07983 */ /* 0x000f280000100a00 */
[----:B------:R-:W4:Y:S04]  /*37770*/  LDL.64 R222, [R1+0x348] ;  /* 0x0003480001de7983 */ /* 0x000f280000100a00 */
[----:B------:R-:W-:Y:S04]  /*37780*/  LDGSTS.E [R252+-0x3da00], desc[UR22][R18.64], P4 ;  /* 0xc260000012fc7fae */ /* 0x000fe8000a1a1016 */
[----:B------:R-:W-:Y:S04]  /*37790*/  LDGSTS.E [R0+-0x3d600], desc[UR22][R16.64], P4 ;  /* 0xc2a0000010007fae */ /* 0x000fe8000a1a1016 */
[----:B------:R-:W4:Y:S04]  /*377a0*/  LDL.64 R18, [R1+0x340] ;  /* 0x0003400001127983 */ /* 0x000f280000100a00 */
[----:B------:R-:W4:Y:S04]  /*377b0*/  LDL.64 R16, [R1+0x328] ;  /* 0x0003280001107983 */ /* 0x000f280000100a00 */
        /* <DEDUP_REMOVED lines=101> */
[----:B------:R1:W-:Y:S04]  /*37e10*/  LDGSTS.E [R0+-0x28600], desc[UR22][R224.64], P4 ;  /* 0xd7a00000e0007fae */ /* 0x0003e8000a1a1016 */
[----:B------:R1:W-:Y:S04]  /*37e20*/  LDGSTS.E [R252+-0x28200], desc[UR22][R222.64], P4 ;  /* 0xd7e00000defc7fae */ /* 0x0003e8000a1a1016 */
[----:B------:R-:W4:Y:S01]  /*37e30*/  LDL.64 R24, [R1+0x510] ;  /* 0x0005100001187983 */ /* 0x000f220000100a00 */
[----:B-1----:R-:W-:-:S03]  /*37e40*/  VIADD R0, R2, 0x100000 ;  /* 0x0010000002007836 */ /* 0x002fc60000000000 */
[----:B------:R-:W4:Y:S01]  /*37e50*/  LDL.64 R224, [R1+0x580] ;  /* 0x0005800001e07983 */ /* 0x000f220000100a00 */
[----:B------:R-:W-:-:S03]  /*37e60*/  VIADD R252, R2, 0x100000 ;  /* 0x0010000002fc7836 */ /* 0x000fc60000000000 */
        /* <DEDUP_REMOVED lines=34> */
[----:B------:R-:W-:Y:S04]  /*38090*/  LDGSTS.E [R252+-0x3b900], desc[UR22][R24.64], P4 ;  /* 0xc470000018fc7fae */ /* 0x000fe8000a1a1016 */
[----:B----4-:R-:W-:Y:S04]  /*380a0*/  LDGSTS.E [R0+-0x3b500], desc[UR22][R22.64], P4 ;  /* 0xc4b0000016007fae */ /* 0x010fe8000a1a1016 */
[----:B------:R-:W2:Y:S04]  /*380b0*/  LDL.64 R12, [R1+0x490] ;  /* 0x00049000010c7983 */ /* 0x000ea80000100a00 */
        /* <DEDUP_REMOVED lines=20> */
[----:B------:R-:W2:Y:S04]  /*38200*/  LDL.64 R12, [R1+0x3e0] ;  /* 0x0003e000010c7983 */ /* 0x000ea80000100a00 */
[----:B------:R-:W-:Y:S04]  /*38210*/  LDGSTS.E [R252+-0x38900], desc[UR22][R20.64], P4 ;  /* 0xc770000014fc7fae */ /* 0x000fe8000a1a1016 */
[----:B------:R-:W-:Y:S04]  /*38220*/  LDGSTS.E [R0+-0x38500], desc[UR22][R26.64], P4 ;  /* 0xc7b000001a007fae */ /* 0x000fe8000a1a1016 */
[----:B------:R-:W4:Y:S04]  /*38230*/  LDL.64 R22, [R1+0x3a0] ;  /* 0x0003a00001167983 */ /* 0x000f280000100a00 */
[----:B------:R-:W4:Y:S04]  /*38240*/  LDL.64 R20, [R1+0x338] ;  /* 0x0003380001147983 */ /* 0x000f280000100a00 */
[----:B------:R-:W-:Y:S04]  /*38250*/  LDGSTS.E [R252+-0x38100], desc[UR22][R224.64], P4 ;  /* 0xc7f00000e0fc7fae */ /* 0x000fe8000a1a1016 */
        /* <DEDUP_REMOVED lines=8> */
[----:B------:R-:W4:Y:S04]  /*382e0*/  LDL.64 R16, [R1+0x1c0] ;  /* 0x0001c00001107983 */ /* 0x000f280000100a00 */
[----:B------:R-:W4:Y:S04]  /*382f0*/  LDL.64 R24, [R1+0x178] ;  /* 0x0001780001187983 */ /* 0x000f280000100a00 */
[----:B------:R-:W-:Y:S04]  /*38300*/  LDGSTS.E [R0+-0x2ed00], desc[UR22][R220.64], P4 ;  /* 0xd1300000dc007fae */ /* 0x000fe8000a1a1016 */
[----:B------:R-:W4:Y:S04]  /*38310*/  LDL.64 R220, [R1+0x170] ;  /* 0x0001700001dc7983 */ /* 0x000f280000100a00 */
[----:B---3--:R-:W-:Y:S04]  /*38320*/  LDGSTS.E [R252+-0x2e900], desc[UR22][R14.64], P4 ;  /* 0xd17000000efc7fae */ /* 0x008fe8000a1a1016 */
[----:B------:R-:W3:Y:S04]  /*38330*/  LDL.64 R14, [R1+0x1b0] ;  /* 0x0001b000010e7983 */ /* 0x000ee80000100a00 */
[----:B--2---:R-:W-:Y:S04]  /*38340*/  LDGSTS.E [R0+-0x2e500], desc[UR22][R12.64], P4 ;  /* 0xd1b000000c007fae */ /* 0x004fe8000a1a1016 */
[----:B------:R-:W-:Y:S04]  /*38350*/  LDGSTS.E [R252+-0x2e100], desc[UR22][R218.64], P4 ;  /* 0xd1f00000dafc7fae */ /* 0x000fe8000a1a1016 */
[----:B------:R-:W2:Y:S04]  /*38360*/  LDL.64 R12, [R1+0x1a8] ;  /* 0x0001a800010c7983 */ /* 0x000ea80000100a00 */
[----:B----4-:R-:W-:Y:S04]  /*38370*/  LDGSTS.E [R0+-0x2dd00], desc[UR22][R22.64], P4 ;  /* 0xd230000016007fae */ /* 0x010fe8000a1a1016 */
        /* <DEDUP_REMOVED lines=12> */
[----:B---3--:R-:W-:Y:S04]  /*38440*/  LDGSTS.E [R0+-0x2c500], desc[UR22][R14.64], P4 ;  /* 0xd3b000000e007fae */ /* 0x008fe8000a1a1016 */
[----:B------:R-:W3:Y:S04]  /*38450*/  LDL.64 R14, [R1+0x130] ;  /* 0x00013000010e7983 */ /* 0x000ee80000100a00 */
[----:B--2---:R-:W-:Y:S04]  /*38460*/  LDGSTS.E [R252+-0x2c100], desc[UR22][R12.64], P4 ;  /* 0xd3f000000cfc7fae */ /* 0x004fe8000a1a1016 */
[----:B------:R-:W-:Y:S04]  /*38470*/  LDGSTS.E [R0+-0x2bd00], desc[UR22][R28.64], P4 ;  /* 0xd43000001c007fae */ /* 0x000fe8000a1a1016 */
[----:B------:R-:W-:Y:S04]  /*38480*/  LDGSTS.E [R252+-0x2b900], desc[UR22][R216.64], P4 ;  /* 0xd4700000d8fc7fae */ /* 0x000fe8000a1a1016 */
[----:B------:R-:W2:Y:S04]  /*38490*/  LDL.64 R12, [R1+0x128] ;  /* 0x00012800010c7983 */ /* 0x000ea80000100a00 */
[----:B------:R-:W5:Y:S04]  /*384a0*/  LDL.LU.64 R28, [R1+0xe88] ;  /* 0x000e8800011c7983 */ /* 0x000f680000300a00 */
[----:B------:R-:W5:Y:S04]  /*384b0*/  LDL.LU.64 R216, [R1+0xe80] ;  /* 0x000e800001d87983 */ /* 0x000f680000300a00 */
[----:B------:R-:W-:Y:S04]  /*384c0*/  LDGSTS.E [R0+-0x2b500], desc[UR22][R6.64], P4 ;  /* 0xd4b0000006007fae */ /* 0x000fe8000a1a1016 */
[----:B------:R-:W-:Y:S04]  /*384d0*/  LDGSTS.E [R252+-0x2b100], desc[UR22][R214.64], P4 ;  /* 0xd4f00000d6fc7fae */ /* 0x000fe8000a1a1016 */
[----:B------:R-:W-:Y:S04]  /*384e0*/  LDGSTS.E [R0+-0x2ad00], desc[UR22][R26.64], P4 ;  /* 0xd53000001a007fae */ /* 0x000fe8000a1a1016 */
[----:B------:R-:W5:Y:S04]  /*384f0*/  LDL.LU.64 R6, [R1+0xe78] ;  /* 0x000e780001067983 */ /* 0x000f680000300a00 */
[----:B------:R-:W5:Y:S04]  /*38500*/  LDL.LU.64 R214, [R1+0xe70] ;  /* 0x000e700001d67983 */ /* 0x000f680000300a00 */
[----:B------:R-:W5:Y:S04]  /*38510*/  LDL.LU.64 R26, [R1+0xe68] ;  /* 0x000e6800011a7983 */ /* 0x000f680000300a00 */
[----:B------:R-:W-:Y:S04]  /*38520*/  LDGSTS.E [R252+-0x2a900], desc[UR22][R24.64], P4 ;  /* 0xd570000018fc7fae */ /* 0x000fe8000a1a1016 */
[----:B------:R-:W-:Y:S04]  /*38530*/  LDGSTS.E [R0+-0x2a500], desc[UR22][R220.64], P4 ;  /* 0xd5b00000dc007fae */ /* 0x000fe8000a1a1016 */
[----:B----4-:R-:W-:Y:S04]  /*38540*/  LDGSTS.E [R252+-0x2a100], desc[UR22][R218.64], P4 ;  /* 0xd5f00000dafc7fae */ /* 0x010fe8000a1a1016 */
[----:B------:R-:W5:Y:S04]  /*38550*/  LDL.LU.64 R24, [R1+0xe60] ;  /* 0x000e600001187983 */ /* 0x000f680000300a00 */
        /* <DEDUP_REMOVED lines=14> */
[----:B---3--:R-:W-:Y:S04]  /*38640*/  LDGSTS.E [R0+-0x28500], desc[UR22][R14.64], P4 ;  /* 0xd7b000000e007fae */ /* 0x008fe8000a1a1016 */
[----:B------:R-:W3:Y:S04]  /*38650*/  LDL.LU.64 R14, [R1+0xe18] ;  /* 0x000e1800010e7983 */ /* 0x000ee80000300a00 */
[----:B------:R-:W5:Y:S04]  /*38660*/  LDL.LU R0, [R1+0xe10] ;  /* 0x000e100001007983 */ /* 0x000f680000300800 */
[----:B--2---:R1:W-:Y:S01]  /*38670*/  LDGSTS.E [R252+-0x28100], desc[UR22][R12.64], P4 ;  /* 0xd7f000000cfc7fae */ /* 0x0043e2000a1a1016 */
[----:B------:R-:W-:-:S03]  /*38680*/  UIADD3 UR4, UPT, UPT, UR15, -0x1c0, URZ ;  /* 0xfffffe400f047890 */ /* 0x000fc6000fffe0ff */
[----:B------:R-:W0:Y:S04]  /*38690*/  LDGDEPBAR ;  /* 0x00000000000079af */ /* 0x000e280000000000 */
[----:B------:R-:W2:Y:S01]  /*386a0*/  LDL.LU.64 R12, [R1+0xe08] ;  /* 0x000e0800010c7983 */ /* 0x000ea20000300a00 */
[----:B-1----:R-:W1:Y:S01]  /*386b0*/  S2R R252, SR_TID.X ;  /* 0x0000000000fc7919 */ /* 0x002e620000002100 */
[----:B------:R-:W-:Y:S02]  /*386c0*/  USHF.R.S32.HI UR5, URZ, 0x1f, UR12 ;  /* 0x0000001fff057899 */ /* 0x000fe4000801140c */
[----:B------:R-:W-:Y:S02]  /*386d0*/  USHF.L.U32 UR11, UR12, 0x2, URZ ;  /* 0x000000020c0b7899 */ /* 0x000fe400080006ff */
[----:B------:R-:W-:Y:S01]  /*386e0*/  USHF.L.U64.HI UR12, UR12, 0x2, UR5 ;  /* 0x000000020c0c7899 */ /* 0x000fe20008010205 */
[----:B------:R-:W-:-:S04]  /*386f0*/  DEPBAR.LE SB0, 0xc ;  /* 0x000083000000791a */ /* 0x000fc80000000000 */
[----:B------:R-:W-:Y:S01]  /*38700*/  BAR.SYNC.DEFER_BLOCKING 0x0 ;  /* 0x0000000000007b1d */ /* 0x000fe20000010000 */
[----:B---3--:R-:W-:Y:S02]  /*38710*/  IADD3 R14, P6, PT, R14, UR11, RZ ;  /* 0x0000000b0e0e7c10 */ /* 0x008fe4000ffde0ff */
[----:B--2---:R-:W-:-:S05]  /*38720*/  ISETP.GE.AND P1, PT, R12, UR4, PT ;  /* 0x000000040c007c0c */ /* 0x004fca000bf26270 */
[----:B------:R-:W2:Y:S02]  /*38730*/  LDC R12, c[0x0][0x3a0] ;  /* 0x0000e800ff0c7b82 */ /* 0x000ea40000000800 */
[----:B--2---:R-:W-:-:S05]  /*38740*/  VIADD R12, R12, 0x3f ;  /* 0x0000003f0c0c7836 */ /* 0x004fca0000000000 */
[----:B------:R-:W-:Y:S02]  /*38750*/  ISETP.GT.AND P2, PT, R12, 0x1ff, PT ;  /* 0x000001ff0c00780c */ /* 0x000fe40003f44270 */
[----:B-1----:R-:W-:Y:S02]  /*38760*/  SHF.R.U32.HI R12, RZ, 0x6, R252 ;  /* 0x00000006ff0c7819 */ /* 0x002fe400000116fc */
[----:B------:R-:W-:-:S04]  /*38770*/  SEL R252, RZ, 0x4, P1 ;  /* 0x00000004fffc7807 */ /* 0x000fc80000800000 */
[----:B------:R-:W-:Y:S02]  /*38780*/  SEL R252, R252, RZ, P2 ;  /* 0x000000fffcfc7207 */ /* 0x000fe40001000000 */
[----:B------:R-:W-:Y:S02]  /*38790*/  SGXT.U32 R12, R12, 0x1 ;  /* 0x000000010c0c781a */ /* 0x000fe40000000000 */
[----:B------:R-:W-:Y:S02]  /*387a0*/  ISETP.NE.U32.AND P5, PT, R252, RZ, PT ;  /* 0x000000fffc00720c */ /* 0x000fe40003fa5070 */
[----:B------:R-:W1:Y:S01]  /*387b0*/  LDC R252, c[0x0][0x3a0] ;  /* 0x0000e800fffc7b82 */ /* 0x000e620000000800 */
[----:B------:R-:W-:-:S04]  /*387c0*/  LOP3.LUT R12, R12, 0x2, RZ, 0xfc, !PT ;  /* 0x000000020c0c7812 */ /* 0x000fc800078efcff */
[----:B------:R-:W-:Y:S02]  /*387d0*/  ISETP.GE.AND P4, PT, R12, UR4, PT ;  /* 0x000000040c007c0c */ /* 0x000fe4000bf86270 */
[----:B------:R-:W2:Y:S01]  /*387e0*/  S2R R12, SR_TID.X ;  /* 0x00000000000c7919 */ /* 0x000ea20000002100 */
[----:B------:R-:W-:Y:S01]  /*387f0*/  ISETP.NE.U32.AND P1, PT, RZ, UR17, PT ;  /* 0x00000011ff007c0c */ /* 0x000fe2000bf25070 */
[----:B-1----:R-:W-:-:S05]  /*38800*/  VIADD R252, R252, 0x3f ;  /* 0x0000003ffcfc7836 */ /* 0x002fca0000000000 */
[----:B------:R-:W-:Y:S02]  /*38810*/  ISETP.LT.OR P3, PT, R252, 0x40, P1 ;  /* 0x00000040fc00780c */ /* 0x000fe40000f61670 */
[----:B------:R-:W-:Y:S02]  /*38820*/  IADD3.X R15, PT, PT, R15, UR12, RZ, P6, !PT ;  /* 0x0000000c0f0f7c10 */ /* 0x000fe4000b7fe4ff */
[----:B--2---:R-:W-:-:S04]  /*38830*/  SHF.R.U32.HI R12, RZ, 0x6, R12 ;  /* 0x00000006ff0c7819 */ /* 0x004fc8000001160c */
[----:B------:R-:W-:-:S05]  /*38840*/  SGXT.U32 R12, R12, 0x1 ;  /* 0x000000010c0c781a */ /* 0x000fca0000000000 */
[----:B------:R-:W-:Y:S05]  /*38850*/  @P3 BRA `(.L_x_6) ;  /* 0x0000000400503947 */ /* 0x000fea0003800000 */
[----:B------:R-:W-:Y:S02]  /*38860*/  UIADD3 UR13, UPT, UPT, UR7, 0x100000, URZ ;  /* 0x00100000070d7890 */ /* 0x000fe4000fffe0ff */
[----:B------:R-:W-:Y:S02]  /*38870*/  USHF.R.U32.HI UR64, URZ, 0x4, UR7 ;  /* 0x00000004ff407899 */ /* 0x000fe40008011607 */
[----:B------:R-:W-:Y:S02]  /*38880*/  USHF.R.U32.HI UR13, URZ, 0x4, UR13 ;  /* 0x00000004ff0d7899 */ /* 0x000fe4000801160d */
[----:B------:R-:W-:Y:S02]  /*38890*/  USGXT.U32 UR64, UR64, 0xe ;  /* 0x0000000e4040789a */ /* 0x000fe40008000000 */
[----:B------:R-:W-:Y:S02]  /*388a0*/  USGXT.U32 UR32, UR13, 0xe ;  /* 0x0000000e0d20789a */ /* 0x000fe40008000000 */
[----:B------:R-:W-:-:S02]  /*388b0*/  UIADD3 UR34, UP2, UPT, UR64, 0x2, URZ ;  /* 0x0000000240227890 */ /* 0x000fc4000ff5e0ff */
[----:B------:R-:W-:Y:S01]  /*388c0*/  UIADD3 UR36, UP1, UPT, UR32, 0x2, URZ ;  /* 0x0000000220247890 */ /* 0x000fe2000ff3e0ff */
[----:B------:R-:W-:Y:S01]  /*388d0*/  UMOV UR5, URZ ;  /* 0x000000ff00057c82 */ /* 0x000fe20008000000 */
[----:B------:R-:W-:Y:S02]  /*388e0*/  UMOV UR6, URZ ;  /* 0x000000ff00067c82 */ /* 0x000fe40008000000 */
[----:B------:R-:W-:Y:S02]  /*388f0*/  UIADD3.X UR37, UPT, UPT, UR5, 0x40004040, URZ, UP1, !UPT ;  /* 0x4000404005257890 */ /* 0x000fe40008ffe4ff */
[----:B------:R-:W-:Y:S01]  /*38900*/  UIADD3.X UR35, UPT, UPT, UR6, 0x40004040, URZ, UP2, !UPT ;  /* 0x4000404006237890 */ /* 0x000fe200097fe4ff */
[----:B------:R-:W-:Y:S01]  /*38910*/  UMOV UR38, UR16 ;  /* 0x0000001000267c82 */ /* 0x000fe20008000000 */
[----:B------:R-:W-:Y:S02]  /*38920*/  UMOV UR39, URZ ;  /* 0x000000ff00277c82 */ /* 0x000fe40008000000 */
[----:B------:R-:W-:-:S02]  /*38930*/  UIADD3.64 UR70, UPT, UPT, UR34, 0x2, URZ ;  /* 0x0000000222467897 */ /* 0x000fc4000fffe0ff */
[----:B------:R-:W-:Y:S01]  /*38940*/  UIADD3.64 UR40, UPT, UPT, UR36, 0x2, URZ ;  /* 0x0000000224287897 */ /* 0x000fe2000fffe0ff */
[----:B------:R-:W-:Y:S01]  /*38950*/  UMOV UR5, UR38 ;  /* 0x0000002600057c82 */ /* 0x000fe20008000000 */
[----:B------:R-:W-:Y:S02]  /*38960*/  UIADD3.64 UR62, UPT, UPT, UR34, 0x4, URZ ;  /* 0x00000004223e7897 */ /* 0x000fe4000fffe0ff */
[----:B------:R-:W-:Y:S01]  /*38970*/  UIADD3.64 UR44, UPT, UPT, UR36, 0x4, URZ ;  /* 0x00000004242c7897 */ /* 0x000fe2000fffe0ff */
[----:B------:R-:W-:Y:S01]  /*38980*/  UMOV UR66, 0x0 ;  /* 0x0000000000427882 */ /* 0x000fe20000000000 */
[----:B------:R-:W-:Y:S01]  /*38990*/  UMOV UR67, 0x4400910 ;  /* 0x0440091000437882 */ /* 0x000fe20000000000 */
[----:B------:R-:W-:Y:S01]  /*389a0*/  UIADD3.64 UR38, UPT, UPT, UR34, 0x7fe, URZ ;  /* 0x000007fe22267897 */ /* 0x000fe2000fffe0ff */
[----:B------:R-:W-:Y:S01]  /*389b0*/  UMOV UR65, 0x40004040 ;  /* 0x4000404000417882 */ /* 0x000fe20000000000 */
[----:B------:R-:W-:Y:S01]  /*389c0*/  UMOV UR33, 0x40004040 ;  /* 0x4000404000217882 */ /* 0x000fe20000000000 */
[----:B------:R-:W-:Y:S01]  /*389d0*/  UIADD3.64 UR48, UPT, UPT, UR36, 0x1fe, URZ ;  /* 0x000001fe24307897 */ /* 0x000fe2000fffe0ff */
[----:B------:R1:W-:Y:S01]  /*389e0*/  UTCHMMA gdesc[UR32], gdesc[UR64], tmem[UR8], tmem[UR66], idesc[UR67], !UPT ;  /* 0x00ff4240200075ea */ /* 0x0003e2000f800008 */
[----:B------:R-:W-:-:S02]  /*389f0*/  UIADD3.64 UR42, UPT, UPT, UR34, 0x800, URZ ;  /* 0x00000800222a7897 */ /* 0x000fc4000fffe0ff */
[----:B------:R-:W-:Y:S02]  /*38a00*/  UIADD3.64 UR52, UPT, UPT, UR36, 0x200, URZ ;  /* 0x0000020024347897 */ /* 0x000fe4000fffe0ff */
[----:B------:R-:W-:Y:S02]  /*38a10*/  UIADD3.64 UR46, UPT, UPT, UR34, 0x802, URZ ;  /* 0x00000802222e7897 */ /* 0x000fe4000fffe0ff */
[----:B------:R-:W-:Y:S02]  /*38a20*/  UIADD3.64 UR56, UPT, UPT, UR36, 0x202, URZ ;  /* 0x0000020224387897 */ /* 0x000fe4000fffe0ff */
[----:B------:R-:W-:Y:S02]  /*38a30*/  UIADD3.64 UR50, UPT, UPT, UR34, 0x804, URZ ;  /* 0x0000080422327897 */ /* 0x000fe4000fffe0ff */
[----:B-1----:R-:W-:Y:S01]  /*38a40*/  UIADD3.64 UR64, UPT, UPT, UR36, 0x204, URZ ;  /* 0x0000020424407897 */ /* 0x002fe2000fffe0ff */
[----:B------:R-:W-:Y:S01]  /*38a50*/  UMOV UR72, 0x0 ;  /* 0x0000000000487882 */ /* 0x000fe20000000000 */
[----:B------:R-:W-:Y:S01]  /*38a60*/  UMOV UR73, 0x4400910 ;  /* 0x0440091000497882 */ /* 0x000fe20000000000 */
[----:B------:R-:W-:-:S02]  /*38a70*/  UIADD3 UR24, UPT, UPT, UR8, 0x100000, URZ ;  /* 0x0010000008187890 */ /* 0x000fc4000fffe0ff */
[----:B------:R1:W-:Y:S01]  /*38a80*/  UTCHMMA gdesc[UR36], gdesc[UR34], tmem[UR8], tmem[UR72], idesc[UR73], UPT ;  /* 0x00ff4822240075ea */ /* 0x0003e2000b800008 */
[----:B------:R-:W-:Y:S01]  /*38a90*/  UIADD3.64 UR54, UPT, UPT, UR34, 0xffe, URZ ;  /* 0x00000ffe22367897 */ /* 0x000fe2000fffe0ff */
[----:B------:R-:W-:Y:S01]  /*38aa0*/  UMOV UR68, 0x0 ;  /* 0x0000000000447882 */ /* 0x000fe20000000000 */
[----:B------:R-:W-:Y:S01]  /*38ab0*/  UMOV UR69, 0x4400910 ;  /* 0x0440091000457882 */ /* 0x000fe20000000000 */
[----:B------:R-:W-:Y:S02]  /*38ac0*/  UIADD3 UR21, UPT, UPT, UR8, 0x100000, URZ ;  /* 0x0010000008157890 */ /* 0x000fe4000fffe0ff */
[----:B------:R2:W-:Y:S01]  /*38ad0*/  UTCHMMA gdesc[UR40], gdesc[UR70], tmem[UR8], tmem[UR68], idesc[UR69], UPT ;  /* 0x00ff4446280075ea */ /* 0x0005e2000b800008 */
[----:B------:R-:W-:Y:S01]  /*38ae0*/  UIADD3.64 UR58, UPT, UPT, UR34, 0x1000, URZ ;  /* 0x00001000223a7897 */ /* 0x000fe2000fffe0ff */
        /* <DEDUP_REMOVED lines=9> */
[----:B-1----:R-:W-:Y:S01]  /*38b80*/  UIADD3.64 UR72, UPT, UPT, UR34, 0x1004, URZ ;  /* 0x0000100422487897 */ /* 0x002fe2000fffe0ff */
[----:B------:R-:W-:Y:S01]  /*38b90*/  UMOV UR28, 0x0 ;  /* 0x00000000001c7882 */ /* 0x000fe20000000000 */
[----:B------:R-:W-:Y:S01]  /*38ba0*/  UMOV UR29, 0x4400910 ;  /* 0x04400910001d7882 */ /* 0x000fe20000000000 */
[----:B------:R-:W-:-:S02]  /*38bb0*/  UIADD3 UR18, UPT, UPT, UR8, 0x100000, URZ ;  /* 0x0010000008127890 */ /* 0x000fc4000fffe0ff */
[----:B------:R1:W-:Y:S01]  /*38bc0*/  UTCHMMA gdesc[UR52], gdesc[UR42], tmem[UR8], tmem[UR28], idesc[UR29], UPT ;  /* 0x00ff1c2a340075ea */ /* 0x0003e2000b800008 */
[----:B--2---:R-:W-:Y:S01]  /*38bd0*/  UIADD3.64 UR68, UPT, UPT, UR34, 0x17fe, URZ ;  /* 0x000017fe22447897 */ /* 0x004fe2000fffe0ff */
[----:B------:R-:W-:Y:S01]  /*38be0*/  UMOV UR30, 0x0 ;  /* 0x00000000001e7882 */ /* 0x000fe20000000000 */
[----:B------:R-:W-:Y:S01]  /*38bf0*/  UMOV UR31, 0x4400910 ;  /* 0x04400910001f7882 */ /* 0x000fe20000000000 */
[----:B------:R-:W-:Y:S02]  /*38c00*/  UIADD3 UR17, UPT, UPT, UR8, 0x100000, URZ ;  /* 0x0010000008117890 */ /* 0x000fe4000fffe0ff */
[----:B------:R1:W-:Y:S01]  /*38c10*/  UTCHMMA gdesc[UR56], gdesc[UR46], tmem[UR8], tmem[UR30], idesc[UR31], UPT ;  /* 0x00ff1e2e380075ea */ /* 0x0003e2000b800008 */
[----:B------:R-:W-:Y:S02]  /*38c20*/  UIADD3.64 UR70, UPT, UPT, UR34, 0x1800, URZ ;  /* 0x0000180022467897 */ /* 0x000fe4000fffe0ff */
[----:B------:R-:W-:Y:S02]  /*38c30*/  UIADD3 UR13, UPT, UPT, UR8, 0x100000, URZ ;  /* 0x00100000080d7890 */ /* 0x000fe4000fffe0ff */
[----:B---3--:R-:W-:Y:S01]  /*38c40*/  UIADD3.64 UR60, UPT, UPT, UR34, 0x1802, URZ ;  /* 0x00001802223c7897 */ /* 0x008fe2000fffe0ff */
[----:B----4-:R-:W-:Y:S01]  /*38c50*/  UMOV UR38, 0x0 ;  /* 0x0000000000267882 */ /* 0x010fe20000000000 */
[----:B------:R-:W-:Y:S01]  /*38c60*/  UMOV UR39, 0x4400910 ;  /* 0x0440091000277882 */ /* 0x000fe20000000000 */
[----:B------:R-:W-:-:S02]  /*38c70*/  UIADD3 UR6, UPT, UPT, UR8, 0x100000, URZ ;  /* 0x0010000008067890 */ /* 0x000fc4000fffe0ff */
[----:B------:R1:W-:Y:S01]  /*38c80*/  UTCHMMA gdesc[UR64], gdesc[UR50], tmem[UR8], tmem[UR38], idesc[UR39], UPT ;  /* 0x00ff2632400075ea */ /* 0x0003e2000b800008 */
[----:B------:R-:W-:Y:S01]  /*38c90*/  UIADD3.64 UR34, UPT, UPT, UR34, 0x1804, URZ ;  /* 0x0000180422227897 */ /* 0x000fe2000fffe0ff */
[----:B------:R1:W-:Y:S01]  /*38ca0*/  UTCHMMA gdesc[UR32], gdesc[UR54], tmem[UR24], tmem[UR26], idesc[UR27], !UPT ;  /* 0x00ff1a36200075ea */ /* 0x0003e2000f800018 */
[----:B------:R-:W-:Y:S01]  /*38cb0*/  UMOV UR62, 0x0 ;  /* 0x00000000003e7882 */ /* 0x000fe20000000000 */
[----:B------:R-:W-:Y:S01]  /*38cc0*/  UMOV UR63, 0x4400910 ;  /* 0x04400910003f7882 */ /* 0x000fe20000000000 */
[----:B------:R-:W-:Y:S01]  /*38cd0*/  UMOV UR76, 0x0 ;  /* 0x00000000004c7882 */ /* 0x000fe20000000000 */
[----:B------:R1:W-:Y:S01]  /*38ce0*/  UTCHMMA gdesc[UR36], gdesc[UR58], tmem[UR21], tmem[UR62], idesc[UR63], UPT ;  /* 0x00ff3e3a240075ea */ /* 0x0003e2000b800015 */
[----:B------:R1:W-:Y:S01]  /*38cf0*/  UTCHMMA gdesc[UR40], gdesc[UR66], tmem[UR20], tmem[UR28], idesc[UR29], UPT ;  /* 0x00ff1c42280075ea */ /* 0x0003e2000b800014 */
[----:B------:R1:W-:Y:S01]  /*38d00*/  UTCHMMA gdesc[UR44], gdesc[UR72], tmem[UR19], tmem[UR38], idesc[UR39], UPT ;  /* 0x00ff26482c0075ea */ /* 0x0003e2000b800013 */
[----:B------:R-:W-:Y:S01]  /*38d10*/  UMOV UR77, 0x4400910 ;  /* 0x04400910004d7882 */ /* 0x000fe20000000000 */
[----:B------:R1:W-:Y:S01]  /*38d20*/  UTCHMMA gdesc[UR48], gdesc[UR68], tmem[UR18], tmem[UR26], idesc[UR27], UPT ;  /* 0x00ff1a44300075ea */ /* 0x0003e2000b800012 */
[----:B------:R-:W-:Y:S01]  /*38d30*/  UMOV UR74, 0x0 ;  /* 0x00000000004a7882 */ /* 0x000fe20000000000 */
[----:B------:R-:W-:Y:S01]  /*38d40*/  UMOV UR75, 0x4400910 ;  /* 0x04400910004b7882 */ /* 0x000fe20000000000 */
[----:B------:R1:W-:Y:S01]  /*38d50*/  UTCHMMA gdesc[UR52], gdesc[UR70], tmem[UR17], tmem[UR62], idesc[UR63], UPT ;  /* 0x00ff3e46340075ea */ /* 0x0003e2000b800011 */
[----:B------:R1:W-:Y:S01]  /*38d60*/  UTCHMMA gdesc[UR56], gdesc[UR60], tmem[UR13], tmem[UR76], idesc[UR77], UPT ;  /* 0x00ff4c3c380075ea */ /* 0x0003e2000b80000d */
[----:B------:R1:W-:Y:S01]  /*38d70*/  UTCHMMA gdesc[UR64], gdesc[UR34], tmem[UR6], tmem[UR74], idesc[UR75], UPT ;  /* 0x00ff4a22400075ea */ /* 0x0003e2000b800006 */
[----:B------:R1:W-:Y:S01]  /*38d80*/  UTCBAR [UR5], URZ ;  /* 0x000000ff050073e9 */ /* 0x0003e200080000ff */
[----:B------:R-:W-:Y:S01]  /*38d90*/  NOP ;  /* 0x0000000000007918 */ /* 0x000fe20000000000 */
.L_x_6:
[----:B------:R2:W-:Y:S01]  /*38da0*/  STL.64 [R1+0xe60], R66 ;  /* 0x000e604201007387 */ /* 0x0005e20000100a00 */
[----:B------:R-:W-:Y:S02]  /*38db0*/  SEL R252, RZ, 0x4, P4 ;  /* 0x00000004fffc7807 */ /* 0x000fe40002000000 */
[----:B-----5:R-:W-:Y:S01]  /*38dc0*/  IADD3 R16, P6, PT, R16, UR11, RZ ;  /* 0x0000000b10107c10 */ /* 0x020fe2000ffde0ff */
[----:B------:R-:W-:Y:S01]  /*38dd0*/  BAR.SYNC.DEFER_BLOCKING 0x0 ;  /* 0x0000000000007b1d */ /* 0x000fe20000010000 */
[----:B------:R-:W-:Y:S02]  /*38de0*/  SEL R252, R252, RZ, P2 ;  /* 0x000000fffcfc7207 */ /* 0x000fe40001000000 */
[----:B------:R-:W-:Y:S02]  /*38df0*/  IADD3.X R17, PT, PT, R17, UR12, RZ, P6, !PT ;  /* 0x0000000c11117c10 */ /* 0x000fe4000b7fe4ff */
[----:B------:R-:W-:Y:S01]  /*38e00*/  ISETP.NE.U32.AND P3, PT, R252, RZ, PT ;  /* 0x000000fffc00720c */ /* 0x000fe20003f65070 */
[----:B--2---:R-:W2:Y:S01]  /*38e10*/  S2R R66, SR_TID.X ;  /* 0x0000000000427919 */ /* 0x004ea20000002100 */
[----:B------:R-:W-:Y:S04]  /*38e20*/  STL.64 [R1+0xe58], R64 ;  /* 0x000e584001007387 */ /* 0x000fe80000100a00 */
[----:B------:R-:W-:Y:S04]  /*38e30*/  STL.64 [R1+0xe50], R62 ;  /* 0x000e503e01007387 */ /* 0x000fe80000100a00 */
[----:B------:R-:W-:Y:S04]  /*38e40*/  STL.64 [R1+0xe48], R60 ;  /* 0x000e483c01007387 */ /* 0x000fe80000100a00 */
[----:B------:R-:W-:Y:S01]  /*38e50*/  @!PT LDS RZ, [RZ] ;  /* 0x00000000fffff984 */ /* 0x000fe20000000800 */
[----:B------:R-:W-:Y:S01]  /*38e60*/  @!PT LDS RZ, [RZ] ;  /* 0x00000000fffff984 */ /* 0x000fe20000000800 */
[----:B------:R-:W-:Y:S01]  /*38e70*/  @!PT LDS RZ, [RZ] ;  /* 0x00000000fffff984 */ /* 0x000fe20000000800 */
[----:B------:R-:W-:Y:S04]  /*38e80*/  LDGSTS.E [R3+0x1c000], desc[UR22][R14.64], P5 ;  /* 0x1c0000000e037fae */ /* 0x000fe8000a9a1016 */
[----:B------:R-:W-:Y:S04]  /*38e90*/  LDGSTS.E [R3+0x1c008], desc[UR22][R16.64], P3 ;  /* 0x1c00800010037fae */ /* 0x000fe800099a1016 */
[----:B------:R-:W-:Y:S04]  /*38ea0*/  STL.64 [R1+0xe40], R58 ;  /* 0x000e403a01007387 */ /* 0x000fe80000100a00 */
[----:B------:R-:W-:Y:S01]  /*38eb0*/  STL.64 [R1+0xe38], R56 ;  /* 0x000e383801007387 */ /* 0x000fe20000100a00 */
[----:B--2---:R-:W-:-:S03]  /*38ec0*/  SHF.R.U32.HI R67, RZ, 0x6, R66 ;  /* 0x00000006ff437819 */ /* 0x004fc60000011642 */
[----:B------:R-:W-:Y:S01]  /*38ed0*/  STL.64 [R1+0xe30], R54 ;  /* 0x000e303601007387 */ /* 0x000fe20000100a00 */
[----:B------:R-:W-:Y:S02]  /*38ee0*/  SHF.R.U32.HI R66, RZ, 0x6, R66 ;  /* 0x00000006ff427819 */ /* 0x000fe40000011642 */
[----:B------:R-:W-:Y:S01]  /*38ef0*/  SGXT.U32 R67, R67, 0x1 ;  /* 0x000000014343781a */ /* 0x000fe20000000000 */
[----:B------:R-:W-:Y:S01]  /*38f00*/  STL.64 [R1+0xe28], R52 ;  /* 0x000e283401007387 */ /* 0x000fe20000100a00 */
[----:B------:R-:W-:Y:S02]  /*38f10*/  SGXT.U32 R66, R66, 0x1 ;  /* 0x000000014242781a */ /* 0x000fe40000000000 */
[----:B------:R-:W-:Y:S01]  /*38f20*/  LOP3.LUT R67, R67, 0x22, RZ, 0xfc, !PT ;  /* 0x0000002243437812 */ /* 0x000fe200078efcff */
[----:B------:R-:W-:Y:S01]  /*38f30*/  STL.64 [R1+0xe20], R50 ;  /* 0x000e203201007387 */ /* 0x000fe20000100a00 */
[----:B------:R-:W-:Y:S02]  /*38f40*/  LOP3.LUT R66, R66, 0x20, RZ, 0xfc, !PT ;  /* 0x0000002042427812 */ /* 0x000fe400078efcff */
[----:B------:R-:W-:Y:S01]  /*38f50*/  ISETP.GE.AND P5, PT, R67, UR4, PT ;  /* 0x0000000443007c0c */ /* 0x000fe2000bfa6270 */
[----:B------:R-:W-:Y:S01]  /*38f60*/  STL.64 [R1+0xe18], R48 ;  /* 0x000e183001007387 */ /* 0x000fe20000100a00 */
[----:B------:R-:W-:-:S02]  /*38f70*/  ISETP.GE.AND P4, PT, R66, UR4, PT ;  /* 0x0000000442007c0c */ /* 0x000fc4000bf86270 */
[----:B------:R-:W-:Y:S01]  /*38f80*/  SEL R252, RZ, 0x4, P5 ;  /* 0x00000004fffc7807 */ /* 0x000fe20002800000 */
[----:B------:R-:W2:Y:S03]  /*38f90*/  S2R R67, SR_TID.X ;  /* 0x0000000000437919 */ /* 0x000ea60000002100 */
[----:B------:R-:W-:Y:S01]  /*38fa0*/  SEL R252, R252, RZ, P2 ;  /* 0x000000fffcfc7207 */ /* 0x000fe20001000000 */
[----:B------:R3:W-:Y:S04]  /*38fb0*/  STL.64 [R1+0xe10], R46 ;  /* 0x000e102e01007387 */ /* 0x0007e80000100a00 */
[----:B------:R4:W-:Y:S01]  /*38fc0*/  STL.64 [R1+0xe08], R12 ;  /* 0x000e080c01007387 */ /* 0x0009e20000100a00 */
[----:B------:R-:W1:Y:S01]  /*38fd0*/  S2R R66, SR_TID.X ;  /* 0x0000000000427919 */ /* 0x000e620000002100 */
[----:B---3--:R-:W-:-:S02]  /*38fe0*/  IADD3 R46, P6, PT, R18, UR11, RZ ;  /* 0x0000000b122e7c10 */ /* 0x008fc4000ffde0ff */
[----:B----4-:R-:W-:Y:S02]  /*38ff0*/  SEL R12, RZ, 0x4, P4 ;  /* 0x00000004ff0c7807 */ /* 0x010fe40002000000 */
[----:B------:R-:W-:Y:S02]  /*39000*/  ISETP.NE.U32.AND P4, PT, R252, RZ, PT ;  /* 0x000000fffc00720c */ /* 0x000fe40003f85070 */
[----:B------:R-:W-:Y:S01]  /*39010*/  SEL R12, R12, RZ, P2 ;  /* 0x000000ff0c0c7207 */ /* 0x000fe20001000000 */
[----:B-1----:R-:W-:Y:S01]  /*39020*/  USHF.L.U32 UR13, UR14, 0x2, URZ ;  /* 0x000000020e0d7899 */ /* 0x002fe200080006ff */
[----:B------:R-:W-:Y:S01]  /*39030*/  IADD3.X R47, PT, PT, R19, UR12, RZ, P6, !PT ;  /* 0x0000000c132f7c10 */ /* 0x000fe2000b7fe4ff */
[----:B------:R-:W-:Y:S01]  /*39040*/  VIADD R249, R249, 0x100000 ;  /* 0x00100000f9f97836 */ /* 0x000fe20000000000 */
[----:B------:R-:W-:Y:S01]  /*39050*/  ISETP.NE.U32.AND P5, PT, R12, RZ, PT ;  /* 0x000000ff0c00720c */ /* 0x000fe20003fa5070 */
[----:B------:R-:W-:Y:S01]  /*39060*/  VIADD R250, R250, 0x100000 ;  /* 0x00100000fafa7836 */ /* 0x000fe20000000000 */
[----:B------:R-:W-:Y:S01]  /*39070*/  IADD3 R12, P6, PT, R222, UR11, RZ ;  /* 0x0000000bde0c7c10 */ /* 0x000fe2000ffde0ff */
[----:B------:R-:W-:Y:S01]  /*39080*/  STL.64 [R1+0x10], R46 ;  /* 0x0000102e01007387 */ /* 0x000fe20000100a00 */
[----:B--2---:R-:W-:Y:S01]  /*39090*/  SHF.R.U32.HI R67, RZ, 0x6, R67 ;  /* 0x00000006ff437819 */ /* 0x004fe20000011643 */
[----:B------:R-:W1:Y:S01]  /*390a0*/  LDC R252, c[0x0][0x3a0] ;  /* 0x0000e800fffc7b82 */ /* 0x000e620000000800 */
[----:B------:R-:W-:-:S02]  /*390b0*/  IADD3.X R13, PT, PT, R223, UR12, RZ, P6, !PT ;  /* 0x0000000cdf0d7c10 */ /* 0x000fc4000b7fe4ff */
[----:B------:R-:W-:Y:S02]  /*390c0*/  SGXT.U32 R67, R67, 0x1 ;  /* 0x000000014343781a */ /* 0x000fe40000000000 */
[----:B------:R-:W-:Y:S01]  /*390d0*/  IADD3 R20, P6, PT, R20, UR11, RZ ;  /* 0x0000000b14147c10 */ /* 0x000fe2000ffde0ff */
[----:B------:R2:W-:Y:S01]  /*390e0*/  STL.64 [R1+0x18], R12 ;  /* 0x0000180c01007387 */ /* 0x0005e20000100a00 */
[----:B------:R-:W-:Y:S02]  /*390f0*/  LOP3.LUT R67, R67, 0x4, RZ, 0xfc, !PT ;  /* 0x0000000443437812 */ /* 0x000fe400078efcff */
[----:B------:R-:W-:Y:S01]  /*39100*/  IADD3.X R21, PT, PT, R21, UR12, RZ, P6, !PT ;  /* 0x0000000c15157c10 */ /* 0x000fe2000b7fe4ff */
[----:B------:R-:W-:Y:S01]  /*39110*/  LDGSTS.E [R3+0x1e000], desc[UR22][R46.64], P5 ;  /* 0x1e0000002e037fae */ /* 0x000fe2000a9a1016 */
[----:B------:R-:W-:Y:S02]  /*39120*/  ISETP.GE.AND P3, PT, R67, UR4, PT ;  /* 0x0000000443007c0c */ /* 0x000fe4000bf66270 */
[----:B------:R-:W3:Y:S01]  /*39130*/  S2R R67, SR_TID.X ;  /* 0x0000000000437919 */ /* 0x000ee20000002100 */
[----:B------:R2:W-:Y:S04]  /*39140*/  LDGSTS.E [R3+0x1e008], desc[UR22][R12.64], P4 ;  /* 0x1e0080000c037fae */ /* 0x0005e8000a1a1016 */
[----:B------:R-:W4:Y:S04]  /*39150*/  LDL.LU.64 R60, [R1+0x310] ;  /* 0x00031000013c7983 */ /* 0x000f280000300a00 */
[----:B------:R-:W4:Y:S01]  /*39160*/  LDL.LU.64 R50, [R1+0x300] ;  /* 0x0003000001327983 */ /* 0x000f220000300a00 */
[----:B--2---:R-:W2:Y:S01]  /*39170*/  S2R R12, SR_TID.X ;  /* 0x00000000000c7919 */ /* 0x004ea20000002100 */
[----:B------:R-:W-:-:S02]  /*39180*/  SEL R3, RZ, 0x4, P3 ;  /* 0x00000004ff037807 */ /* 0x000fc40001800000 */
[----:B------:R-:W-:Y:S01]  /*39190*/  IADD3 R18, P3, PT, R224, UR11, RZ ;  /* 0x0000000be0127c10 */ /* 0x000fe2000ff7e0ff */
[----:B------:R-:W4:Y:S01]  /*391a0*/  LDL.LU.64 R54, [R1+0x2f0] ;  /* 0x0002f00001367983 */ /* 0x000f220000300a00 */
[----:B------:R-:W-:Y:S02]  /*391b0*/  SEL R3, R3, RZ, P2 ;  /* 0x000000ff03037207 */ /* 0x000fe40001000000 */
[----:B------:R-:W-:Y:S01]  /*391c0*/  IADD3.X R19, PT, PT, R225, UR12, RZ, P3, !PT ;  /* 0x0000000ce1137c10 */ /* 0x000fe20009ffe4ff */
[----:B------:R-:W4:Y:S01]  /*391d0*/  LDL.LU.64 R64, [R1+0x2c0] ;  /* 0x0002c00001407983 */ /* 0x000f220000300a00 */
[----:B------:R-:W-:-:S03]  /*391e0*/  ISETP.NE.U32.AND P4, PT, R3, RZ, PT ;  /* 0x000000ff0300720c */ /* 0x000fc60003f85070 */
[----:B------:R-:W4:Y:S01]  /*391f0*/  LDL.LU.64 R62, [R1+0x118] ;  /* 0x00011800013e7983 */ /* 0x000f220000300a00 */
[----:B---3--:R-:W-:-:S03]  /*39200*/  SHF.R.U32.HI R67, RZ, 0x6, R67 ;  /* 0x00000006ff437819 */ /* 0x008fc60000011643 */
[----:B------:R-:W3:Y:S01]  /*39210*/  LDL.LU.64 R58, [R1+0x120] ;  /* 0x00012000013a7983 */ /* 0x000ee20000300a00 */
[----:B------:R-:W-:-:S05]  /*39220*/  SGXT.U32 R67, R67, 0x1 ;  /* 0x000000014343781a */ /* 0x000fca0000000000 */
[----:B------:R-:W-:Y:S01]  /*39230*/  LDGSTS.E [R6+0x1c000], desc[UR22][R18.64], P4 ;  /* 0x1c00000012067fae */ /* 0x000fe2000a1a1016 */
[----:B------:R-:W-:-:S04]  /*39240*/  LOP3.LUT R67, R67, 0x6, RZ, 0xfc, !PT ;  /* 0x0000000643437812 */ /* 0x000fc800078efcff */
[----:B------:R-:W-:Y:S02]  /*39250*/  ISETP.GE.AND P3, PT, R67, UR4, PT ;  /* 0x0000000443007c0c */ /* 0x000fe4000bf66270 */
[--C-:B------:R-:W-:Y:S02]  /*39260*/  SHF.R.U32.HI R67, RZ, 0x6, R66.reuse ;  /* 0x00000006ff437819 */ /* 0x100fe40000011642 */
[----:B------:R-:W-:Y:S02]  /*39270*/  SHF.R.U32.HI R66, RZ, 0x6, R66 ;  /* 0x00000006ff427819 */ /* 0x000fe40000011642 */
[----:B------:R-:W-:Y:S02]  /*39280*/  SEL R3, RZ, 0x4, P3 ;  /* 0x00000004ff037807 */ /* 0x000fe40001800000 */
[----:B------:R-:W-:Y:S02]  /*39290*/  SGXT.U32 R66, R66, 0x1 ;  /* 0x000000014242781a */ /* 0x000fe40000000000 */
[----:B------:R-:W-:-:S02]  /*392a0*/  SGXT.U32 R67, R67, 0x1 ;  /* 0x000000014343781a */ /* 0x000fc40000000000 */
[----:B------:R-:W-:Y:S02]  /*392b0*/  LOP3.LUT R66, R66, 0x24, RZ, 0xfc, !PT ;  /* 0x0000002442427812 */ /* 0x000fe400078efcff */
[----:B------:R-:W-:Y:S02]  /*392c0*/  LOP3.LUT R67, R67, 0x26, RZ, 0xfc, !PT ;  /* 0x0000002643437812 */ /* 0x000fe400078efcff */
[----:B------:R-:W-:Y:S02]  /*392d0*/  SEL R3, R3, RZ, P2 ;  /* 0x000000ff03037207 */ /* 0x000fe40001000000 */
[----:B------:R-:W-:Y:S02]  /*392e0*/  ISETP.GE.AND P4, PT, R66, UR4, PT ;  /* 0x0000000442007c0c */ /* 0x000fe4000bf86270 */
[----:B------:R-:W-:Y:S02]  /*392f0*/  ISETP.NE.U32.AND P3, PT, R3, RZ, PT ;  /* 0x000000ff0300720c */ /* 0x000fe40003f65070 */
[----:B------:R-:W-:-:S02]  /*39300*/  ISETP.GE.AND P5, PT, R67, UR4, PT ;  /* 0x0000000443007c0c */ /* 0x000fc4000bfa6270 */
[----:B------:R-:W-:Y:S02]  /*39310*/  SEL R222, RZ, 0x4, P4 ;  /* 0x00000004ffde7807 */ /* 0x000fe40002000000 */
[----:B--2---:R-:W-:Y:S02]  /*39320*/  SHF.R.U32.HI R67, RZ, 0x6, R12 ;  /* 0x00000006ff437819 */ /* 0x004fe4000001160c */
[----:B------:R-:W-:Y:S02]  /*39330*/  SEL R3, RZ, 0x4, P5 ;  /* 0x00000004ff037807 */ /* 0x000fe40002800000 */
[----:B------:R-:W-:Y:S02]  /*39340*/  SEL R222, R222, RZ, P2 ;  /* 0x000000ffdede7207 */ /* 0x000fe40001000000 */
[----:B------:R-:W-:Y:S01]  /*39350*/  SGXT.U32 R67, R67, 0x1 ;  /* 0x000000014343781a */ /* 0x000fe20000000000 */
[----:B------:R-:W-:Y:S01]  /*39360*/  LDGSTS.E [R6+0x1c008], desc[UR22][R20.64], P3 ;  /* 0x1c00800014067fae */ /* 0x000fe200099a1016 */
[----:B------:R-:W-:-:S02]  /*39370*/  SEL R3, R3, RZ, P2 ;  /* 0x000000ff03037207 */ /* 0x000fc40001000000 */
[----:B------:R-:W-:Y:S02]  /*39380*/  ISETP.NE.U32.AND P5, PT, R222, RZ, PT ;  /* 0x000000ffde00720c */ /* 0x000fe40003fa5070 */
[----:B------:R-:W-:Y:S02]  /*39390*/  LOP3.LUT R67, R67, 0x8, RZ, 0xfc, !PT ;  /* 0x0000000843437812 */ /* 0x000fe400078efcff */
[----:B------:R-:W-:Y:S02]  /*393a0*/  IADD3 R222, P6, PT, R22, UR11, RZ ;  /* 0x0000000b16de7c10 */ /* 0x000fe4000ffde0ff */
[----:B------:R-:W-:Y:S02]  /*393b0*/  ISETP.NE.U32.AND P4, PT, R3, RZ, PT ;  /* 0x000000ff0300720c */ /* 0x000fe40003f85070 */
[----:B------:R-:W-:Y:S02]  /*393c0*/  ISETP.GE.AND P3, PT, R67, UR4, PT ;  /* 0x0000000443007c0c */ /* 0x000fe4000bf66270 */
[----:B------:R-:W-:-:S02]  /*393d0*/  IADD3.X R223, PT, PT, R23, UR12, RZ, P6, !PT ;  /* 0x0000000c17df7c10 */ /* 0x000fc4000b7fe4ff */
[----:B------:R-:W-:Y:S02]  /*393e0*/  SHF.R.U32.HI R67, RZ, 0x6, R12 ;  /* 0x00000006ff437819 */ /* 0x000fe4000001160c */
[----:B------:R-:W-:Y:S01]  /*393f0*/  IADD3 R224, P6, PT, R218, UR11, RZ ;  /* 0x0000000bdae07c10 */ /* 0x000fe2000ffde0ff */
[----:B------:R-:W-:Y:S01]  /*39400*/  LDGSTS.E [R6+0x1e000], desc[UR22][R222.64], P5 ;  /* 0x1e000000de067fae */ /* 0x000fe2000a9a1016 */
[----:B------:R-:W-:Y:S02]  /*39410*/  SEL R3, RZ, 0x4, P3 ;  /* 0x00000004ff037807 */ /* 0x000fe40001800000 */
[----:B------:R-:W-:Y:S02]  /*39420*/  SGXT.U32 R67, R67, 0x1 ;  /* 0x000000014343781a */ /* 0x000fe40000000000 */
[----:B------:R-:W-:Y:S02]  /*39430*/  IADD3.X R225, PT, PT, R219, UR12, RZ, P6, !PT ;  /* 0x0000000cdbe17c10 */ /* 0x000fe4000b7fe4ff */
[----:B------:R-:W-:-:S02]  /*39440*/  SEL R3, R3, RZ, P2 ;  /* 0x000000ff03037207 */ /* 0x000fc40001000000 */
[----:B------:R-:W-:Y:S01]  /*39450*/  IADD3 R22, P3, PT, R220, UR11, RZ ;  /* 0x0000000bdc167c10 */ /* 0x000fe2000ff7e0ff */
[----:B------:R2:W-:Y:S01]  /*39460*/  LDGSTS.E [R6+0x1e008], desc[UR22][R224.64], P4 ;  /* 0x1e008000e0067fae */ /* 0x0005e2000a1a1016 */
[----:B------:R-:W-:Y:S02]  /*39470*/  LOP3.LUT R67, R67, 0xa, RZ, 0xfc, !PT ;  /* 0x0000000a43437812 */ /* 0x000fe400078efcff */
[----:B------:R-:W-:Y:S02]  /*39480*/  ISETP.NE.U32.AND P4, PT, R3, RZ, PT ;  /* 0x000000ff0300720c */ /* 0x000fe40003f85070 */
[----:B------:R-:W-:Y:S02]  /*39490*/  IADD3.X R23, PT, PT, R221, UR12, RZ, P3, !PT ;  /* 0x0000000cdd177c10 */ /* 0x000fe40009ffe4ff */
[----:B------:R-:W-:Y:S02]  /*394a0*/  ISETP.GE.AND P3, PT, R67, UR4, PT ;  /* 0x0000000443007c0c */ /* 0x000fe4000bf66270 */
[----:B------:R-:W-:-:S02]  /*394b0*/  SHF.R.U32.HI R67, RZ, 0x6, R12 ;  /* 0x00000006ff437819 */ /* 0x000fc4000001160c */
[----:B------:R-:W-:Y:S02]  /*394c0*/  SHF.R.U32.HI R66, RZ, 0x6, R12 ;  /* 0x00000006ff427819 */ /* 0x000fe4000001160c */
[----:B------:R-:W-:Y:S02]  /*394d0*/  SEL R3, RZ, 0x4, P3 ;  /* 0x00000004ff037807 */ /* 0x000fe40001800000 */
[----:B------:R-:W-:Y:S01]  /*394e0*/  SGXT.U32 R67, R67, 0x1 ;  /* 0x000000014343781a */ /* 0x000fe20000000000 */
[----:B------:R-:W-:Y:S01]  /*394f0*/  LDGSTS.E [R7+0x1c000], desc[UR22][R22.64], P4 ;  /* 0x1c00000016077fae */ /* 0x000fe2000a1a1016 */
[----:B------:R-:W-:Y:S02]  /*39500*/  SGXT.U32 R66, R66, 0x1 ;  /* 0x000000014242781a */ /* 0x000fe40000000000 */
[----:B------:R-:W-:Y:S02]  /*39510*/  SEL R3, R3, RZ, P2 ;  /* 0x000000ff03037207 */ /* 0x000fe40001000000 */
[----:B------:R-:W-:-:S02]  /*39520*/  LOP3.LUT R66, R66, 0x28, RZ, 0xfc, !PT ;  /* 0x0000002842427812 */ /* 0x000fc400078efcff */
[----:B------:R-:W-:Y:S02]  /*39530*/  LOP3.LUT R67, R67, 0x2a, RZ, 0xfc, !PT ;  /* 0x0000002a43437812 */ /* 0x000fe400078efcff */
[----:B------:R-:W-:Y:S02]  /*39540*/  ISETP.NE.U32.AND P3, PT, R3, RZ, PT ;  /* 0x000000ff0300720c */ /* 0x000fe40003f65070 */
[----:B------:R-:W-:Y:S02]  /*39550*/  ISETP.GE.AND P4, PT, R66, UR4, PT ;  /* 0x0000000442007c0c */ /* 0x000fe4000bf86270 */
[----:B------:R-:W-:Y:S02]  /*39560*/  ISETP.GE.AND P5, PT, R67, UR4, PT ;  /* 0x0000000443007c0c */ /* 0x000fe4000bfa6270 */
[----:B------:R-:W-:Y:S02]  /*39570*/  SHF.R.U32.HI R67, RZ, 0x6, R12 ;  /* 0x00000006ff437819 */ /* 0x000fe4000001160c */
[----:B------:R-:W-:-:S02]  /*39580*/  IADD3 R24, P6, PT, R24, UR11, RZ ;  /* 0x0000000b18187c10 */ /* 0x000fc4000ffde0ff */
[----:B--2---:R-:W-:Y:S02]  /*39590*/  SEL R6, RZ, 0x4, P4 ;  /* 0x00000004ff067807 */ /* 0x004fe40002000000 */
[----:B------:R-:W-:Y:S02]  /*395a0*/  SEL R3, RZ, 0x4, P5 ;  /* 0x00000004ff037807 */ /* 0x000fe40002800000 */
[----:B------:R-:W-:Y:S02]  /*395b0*/  SGXT.U32 R67, R67, 0x1 ;  /* 0x000000014343781a */ /* 0x000fe40000000000 */
[----:B------:R-:W-:Y:S02]  /*395c0*/  IADD3.X R25, PT, PT, R25, UR12, RZ, P6, !PT ;  /* 0x0000000c19197c10 */ /* 0x000fe4000b7fe4ff */
[----:B------:R-:W-:Y:S02]  /*395d0*/  SEL R6, R6, RZ, P2 ;  /* 0x000000ff06067207 */ /* 0x000fe40001000000 */
[----:B------:R-:W-:Y:S01]  /*395e0*/  SEL R3, R3, RZ, P2 ;  /* 0x000000ff03037207 */ /* 0x000fe20001000000 */
[----:B------:R-:W-:Y:S01]  /*395f0*/  LDGSTS.E [R7+0x1c008], desc[UR22][R24.64], P3 ;  /* 0x1c00800018077fae */ /* 0x000fe200099a1016 */
[----:B------:R-:W-:-:S02]  /*39600*/  LOP3.LUT R67, R67, 0xc, RZ, 0xfc, !PT ;  /* 0x0000000c43437812 */ /* 0x000fc400078efcff */
[----:B------:R-:W-:Y:S02]  /*39610*/  ISETP.NE.U32.AND P5, PT, R6, RZ, PT ;  /* 0x000000ff0600720c */ /* 0x000fe40003fa5070 */
[----:B------:R-:W-:Y:S02]  /*39620*/  IADD3 R218, P6, PT, R26, UR11, RZ ;  /* 0x0000000b1ada7c10 */ /* 0x000fe4000ffde0ff */
[----:B------:R-:W-:Y:S02]  /*39630*/  ISETP.NE.U32.AND P4, PT, R3, RZ, PT ;  /* 0x000000ff0300720c */ /* 0x000fe40003f85070 */
[----:B------:R-:W-:Y:S02]  /*39640*/  ISETP.GE.AND P3, PT, R67, UR4, PT ;  /* 0x0000000443007c0c */ /* 0x000fe4000bf66270 */
[----:B------:R-:W-:Y:S02]  /*39650*/  SHF.R.U32.HI R67, RZ, 0x6, R12 ;  /* 0x00000006ff437819 */ /* 0x000fe4000001160c */
[----:B------:R-:W-:-:S02]  /*39660*/  IADD3.X R219, PT, PT, R27, UR12, RZ, P6, !PT ;  /* 0x0000000c1bdb7c10 */ /* 0x000fc4000b7fe4ff */
[----:B------:R-:W-:Y:S02]  /*39670*/  IADD3 R220, P6, PT, R214, UR11, RZ ;  /* 0x0000000bd6dc7c10 */ /* 0x000fe4000ffde0ff */
[----:B------:R-:W-:Y:S01]  /*39680*/  SGXT.U32 R67, R67, 0x1 ;  /* 0x000000014343781a */ /* 0x000fe20000000000 */
[----:B------:R-:W-:Y:S01]  /*39690*/  LDGSTS.E [R7+0x1e000], desc[UR22][R218.64], P5 ;  /* 0x1e000000da077fae */ /* 0x000fe2000a9a1016 */
[----:B------:R-:W-:Y:S02]  /*396a0*/  SEL R3, RZ, 0x4, P3 ;  /* 0x00000004ff037807 */ /* 0x000fe40001800000 */
[----:B------:R-:W-:Y:S02]  /*396b0*/  IADD3.X R221, PT, PT, R215, UR12, RZ, P6, !PT ;  /* 0x0000000cd7dd7c10 */ /* 0x000fe4000b7fe4ff */
[----:B------:R-:W-:Y:S02]  /*396c0*/  IADD3 R26, P3, PT, R216, UR11, RZ ;  /* 0x0000000bd81a7c10 */ /* 0x000fe4000ff7e0ff */
[----:B------:R-:W-:Y:S01]  /*396d0*/  LOP3.LUT R67, R67, 0xe, RZ, 0xfc, !PT ;  /* 0x0000000e43437812 */ /* 0x000fe200078efcff */
[----:B------:R2:W-:Y:S01]  /*396e0*/  LDGSTS.E [R7+0x1e008], desc[UR22][R220.64], P4 ;  /* 0x1e008000dc077fae */ /* 0x0005e2000a1a1016 */
[----:B------:R-:W-:-:S02]  /*396f0*/  SEL R3, R3, RZ, P2 ;  /* 0x000000ff03037207 */ /* 0x000fc40001000000 */
[----:B------:R-:W-:Y:S02]  /*39700*/  IADD3.X R27, PT, PT, R217, UR12, RZ, P3, !PT ;  /* 0x0000000cd91b7c10 */ /* 0x000fe40009ffe4ff */
[----:B------:R-:W-:Y:S02]  /*39710*/  ISETP.GE.AND P3, PT, R67, UR4, PT ;  /* 0x0000000443007c0c */ /* 0x000fe4000bf66270 */
[----:B------:R-:W-:Y:S02]  /*39720*/  ISETP.NE.U32.AND P4, PT, R3, RZ, PT ;  /* 0x000000ff0300720c */ /* 0x000fe40003f85070 */
[--C-:B------:R-:W-:Y:S02]  /*39730*/  SHF.R.U32.HI R67, RZ, 0x6, R12.reuse ;  /* 0x00000006ff437819 */ /* 0x100fe4000001160c */
[----:B------:R-:W-:Y:S01]  /*39740*/  SHF.R.U32.HI R66, RZ, 0x6, R12 ;  /* 0x00000006ff427819 */ /* 0x000fe2000001160c */
[----:B--2---:R-:W2:Y:S01]  /*39750*/  S2R R7, SR_TID.X ;  /* 0x0000000000077919 */ /* 0x004ea20000002100 */
[----:B------:R-:W-:-:S02]  /*39760*/  SEL R3, RZ, 0x4, P3 ;  /* 0x00000004ff037807 */ /* 0x000fc40001800000 */
[----:B------:R-:W-:Y:S02]  /*39770*/  SGXT.U32 R67, R67, 0x1 ;  /* 0x000000014343781a */ /* 0x000fe40000000000 */
[----:B------:R-:W-:Y:S02]  /*39780*/  SGXT.U32 R66, R66, 0x1 ;  /* 0x000000014242781a */ /* 0x000fe40000000000 */
[----:B------:R-:W-:Y:S01]  /*39790*/  SEL R3, R3, RZ, P2 ;  /* 0x000000ff03037207 */ /* 0x000fe20001000000 */
[----:B------:R-:W-:Y:S01]  /*397a0*/  LDGSTS.E [R244+0x1c000], desc[UR22][R26.64], P4 ;  /* 0x1c0000001af47fae */ /* 0x000fe2000a1a1016 */
[----:B------:R-:W-:Y:S02]  /*397b0*/  LOP3.LUT R67, R67, 0x2e, RZ, 0xfc, !PT ;  /* 0x0000002e43437812 */ /* 0x000fe400078efcff */
[----:B------:R-:W-:Y:S02]  /*397c0*/  LOP3.LUT R66, R66, 0x2c, RZ, 0xfc, !PT ;  /* 0x0000002c42427812 */ /* 0x000fe400078efcff */
[----:B------:R-:W-:-:S02]  /*397d0*/  ISETP.NE.U32.AND P3, PT, R3, RZ, PT ;  /* 0x000000ff0300720c */ /* 0x000fc40003f65070 */
[----:B------:R-:W-:Y:S02]  /*397e0*/  ISETP.GE.AND P5, PT, R67, UR4, PT ;  /* 0x0000000443007c0c */ /* 0x000fe4000bfa6270 */
[----:B------:R-:W-:Y:S02]  /*397f0*/  SHF.R.U32.HI R67, RZ, 0x6, R12 ;  /* 0x00000006ff437819 */ /* 0x000fe4000001160c */
[----:B------:R-:W-:Y:S02]  /*39800*/  ISETP.GE.AND P4, PT, R66, UR4, PT ;  /* 0x0000000442007c0c */ /* 0x000fe4000bf86270 */
[----:B------:R-:W-:Y:S02]  /*39810*/  IADD3 R28, P6, PT, R28, UR11, RZ ;  /* 0x0000000b1c1c7c10 */ /* 0x000fe4000ffde0ff */
[----:B------:R-:W-:Y:S02]  /*39820*/  SGXT.U32 R67, R67, 0x1 ;  /* 0x000000014343781a */ /* 0x000fe40000000000 */
[----:B------:R-:W-:-:S02]  /*39830*/  SEL R6, RZ, 0x4, P4 ;  /* 0x00000004ff067807 */ /* 0x000fc40002000000 */
[----:B------:R-:W-:Y:S02]  /*39840*/  SEL R3, RZ, 0x4, P5 ;  /* 0x00000004ff037807 */ /* 0x000fe40002800000 */
[----:B------:R-:W-:Y:S02]  /*39850*/  IADD3.X R29, PT, PT, R29, UR12, RZ, P6, !PT ;  /* 0x0000000c1d1d7c10 */ /* 0x000fe4000b7fe4ff */
[----:B------:R-:W-:Y:S02]  /*39860*/  LOP3.LUT R67, R67, 0x10, RZ, 0xfc, !PT ;  /* 0x0000001043437812 */ /* 0x000fe400078efcff */
[----:B------:R-:W-:Y:S01]  /*39870*/  SEL R6, R6, RZ, P2 ;  /* 0x000000ff06067207 */ /* 0x000fe20001000000 */
[----:B------:R-:W-:Y:S01]  /*39880*/  LDGSTS.E [R244+0x1c008], desc[UR22][R28.64], P3 ;  /* 0x1c0080001cf47fae */ /* 0x000fe200099a1016 */
[----:B------:R-:W-:Y:S02]  /*39890*/  SEL R3, R3, RZ, P2 ;  /* 0x000000ff03037207 */ /* 0x000fe40001000000 */
[----:B------:R-:W-:-:S02]  /*398a0*/  ISETP.GE.AND P3, PT, R67, UR4, PT ;  /* 0x0000000443007c0c */ /* 0x000fc4000bf66270 */
[----:B------:R-:W-:Y:S02]  /*398b0*/  ISETP.NE.U32.AND P5, PT, R6, RZ, PT ;  /* 0x000000ff0600720c */ /* 0x000fe40003fa5070 */
[----:B------:R-:W-:Y:S02]  /*398c0*/  IADD3 R214, P6, PT, R30, UR11, RZ ;  /* 0x0000000b1ed67c10 */ /* 0x000fe4000ffde0ff */
[----:B------:R-:W-:Y:S02]  /*398d0*/  ISETP.NE.U32.AND P4, PT, R3, RZ, PT ;  /* 0x000000ff0300720c */ /* 0x000fe40003f85070 */
[----:B------:R-:W-:Y:S02]  /*398e0*/  SEL R3, RZ, 0x4, P3 ;  /* 0x00000004ff037807 */ /* 0x000fe40001800000 */
[----:B------:R-:W-:Y:S02]  /*398f0*/  IADD3.X R215, PT, PT, R31, UR12, RZ, P6, !PT ;  /* 0x0000000c1fd77c10 */ /* 0x000fe4000b7fe4ff */
[----:B------:R-:W-:-:S02]  /*39900*/  IADD3 R216, P6, PT, R210, UR11, RZ ;  /* 0x0000000bd2d87c10 */ /* 0x000fc4000ffde0ff */
[----:B------:R-:W-:Y:S01]  /*39910*/  SEL R3, R3, RZ, P2 ;  /* 0x000000ff03037207 */ /* 0x000fe20001000000 */
[----:B------:R-:W-:Y:S01]  /*39920*/  LDGSTS.E [R244+0x1e000], desc[UR22][R214.64], P5 ;  /* 0x1e000000d6f47fae */ /* 0x000fe2000a9a1016 */
[----:B------:R-:W-:Y:S02]  /*39930*/  IADD3.X R217, PT, PT, R211, UR12, RZ, P6, !PT ;  /* 0x0000000cd3d97c10 */ /* 0x000fe4000b7fe4ff */
[----:B------:R-:W-:Y:S02]  /*39940*/  ISETP.NE.U32.AND P3, PT, R3, RZ, PT ;  /* 0x000000ff0300720c */ /* 0x000fe40003f65070 */
[----:B--2---:R-:W-:Y:S01]  /*39950*/  SHF.R.U32.HI R67, RZ, 0x6, R7 ;  /* 0x00000006ff437819 */ /* 0x004fe20000011607 */
[----:B------:R2:W-:Y:S01]  /*39960*/  LDGSTS.E [R244+0x1e008], desc[UR22][R216.64], P4 ;  /* 0x1e008000d8f47fae */ /* 0x0005e2000a1a1016 */
[----:B------:R-:W-:Y:S02]  /*39970*/  IADD3 R30, P4, PT, R212, UR11, RZ ;  /* 0x0000000bd41e7c10 */ /* 0x000fe4000ff9e0ff */
[----:B------:R-:W-:-:S02]  /*39980*/  SGXT.U32 R67, R67, 0x1 ;  /* 0x000000014343781a */ /* 0x000fc40000000000 */
[----:B------:R-:W-:Y:S02]  /*39990*/  IADD3.X R31, PT, PT, R213, UR12, RZ, P4, !PT ;  /* 0x0000000cd51f7c10 */ /* 0x000fe4000a7fe4ff */
[----:B------:R-:W-:Y:S02]  /*399a0*/  LOP3.LUT R67, R67, 0x12, RZ, 0xfc, !PT ;  /* 0x0000001243437812 */ /* 0x000fe400078efcff */
[--C-:B------:R-:W-:Y:S01]  /*399b0*/  SHF.R.U32.HI R66, RZ, 0x6, R7.reuse ;  /* 0x00000006ff427819 */ /* 0x100fe20000011607 */
[----:B------:R-:W-:Y:S01]  /*399c0*/  LDGSTS.E [R245+0x1c000], desc[UR22][R30.64], P3 ;  /* 0x1c0000001ef57fae */ /* 0x000fe200099a1016 */
[----:B------:R-:W-:Y:S02]  /*399d0*/  ISETP.GE.AND P3, PT, R67, UR4, PT ;  /* 0x0000000443007c0c */ /* 0x000fe4000bf66270 */
[----:B------:R-:W-:Y:S02]  /*399e0*/  SHF.R.U32.HI R67, RZ, 0x6, R7 ;  /* 0x00000006ff437819 */ /* 0x000fe40000011607 */
[----:B------:R-:W-:-:S02]  /*399f0*/  SEL R3, RZ, 0x4, P3 ;  /* 0x00000004ff037807 */ /* 0x000fc40001800000 */
[----:B------:R-:W-:Y:S02]  /*39a00*/  SGXT.U32 R67, R67, 0x1 ;  /* 0x000000014343781a */ /* 0x000fe40000000000 */
[----:B------:R-:W-:Y:S02]  /*39a10*/  SGXT.U32 R66, R66, 0x1 ;  /* 0x000000014242781a */ /* 0x000fe40000000000 */
[----:B------:R-:W-:Y:S02]  /*39a20*/  SEL R3, R3, RZ, P2 ;  /* 0x000000ff03037207 */ /* 0x000fe40001000000 */
        /* <DEDUP_REMOVED lines=26> */
[----:B------:R-:W-:Y:S01]  /*39bd0*/  SHF.R.U32.HI R67, RZ, 0x6, R7 ;  /* 0x00000006ff437819 */ /* 0x000fe20000011607 */
        /* <DEDUP_REMOVED lines=91> */
[----:B------:R-:W-:Y:S02]  /*3a190*/  SEL R3, R3, RZ, P2 ;  /* 0x000000ff03037207 */ /* 0x000fe40001000000 */
[----:B------:R-:W-:Y:S02]  /*3a1a0*/  LOP3.LUT R67, R67, 0x3e, RZ, 0xfc, !PT ;  /* 0x0000003e43437812 */ /* 0x000fe400078efcff */
[----:B------:R-:W-:Y:S02]  /*3a1b0*/  ISETP.NE.U32.AND P3, PT, R3, RZ, PT ;  /* 0x000000ff0300720c */ /* 0x000fe40003f65070 */
[----:B------:R-:W-:Y:S02]  /*3a1c0*/  ISETP.GE.AND P5, PT, R67, UR4, PT ;  /* 0x0000000443007c0c */ /* 0x000fe4000bfa6270 */
[----:B------:R-:W1:Y:S01]  /*3a1d0*/  S2R R67, SR_TID.X ;  /* 0x0000000000437919 */ /* 0x000e620000002100 */
[----:B------:R-:W-:-:S02]  /*3a1e0*/  IADD3 R44, P6, PT, R44, UR11, RZ ;  /* 0x0000000b2c2c7c10 */ /* 0x000fc4000ffde0ff */
[----:B------:R-:W-:Y:S02]  /*3a1f0*/  SGXT.U32 R66, R66, 0x1 ;  /* 0x000000014242781a */ /* 0x000fe40000000000 */
[----:B------:R-:W-:Y:S02]  /*3a200*/  IADD3.X R45, PT, PT, R45, UR12, RZ, P6, !PT ;  /* 0x0000000c2d2d7c10 */ /* 0x000fe4000b7fe4ff */
[----:B------:R-:W-:-:S03]  /*3a210*/  LOP3.LUT R66, R66, 0x3c, RZ, 0xfc, !PT ;  /* 0x0000003c42427812 */ /* 0x000fc600078efcff */
[----:B------:R-:W-:Y:S01]  /*3a220*/  LDGSTS.E [R248+0x1c008], desc[UR22][R44.64], P3 ;  /* 0x1c0080002cf87fae */ /* 0x000fe200099a1016 */
[----:B------:R-:W-:Y:S02]  /*3a230*/  ISETP.GE.AND P4, PT, R66, UR4, PT ;  /* 0x0000000442007c0c */ /* 0x000fe4000bf86270 */
[----:B------:R-:W-:-:S04]  /*3a240*/  SEL R3, RZ, 0x4, P5 ;  /* 0x00000004ff037807 */ /* 0x000fc80002800000 */
[----:B------:R-:W-:Y:S02]  /*3a250*/  SEL R3, R3, RZ, P2 ;  /* 0x000000ff03037207 */ /* 0x000fe40001000000 */
[----:B-1----:R-:W-:-:S04]  /*3a260*/  LOP3.LUT R67, R67, 0x3f, RZ, 0xc0, !PT ;  /* 0x0000003f43437812 */ /* 0x002fc800078ec0ff */
[----:B------:R-:W-:Y:S02]  /*3a270*/  ISETP.GE.AND P3, PT, R67, UR4, PT ;  /* 0x0000000443007c0c */ /* 0x000fe4000bf66270 */
[----:B------:R-:W3:Y:S01]  /*3a280*/  LDL.LU.64 R66, [R1+0x1b8] ;  /* 0x0001b80001427983 */ /* 0x000ee20000300a00 */
[----:B------:R-:W-:Y:S01]  /*3a290*/  USHF.R.S32.HI UR4, URZ, 0x1f, UR14 ;  /* 0x0000001fff047899 */ /* 0x000fe2000801140e */
[----:B------:R-:W-:Y:S02]  /*3a2a0*/  SEL R6, RZ, 0x4, P4 ;  /* 0x00000004ff067807 */ /* 0x000fe40002000000 */
[----:B------:R-:W3:Y:S01]  /*3a2b0*/  LDL.LU.64 R56, [R1+0x1c8] ;  /* 0x0001c80001387983 */ /* 0x000ee20000300a00 */
[----:B------:R-:W-:Y:S01]  /*3a2c0*/  ISETP.NE.U32.AND P4, PT, R3, RZ, PT ;  /* 0x000000ff0300720c */ /* 0x000fe20003f85070 */
[----:B------:R-:W-:Y:S01]  /*3a2d0*/  USHF.L.U64.HI UR14, UR14, 0x2, UR4 ;  /* 0x000000020e0e7899 */ /* 0x000fe20008010204 */
[----:B------:R-:W-:Y:S01]  /*3a2e0*/  SEL R3, RZ, 0x4, P3 ;  /* 0x00000004ff037807 */ /* 0x000fe20001800000 */
[----:B------:R-:W3:Y:S01]  /*3a2f0*/  LDL.LU.64 R52, [R1+0x1e0] ;  /* 0x0001e00001347983 */ /* 0x000ee20000300a00 */
[----:B----4-:R-:W-:-:S04]  /*3a300*/  IADD3 R198, P3, PT, R60, UR13, RZ ;  /* 0x0000000d3cc67c10 */ /* 0x010fc8000ff7e0ff */
[----:B------:R-:W-:Y:S02]  /*3a310*/  IADD3.X R199, PT, PT, R61, UR14, RZ, P3, !PT ;  /* 0x0000000e3dc77c10 */ /* 0x000fe40009ffe4ff */
[----:B------:R-:W4:Y:S01]  /*3a320*/  LDL.LU.64 R60, [R1+0x248] ;  /* 0x00024800013c7983 */ /* 0x000f220000300a00 */
[----:B------:R-:W-:-:S04]  /*3a330*/  IADD3 R200, P3, PT, R50, UR13, RZ ;  /* 0x0000000d32c87c10 */ /* 0x000fc8000ff7e0ff */
[----:B------:R-:W-:Y:S02]  /*3a340*/  IADD3.X R201, PT, PT, R51, UR14, RZ, P3, !PT ;  /* 0x0000000e33c97c10 */ /* 0x000fe40009ffe4ff */
[----:B------:R-:W4:Y:S01]  /*3a350*/  LDL.LU.64 R50, [R1+0x278] ;  /* 0x0002780001327983 */ /* 0x000f220000300a00 */
[----:B--2---:R-:W-:-:S03]  /*3a360*/  IADD3 R244, P3, PT, R54, UR13, RZ ;  /* 0x0000000d36f47c10 */ /* 0x004fc6000ff7e0ff */
[----:B------:R-:W2:Y:S01]  /*3a370*/  LDL.LU.64 R46, [R1+0x260] ;  /* 0x00026000012e7983 */ /* 0x000ea20000300a00 */
[----:B------:R-:W-:-:S03]  /*3a380*/  IADD3.X R245, PT, PT, R55, UR14, RZ, P3, !PT ;  /* 0x0000000e37f57c10 */ /* 0x000fc60009ffe4ff */
[----:B------:R-:W2:Y:S01]  /*3a390*/  LDL.LU.64 R54, [R1+0x240] ;  /* 0x0002400001367983 */ /* 0x000ea20000300a00 */
[----:B------:R-:W-:-:S03]  /*3a3a0*/  SEL R6, R6, RZ, P2 ;  /* 0x000000ff06067207 */ /* 0x000fc60001000000 */
[----:B------:R-:W2:Y:S01]  /*3a3b0*/  LDL.LU.64 R12, [R1+0x218] ;  /* 0x00021800010c7983 */ /* 0x000ea20000300a00 */
[----:B------:R-:W-:-:S03]  /*3a3c0*/  ISETP.NE.U32.AND P5, PT, R6, RZ, PT ;  /* 0x000000ff0600720c */ /* 0x000fc60003fa5070 */
[----:B------:R-:W2:Y:S04]  /*3a3d0*/  LDL.LU.64 R6, [R1+0x200] ;  /* 0x0002000001067983 */ /* 0x000ea80000300a00 */
[----:B------:R-:W2:Y:S01]  /*3a3e0*/  LDL.LU.64 R48, [R1+0x1d8] ;  /* 0x0001d80001307983 */ /* 0x000ea20000300a00 */
[----:B------:R-:W-:Y:S02]  /*3a3f0*/  SEL R3, R3, RZ, P2 ;  /* 0x000000ff03037207 */ /* 0x000fe40001000000 */
[----:B------:R-:W-:Y:S02]  /*3a400*/  IADD3 R180, P6, PT, R180, UR11, RZ ;  /* 0x0000000bb4b47c10 */ /* 0x000fe4000ffde0ff */
[----:B------:R-:W-:Y:S02]  /*3a410*/  IADD3 R246, P3, PT, R64, UR13, RZ ;  /* 0x0000000d40f67c10 */ /* 0x000fe4000ff7e0ff */
[----:B------:R-:W-:-:S02]  /*3a420*/  ISETP.NE.U32.AND P2, PT, R3, RZ, PT ;  /* 0x000000ff0300720c */ /* 0x000fc40003f45070 */
[----:B------:R-:W-:Y:S02]  /*3a430*/  IADD3.X R181, PT, PT, R181, UR12, RZ, P6, !PT ;  /* 0x0000000cb5b57c10 */ /* 0x000fe4000b7fe4ff */
[----:B------:R-:W-:Y:S02]  /*3a440*/  IADD3.X R247, PT, PT, R65, UR14, RZ, P3, !PT ;  /* 0x0000000e41f77c10 */ /* 0x000fe40009ffe4ff */
[----:B------:R-:W-:Y:S01]  /*3a450*/  IADD3 R196, P6, PT, R196, UR11, RZ ;  /* 0x0000000bc4c47c10 */ /* 0x000fe2000ffde0ff */
[----:B------:R-:W-:Y:S01]  /*3a460*/  LDGSTS.E [R248+0x1e000], desc[UR22][R180.64], P5 ;  /* 0x1e000000b4f87fae */ /* 0x000fe2000a9a1016 */
[----:B------:R-:W-:Y:S02]  /*3a470*/  IADD3 R64, P3, PT, R62, UR13, RZ ;  /* 0x0000000d3e407c10 */ /* 0x000fe4000ff7e0ff */
[----:B------:R-:W-:Y:S02]  /*3a480*/  IADD3.X R197, PT, PT, R197, UR12, RZ, P6, !PT ;  /* 0x0000000cc5c57c10 */ /* 0x000fe4000b7fe4ff */
[----:B------:R-:W-:-:S02]  /*3a490*/  IADD3.X R65, PT, PT, R63, UR14, RZ, P3, !PT ;  /* 0x0000000e3f417c10 */ /* 0x000fc40009ffe4ff */
[----:B---3--:R-:W-:Y:S01]  /*3a4a0*/  IADD3 R62, P3, PT, R58, UR13, RZ ;  /* 0x0000000d3a3e7c10 */ /* 0x008fe2000ff7e0ff */
[----:B------:R-:W-:Y:S03]  /*3a4b0*/  LDGSTS.E [R248+0x1e008], desc[UR22][R196.64], P4 ;  /* 0x1e008000c4f87fae */ /* 0x000fe6000a1a1016 */
[----:B------:R-:W-:Y:S01]  /*3a4c0*/  IADD3.X R63, PT, PT, R59, UR14, RZ, P3, !PT ;  /* 0x0000000e3b3f7c10 */ /* 0x000fe20009ffe4ff */
[----:B------:R-:W0:Y:S04]  /*3a4d0*/  LDGDEPBAR ;  /* 0x00000000000079af */ /* 0x000e280000000000 */
[----:B------:R-:W-:Y:S04]  /*3a4e0*/  LDGSTS.E [R249+-0x20000], desc[UR22][R198.64], P2 ;  /* 0xe0000000c6f97fae */ /* 0x000fe800091a1016 */
[----:B------:R-:W-:Y:S04]  /*3a4f0*/  LDGSTS.E [R249+-0x1fc00], desc[UR22][R200.64], P2 ;  /* 0xe0400000c8f97fae */ /* 0x000fe800091a1016 */
[----:B------:R-:W-:Y:S04]  /*3a500*/  LDGSTS.E [R249+-0x1f800], desc[UR22][R244.64], P2 ;  /* 0xe0800000f4f97fae */ /* 0x000fe800091a1016 */
[----:B------:R-:W-:Y:S04]  /*3a510*/  LDGSTS.E [R249+-0x1f400], desc[UR22][R246.64], P2 ;  /* 0xe0c00000f6f97fae */ /* 0x000fe800091a1016 */
[----:B------:R1:W-:Y:S04]  /*3a520*/  STL.64 [R1+0x118], R64 ;  /* 0x0001184001007387 */ /* 0x0003e80000100a00 */
[----:B------:R-:W-:Y:S04]  /*3a530*/  LDGSTS.E [R249+-0x1f000], desc[UR22][R64.64], P2 ;  /* 0xe100000040f97fae */ /* 0x000fe800091a1016 */
[----:B------:R-:W-:Y:S01]  /*3a540*/  LDGSTS.E [R249+-0x1ec00], desc[UR22][R62.64], P2 ;  /* 0xe14000003ef97fae */ /* 0x000fe200091a1016 */
[----:B------:R-:W-:-:S04]  /*3a550*/  IADD3 R58, P3, PT, R66, UR13, RZ ;  /* 0x0000000d423a7c10 */ /* 0x000fc8000ff7e0ff */
[----:B------:R-:W-:Y:S02]  /*3a560*/  IADD3.X R59, PT, PT, R67, UR14, RZ, P3, !PT ;  /* 0x0000000e433b7c10 */ /* 0x000fe40009ffe4ff */
[----:B------:R-:W3:Y:S04]  /*3a570*/  LDL.LU.64 R66, [R1+0xe60] ;  /* 0x000e600001427983 */ /* 0x000ee80000300a00 */
[----:B-1----:R-:W3:Y:S04]  /*3a580*/  LDL.LU.64 R64, [R1+0xe58] ;  /* 0x000e580001407983 */ /* 0x002ee80000300a00 */
[----:B------:R1:W-:Y:S04]  /*3a590*/  STL.64 [R1+0x120], R62 ;  /* 0x0001203e01007387 */ /* 0x0003e80000100a00 */
[----:B------:R2:W-:Y:S04]  /*3a5a0*/  LDGSTS.E [R249+-0x1e800], desc[UR22][R58.64], P2 ;  /* 0xe18000003af97fae */ /* 0x0005e800091a1016 */
[----:B-1----:R-:W3:Y:S04]  /*3a5b0*/  LDL.LU.64 R62, [R1+0xe50] ;  /* 0x000e5000013e7983 */ /* 0x002ee80000300a00 */
[----:B------:R2:W-:Y:S02]  /*3a5c0*/  STL.64 [R1+0x1b8], R58 ;  /* 0x0001b83a01007387 */ /* 0x0005e40000100a00 */
[----:B--2---:R-:W-:-:S04]  /*3a5d0*/  IADD3 R58, P3, PT, R56, UR13, RZ ;  /* 0x0000000d383a7c10 */ /* 0x004fc8000ff7e0ff */
[----:B------:R-:W-:Y:S02]  /*3a5e0*/  IADD3.X R59, PT, PT, R57, UR14, RZ, P3, !PT ;  /* 0x0000000e393b7c10 */ /* 0x000fe40009ffe4ff */
[----:B------:R-:W-:-:S03]  /*3a5f0*/  IADD3 R56, P3, PT, R52, UR13, RZ ;  /* 0x0000000d34387c10 */ /* 0x000fc6000ff7e0ff */
[----:B------:R-:W-:Y:S01]  /*3a600*/  LDGSTS.E [R249+-0x1e400], desc[UR22][R58.64], P2 ;  /* 0xe1c000003af97fae */ /* 0x000fe200091a1016 */
[----:B------:R-:W-:Y:S02]  /*3a610*/  IADD3.X R57, PT, PT, R53, UR14, RZ, P3, !PT ;  /* 0x0000000e35397c10 */ /* 0x000fe40009ffe4ff */
[----:B----4-:R-:W-:Y:S01]  /*3a620*/  IADD3 R52, P3, PT, R60, UR13, RZ ;  /* 0x0000000d3c347c10 */ /* 0x010fe2000ff7e0ff */
[----:B------:R1:W-:Y:S03]  /*3a630*/  STL.64 [R1+0x1c8], R58 ;  /* 0x0001c83a01007387 */ /* 0x0003e60000100a00 */
[----:B------:R-:W-:Y:S01]  /*3a640*/  IADD3.X R53, PT, PT, R61, UR14, RZ, P3, !PT ;  /* 0x0000000e3d357c10 */ /* 0x000fe20009ffe4ff */
[----:B------:R-:W-:Y:S04]  /*3a650*/  LDGSTS.E [R249+-0x1e000], desc[UR22][R56.64], P2 ;  /* 0xe200000038f97fae */ /* 0x000fe800091a1016 */
[----:B------:R-:W2:Y:S04]  /*3a660*/  LDL.LU.64 R60, [R1+0xe48] ;  /* 0x000e4800013c7983 */ /* 0x000ea80000300a00 */
[----:B-1----:R-:W4:Y:S04]  /*3a670*/  LDL.LU.64 R58, [R1+0xe40] ;  /* 0x000e4000013a7983 */ /* 0x002f280000300a00 */
[----:B------:R1:W-:Y:S04]  /*3a680*/  STL.64 [R1+0x1e0], R56 ;  /* 0x0001e03801007387 */ /* 0x0003e80000100a00 */
[----:B------:R1:W-:Y:S04]  /*3a690*/  LDGSTS.E [R249+-0x1dc00], desc[UR22][R52.64], P2 ;  /* 0xe240000034f97fae */ /* 0x0003e800091a1016 */
[----:B-1----:R-:W2:Y:S04]  /*3a6a0*/  LDL.LU.64 R56, [R1+0xe38] ;  /* 0x000e380001387983 */ /* 0x002ea80000300a00 */
[----:B------:R1:W-:Y:S02]  /*3a6b0*/  STL.64 [R1+0x248], R52 ;  /* 0x0002483401007387 */ /* 0x0003e40000100a00 */
[----:B-1----:R-:W-:-:S04]  /*3a6c0*/  IADD3 R52, P3, PT, R50, UR13, RZ ;  /* 0x0000000d32347c10 */ /* 0x002fc8000ff7e0ff */
[----:B------:R-:W-:Y:S02]  /*3a6d0*/  IADD3.X R53, PT, PT, R51, UR14, RZ, P3, !PT ;  /* 0x0000000e33357c10 */ /* 0x000fe40009ffe4ff */
[----:B------:R-:W-:-:S03]  /*3a6e0*/  IADD3 R50, P3, PT, R46, UR13, RZ ;  /* 0x0000000d2e327c10 */ /* 0x000fc6000ff7e0ff */
[----:B------:R-:W-:Y:S01]  /*3a6f0*/  LDGSTS.E [R249+-0x1d800], desc[UR22][R52.64], P2 ;  /* 0xe280000034f97fae */ /* 0x000fe200091a1016 */
[----:B------:R-:W-:Y:S02]  /*3a700*/  IADD3.X R51, PT, PT, R47, UR14, RZ, P3, !PT ;  /* 0x0000000e2f337c10 */ /* 0x000fe40009ffe4ff */
[----:B------:R-:W-:Y:S01]  /*3a710*/  IADD3 R46, P3, PT, R54, UR13, RZ ;  /* 0x0000000d362e7c10 */ /* 0x000fe2000ff7e0ff */
[----:B------:R1:W-:Y:S03]  /*3a720*/  STL.64 [R1+0x278], R52 ;  /* 0x0002783401007387 */ /* 0x0003e60000100a00 */
[----:B------:R-:W-:Y:S01]  /*3a730*/  IADD3.X R47, PT, PT, R55, UR14, RZ, P3, !PT ;  /* 0x0000000e372f7c10 */ /* 0x000fe20009ffe4ff */
[----:B------:R-:W-:Y:S04]  /*3a740*/  LDGSTS.E [R249+-0x1d400], desc[UR22][R50.64], P2 ;  /* 0xe2c0000032f97fae */ /* 0x000fe800091a1016 */
[----:B------:R-:W2:Y:S04]  /*3a750*/  LDL.LU.64 R54, [R1+0xe30] ;  /* 0x000e300001367983 */ /* 0x000ea80000300a00 */
[----:B-1----:R-:W2:Y:S04]  /*3a760*/  LDL.LU.64 R52, [R1+0xe28] ;  /* 0x000e280001347983 */ /* 0x002ea80000300a00 */
        /* <DEDUP_REMOVED lines=17> */
[----:B-1----:R-:W5:Y:S04]  /*3a880*/  LDL.LU.64 R12, [R1+0xe08] ;  /* 0x000e0800010c7983 */ /* 0x002f680000300a00 */
[----:B------:R1:W-:Y:S02]  /*3a890*/  STL.64 [R1+0x310], R6 ;  /* 0x0003100601007387 */ /* 0x0003e40000100a00 */
[----:B-1----:R-:W-:-:S04]  /*3a8a0*/  IADD3 R6, P3, PT, R194, UR13, RZ ;  /* 0x0000000dc2067c10 */ /* 0x002fc8000ff7e0ff */
[----:B------:R-:W-:Y:S02]  /*3a8b0*/  IADD3.X R7, PT, PT, R195, UR14, RZ, P3, !PT ;  /* 0x0000000ec3077c10 */ /* 0x000fe40009ffe4ff */
[----:B------:R-:W-:Y:S01]  /*3a8c0*/  IADD3 R194, P3, PT, R192, UR13, RZ ;  /* 0x0000000dc0c27c10 */ /* 0x000fe2000ff7e0ff */
[----:B------:R-:W-:Y:S02]  /*3a8d0*/  IMAD.MOV.U32 R192, RZ, RZ, R6 ;  /* 0x000000ffffc07224 */ /* 0x000fe400078e0006 */
[----:B------:R1:W-:Y:S01]  /*3a8e0*/  STL.64 [R1+0x3c0], R6 ;  /* 0x0003c00601007387 */ /* 0x0003e20000100a00 */
[----:B------:R-:W-:Y:S01]  /*3a8f0*/  IADD3.X R195, PT, PT, R193, UR14, RZ, P3, !PT ;  /* 0x0000000ec1c37c10 */ /* 0x000fe20009ffe4ff */
[----:B------:R-:W-:-:S05]  /*3a900*/  IMAD.MOV.U32 R193, RZ, RZ, R7 ;  /* 0x000000ffffc17224 */ /* 0x000fca00078e0007 */
[----:B------:R1:W-:Y:S02]  /*3a910*/  LDGSTS.E [R249+-0x1c000], desc[UR22][R192.64], P2 ;  /* 0xe4000000c0f97fae */ /* 0x0003e400091a1016 */
[----:B-1----:R-:W-:Y:S02]  /*3a920*/  IADD3 R6, P3, PT, R190, UR13, RZ ;  /* 0x0000000dbe067c10 */ /* 0x002fe4000ff7e0ff */
[----:B------:R-:W-:Y:S02]  /*3a930*/  STL.64 [R1+0x400], R194 ;  /* 0x000400c201007387 */ /* 0x000fe40000100a00 */
[----:B------:R-:W-:Y:S02]  /*3a940*/  IADD3.X R7, PT, PT, R191, UR14, RZ, P3, !PT ;  /* 0x0000000ebf077c10 */ /* 0x000fe40009ffe4ff */
[----:B------:R-:W-:Y:S01]  /*3a950*/  LDGSTS.E [R249+-0x1bc00], desc[UR22][R194.64], P2 ;  /* 0xe4400000c2f97fae */ /* 0x000fe200091a1016 */
[----:B------:R-:W-:-:S03]  /*3a960*/  IADD3 R192, P3, PT, R188, UR13, RZ ;  /* 0x0000000dbcc07c10 */ /* 0x000fc6000ff7e0ff */
[----:B------:R1:W-:Y:S01]  /*3a970*/  STL.64 [R1+0x430], R6 ;  /* 0x0004300601007387 */ /* 0x0003e20000100a00 */
[----:B------:R-:W-:Y:S02]  /*3a980*/  IADD3.X R193, PT, PT, R189, UR14, RZ, P3, !PT ;  /* 0x0000000ebdc17c10 */ /* 0x000fe40009ffe4ff */
[----:B------:R-:W-:Y:S01]  /*3a990*/  IADD3 R190, P3, PT, R186, UR13, RZ ;  /* 0x0000000dbabe7c10 */ /* 0x000fe2000ff7e0ff */
[----:B------:R1:W-:Y:S03]  /*3a9a0*/  LDGSTS.E [R249+-0x1b800], desc[UR22][R6.64], P2 ;  /* 0xe480000006f97fae */ /* 0x0003e600091a1016 */
[----:B------:R-:W-:Y:S01]  /*3a9b0*/  IADD3.X R191, PT, PT, R187, UR14, RZ, P3, !PT ;  /* 0x0000000ebbbf7c10 */ /* 0x000fe20009ffe4ff */
[----:B------:R-:W-:Y:S04]  /*3a9c0*/  STL.64 [R1+0x468], R192 ;  /* 0x000468c001007387 */ /* 0x000fe80000100a00 */
[----:B------:R-:W-:Y:S01]  /*3a9d0*/  LDGSTS.E [R249+-0x1b400], desc[UR22][R192.64], P2 ;  /* 0xe4c00000c0f97fae */ /* 0x000fe200091a1016 */
[----:B-1----:R-:W-:-:S03]  /*3a9e0*/  IADD3 R6, P3, PT, R184, UR13, RZ ;  /* 0x0000000db8067c10 */ /* 0x002fc6000ff7e0ff */
[----:B------:R-:W-:Y:S01]  /*3a9f0*/  STL.64 [R1+0x4a8], R190 ;  /* 0x0004a8be01007387 */ /* 0x000fe20000100a00 */
[----:B------:R-:W-:-:S03]  /*3aa00*/  IADD3.X R7, PT, PT, R185, UR14, RZ, P3, !PT ;  /* 0x0000000eb9077c10 */ /* 0x000fc60009ffe4ff */
        /* <DEDUP_REMOVED lines=139> */
[----:B------:R-:W2:Y:S04]  /*3b2c0*/  LDL.LU.64 R184, [R1+0x3b0] ;  /* 0x0003b00001b87983 */ /* 0x000ea80000300a00 */
[----:B------:R-:W-:Y:S01]  /*3b2d0*/  LDGSTS.E [R249+-0xa400], desc[UR22][R118.64], P2 ;  /* 0xf5c0000076f97fae */ /* 0x000fe200091a1016 */
[----:B-1----:R-:W-:-:S03]  /*3b2e0*/  IADD3 R6, P3, PT, R110, UR13, RZ ;  /* 0x0000000d6e067c10 */ /* 0x002fc6000ff7e0ff */
[----:B------:R-:W-:Y:S01]  /*3b2f0*/  STL.64 [R1+0x818], R118 ;  /* 0x0008187601007387 */ /* 0x000fe20000100a00 */
[----:B------:R-:W-:-:S03]  /*3b300*/  IADD3.X R7, PT, PT, R111, UR14, RZ, P3, !PT ;  /* 0x0000000e6f077c10 */ /* 0x000fc60009ffe4ff */
[----:B------:R-:W-:Y:S01]  /*3b310*/  LDGSTS.E [R249+-0xa000], desc[UR22][R116.64], P2 ;  /* 0xf600000074f97fae */ /* 0x000fe200091a1016 */
[----:B------:R-:W-:-:S03]  /*3b320*/  IADD3 R112, P3, PT, R108, UR13, RZ ;  /* 0x0000000d6c707c10 */ /* 0x000fc6000ff7e0ff */
[----:B------:R-:W-:Y:S01]  /*3b330*/  STL.64 [R1+0x820], R116 ;  /* 0x0008207401007387 */ /* 0x000fe20000100a00 */
[----:B------:R-:W-:Y:S02]  /*3b340*/  IADD3.X R113, PT, PT, R109, UR14, RZ, P3, !PT ;  /* 0x0000000e6d717c10 */ /* 0x000fe40009ffe4ff */
[----:B------:R-:W-:Y:S01]  /*3b350*/  IADD3 R110, P3, PT, R104, UR13, RZ ;  /* 0x0000000d686e7c10 */ /* 0x000fe2000ff7e0ff */
[----:B------:R1:W-:Y:S04]  /*3b360*/  STL.64 [R1+0x828], R6 ;  /* 0x0008280601007387 */ /* 0x0003e80000100a00 */
[----:B------:R-:W3:Y:S01]  /*3b370*/  LDL.LU.64 R186, [R1+0x398] ;  /* 0x0003980001ba7983 */ /* 0x000ee20000300a00 */
[----:B------:R-:W-:-:S03]  /*3b380*/  IADD3.X R111, PT, PT, R105, UR14, RZ, P3, !PT ;  /* 0x0000000e696f7c10 */ /* 0x000fc60009ffe4ff */
[----:B------:R1:W-:Y:S04]  /*3b390*/  LDGSTS.E [R249+-0x9c00], desc[UR22][R6.64], P2 ;  /* 0xf640000006f97fae */ /* 0x0003e800091a1016 */
[----:B------:R-:W4:Y:S04]  /*3b3a0*/  LDL.LU.64 R188, [R1+0x390] ;  /* 0x0003900001bc7983 */ /* 0x000f280000300a00 */
[----:B------:R-:W4:Y:S01]  /*3b3b0*/  LDL.LU.64 R190, [R1+0x378] ;  /* 0x0003780001be7983 */ /* 0x000f220000300a00 */
[----:B-1----:R-:W-:-:S03]  /*3b3c0*/  IADD3 R6, P3, PT, R80, UR13, RZ ;  /* 0x0000000d50067c10 */ /* 0x002fc6000ff7e0ff */
[----:B------:R-:W-:Y:S01]  /*3b3d0*/  STL.64 [R1+0x830], R112 ;  /* 0x0008307001007387 */ /* 0x000fe20000100a00 */
[----:B------:R-:W-:-:S03]  /*3b3e0*/  IADD3.X R7, PT, PT, R81, UR14, RZ, P3, !PT ;  /* 0x0000000e51077c10 */ /* 0x000fc60009ffe4ff */
[----:B------:R-:W-:Y:S04]  /*3b3f0*/  STL.64 [R1+0x838], R110 ;  /* 0x0008386e01007387 */ /* 0x000fe80000100a00 */
[----:B------:R1:W-:Y:S04]  /*3b400*/  STL.64 [R1+0x840], R6 ;  /* 0x0008400601007387 */ /* 0x0003e80000100a00 */
[----:B------:R-:W4:Y:S04]  /*3b410*/  LDL.LU.64 R192, [R1+0x360] ;  /* 0x0003600001c07983 */ /* 0x000f280000300a00 */
[----:B------:R-:W4:Y:S04]  /*3b420*/  LDL.LU.64 R194, [R1+0x350] ;  /* 0x0003500001c27983 */ /* 0x000f280000300a00 */
[----:B------:R-:W-:Y:S04]  /*3b430*/  LDGSTS.E [R249+-0x9800], desc[UR22][R112.64], P2 ;  /* 0xf680000070f97fae */ /* 0x000fe800091a1016 */
[----:B------:R-:W-:Y:S04]  /*3b440*/  LDGSTS.E [R249+-0x9400], desc[UR22][R110.64], P2 ;  /* 0xf6c000006ef97fae */ /* 0x000fe800091a1016 */
[----:B------:R-:W-:Y:S04]  /*3b450*/  LDGSTS.E [R249+-0x9000], desc[UR22][R6.64], P2 ;  /* 0xf700000006f97fae */ /* 0x000fe800091a1016 */
[----:B-1----:R-:W4:Y:S01]  /*3b460*/  LDL.LU.64 R6, [R1+0x330] ;  /* 0x0003300001067983 */ /* 0x002f220000300a00 */
[----:B------:R-:W-:-:S04]  /*3b470*/  IADD3 R108, P3, PT, R10, UR13, RZ ;  /* 0x0000000d0a6c7c10 */ /* 0x000fc8000ff7e0ff */
[----:B------:R-:W-:Y:S02]  /*3b480*/  IADD3.X R109, PT, PT, R11, UR14, RZ, P3, !PT ;  /* 0x0000000e0b6d7c10 */ /* 0x000fe40009ffe4ff */
[----:B------:R-:W-:-:S03]  /*3b490*/  IADD3 R104, P3, PT, R8, UR13, RZ ;  /* 0x0000000d08687c10 */ /* 0x000fc6000ff7e0ff */
[----:B------:R-:W-:Y:S01]  /*3b4a0*/  LDGSTS.E [R249+-0x8c00], desc[UR22][R108.64], P2 ;  /* 0xf74000006cf97fae */ /* 0x000fe200091a1016 */
[----:B------:R-:W-:Y:S02]  /*3b4b0*/  IADD3.X R105, PT, PT, R9, UR14, RZ, P3, !PT ;  /* 0x0000000e09697c10 */ /* 0x000fe40009ffe4ff */
[----:B------:R-:W-:Y:S01]  /*3b4c0*/  IADD3 R80, P3, PT, R4, UR13, RZ ;  /* 0x0000000d04507c10 */ /* 0x000fe2000ff7e0ff */
[----:B------:R-:W-:Y:S03]  /*3b4d0*/  STL.64 [R1+0x848], R108 ;  /* 0x0008486c01007387 */ /* 0x000fe60000100a00 */
[----:B------:R-:W-:Y:S01]  /*3b4e0*/  IADD3.X R81, PT, PT, R5, UR14, RZ, P3, !PT ;  /* 0x0000000e05517c10 */ /* 0x000fe20009ffe4ff */
[----:B------:R-:W-:Y:S04]  /*3b4f0*/  STL.64 [R1+0x850], R104 ;  /* 0x0008506801007387 */ /* 0x000fe80000100a00 */
[----:B------:R2:W-:Y:S04]  /*3b500*/  STL.64 [R1+0x858], R80 ;  /* 0x0008585001007387 */ /* 0x0005e80000100a00 */
[----:B------:R-:W4:Y:S04]  /*3b510*/  LDL.LU.64 R178, [R1+0x320] ;  /* 0x0003200001b27983 */ /* 0x000f280000300a00 */
[----:B------:R-:W-:Y:S04]  /*3b520*/  LDGSTS.E [R249+-0x8800], desc[UR22][R104.64], P2 ;  /* 0xf780000068f97fae */ /* 0x000fe800091a1016 */
[----:B------:R2:W-:Y:S04]  /*3b530*/  LDGSTS.E [R249+-0x8400], desc[UR22][R80.64], P2 ;  /* 0xf7c0000050f97fae */ /* 0x0005e800091a1016 */
[----:B------:R-:W4:Y:S01]  /*3b540*/  LDL.LU.64 R182, [R1+0x2f8] ;  /* 0x0002f80001b67983 */ /* 0x000f220000300a00 */
[----:B--2---:R-:W-:-:S04]  /*3b550*/  IADD3 R80, P3, PT, R184, UR13, RZ ;  /* 0x0000000db8507c10 */ /* 0x004fc8000ff7e0ff */
[----:B------:R-:W-:Y:S02]  /*3b560*/  IADD3.X R81, PT, PT, R185, UR14, RZ, P3, !PT ;  /* 0x0000000eb9517c10 */ /* 0x000fe40009ffe4ff */
[----:B------:R-:W2:Y:S04]  /*3b570*/  LDL.LU.64 R184, [R1+0x2e0] ;  /* 0x0002e00001b87983 */ /* 0x000ea80000300a00 */
[----:B------:R-:W-:Y:S01]  /*3b580*/  LDGSTS.E [R250+-0x1ff00], desc[UR22][R80.64], P2 ;  /* 0xe010000050fa7fae */ /* 0x000fe200091a1016 */
[----:B---3--:R-:W-:-:S04]  /*3b590*/  IADD3 R10, P3, PT, R186, UR13, RZ ;  /* 0x0000000dba0a7c10 */ /* 0x008fc8000ff7e0ff */
[----:B------:R-:W-:Y:S02]  /*3b5a0*/  IADD3.X R11, PT, PT, R187, UR14, RZ, P3, !PT ;  /* 0x0000000ebb0b7c10 */ /* 0x000fe40009ffe4ff */
[----:B------:R-:W3:Y:S01]  /*3b5b0*/  LDL.LU.64 R186, [R1+0x2d0] ;  /* 0x0002d00001ba7983 */ /* 0x000ee20000300a00 */
[----:B----4-:R-:W-:-:S03]  /*3b5c0*/  IADD3 R8, P3, PT, R188, UR13, RZ ;  /* 0x0000000dbc087c10 */ /* 0x010fc6000ff7e0ff */
[----:B------:R-:W-:Y:S01]  /*3b5d0*/  LDGSTS.E [R250+-0x1fb00], desc[UR22][R10.64], P2 ;  /* 0xe05000000afa7fae */ /* 0x000fe200091a1016 */
[----:B------:R-:W-:Y:S02]  /*3b5e0*/  IADD3.X R9, PT, PT, R189, UR14, RZ, P3, !PT ;  /* 0x0000000ebd097c10 */ /* 0x000fe40009ffe4ff */
[----:B------:R-:W-:Y:S01]  /*3b5f0*/  IADD3 R104, P3, PT, R190, UR13, RZ ;  /* 0x0000000dbe687c10 */ /* 0x000fe2000ff7e0ff */
[----:B------:R-:W4:Y:S03]  /*3b600*/  LDL.LU.64 R188, [R1+0x2b8] ;  /* 0x0002b80001bc7983 */ /* 0x000f260000300a00 */
[----:B------:R-:W-:Y:S01]  /*3b610*/  IADD3.X R105, PT, PT, R191, UR14, RZ, P3, !PT ;  /* 0x0000000ebf697c10 */ /* 0x000fe20009ffe4ff */
[----:B------:R-:W-:Y:S04]  /*3b620*/  LDGSTS.E [R250+-0x1f700], desc[UR22][R8.64], P2 ;  /* 0xe090000008fa7fae */ /* 0x000fe800091a1016 */
[----:B------:R-:W4:Y:S04]  /*3b630*/  LDL.LU.64 R190, [R1+0x2b0] ;  /* 0x0002b00001be7983 */ /* 0x000f280000300a00 */
[----:B------:R-:W-:Y:S01]  /*3b640*/  LDGSTS.E [R250+-0x1f300], desc[UR22][R104.64], P2 ;  /* 0xe0d0000068fa7fae */ /* 0x000fe200091a1016 */
[----:B------:R-:W-:-:S04]  /*3b650*/  IADD3 R4, P3, PT, R192, UR13, RZ ;  /* 0x0000000dc0047c10 */ /* 0x000fc8000ff7e0ff */
[----:B------:R-:W-:Y:S02]  /*3b660*/  IADD3.X R5, PT, PT, R193, UR14, RZ, P3, !PT ;  /* 0x0000000ec1057c10 */ /* 0x000fe40009ffe4ff */
[----:B------:R-:W-:Y:S01]  /*3b670*/  IADD3 R116, P3, PT, R194, UR13, RZ ;  /* 0x0000000dc2747c10 */ /* 0x000fe2000ff7e0ff */
[----:B------:R-:W4:Y:S03]  /*3b680*/  LDL.LU.64 R192, [R1+0x2a0] ;  /* 0x0002a00001c07983 */ /* 0x000f260000300a00 */
[----:B------:R-:W-:Y:S01]  /*3b690*/  IADD3.X R117, PT, PT, R195, UR14, RZ, P3, !PT ;  /* 0x0000000ec3757c10 */ /* 0x000fe20009ffe4ff */
[----:B------:R-:W-:Y:S04]  /*3b6a0*/  LDGSTS.E [R250+-0x1ef00], desc[UR22][R4.64], P2 ;  /* 0xe110000004fa7fae */ /* 0x000fe800091a1016 */
[----:B------:R-:W4:Y:S04]  /*3b6b0*/  LDL.64 R194, [R1+0x298] ;  /* 0x0002980001c27983 */ /* 0x000f280000100a00 */
[----:B------:R-:W-:Y:S01]  /*3b6c0*/  LDGSTS.E [R250+-0x1eb00], desc[UR22][R116.64], P2 ;  /* 0xe150000074fa7fae */ /* 0x000fe200091a1016 */
[----:B------:R-:W-:-:S04]  /*3b6d0*/  IADD3 R130, P3, PT, R6, UR13, RZ ;  /* 0x0000000d06827c10 */ /* 0x000fc8000ff7e0ff */
[----:B------:R-:W-:Y:S02]  /*3b6e0*/  IADD3.X R131, PT, PT, R7, UR14, RZ, P3, !PT ;  /* 0x0000000e07837c10 */ /* 0x000fe40009ffe4ff */
[----:B------:R-:W4:Y:S04]  /*3b6f0*/  LDL.LU.64 R6, [R1+0x288] ;  /* 0x0002880001067983 */ /* 0x000f280000300a00 */
[----:B------:R-:W4:Y:S04]  /*3b700*/  LDL.64 R168, [R1+0x280] ;  /* 0x0002800001a87983 */ /* 0x000f280000100a00 */
[----:B------:R-:W4:Y:S04]  /*3b710*/  LDL.LU.64 R172, [R1+0x270] ;  /* 0x0002700001ac7983 */ /* 0x000f280000300a00 */
[----:B------:R-:W4:Y:S04]  /*3b720*/  LDL.64 R174, [R1+0x258] ;  /* 0x0002580001ae7983 */ /* 0x000f280000100a00 */
[----:B------:R-:W4:Y:S01]  /*3b730*/  LDL.LU.64 R176, [R1+0x238] ;  /* 0x0002380001b07983 */ /* 0x000f220000300a00 */
[----:B------:R-:W-:-:S03]  /*3b740*/  IADD3 R132, P3, PT, R178, UR13, RZ ;  /* 0x0000000db2847c10 */ /* 0x000fc6000ff7e0ff */
[----:B------:R-:W-:Y:S01]  /*3b750*/  LDGSTS.E [R250+-0x1e700], desc[UR22][R130.64], P2 ;  /* 0xe190000082fa7fae */ /* 0x000fe200091a1016 */
[----:B------:R-:W-:-:S05]  /*3b760*/  IADD3.X R133, PT, PT, R179, UR14, RZ, P3, !PT ;  /* 0x0000000eb3857c10 */ /* 0x000fca0009ffe4ff */
[----:B------:R-:W-:Y:S01]  /*3b770*/  LDGSTS.E [R250+-0x1e300], desc[UR22][R132.64], P2 ;  /* 0xe1d0000084fa7fae */ /* 0x000fe200091a1016 */
[----:B------:R-:W-:-:S04]  /*3b780*/  IADD3 R138, P3, PT, R182, UR13, RZ ;  /* 0x0000000db68a7c10 */ /* 0x000fc8000ff7e0ff */
[----:B------:R-:W-:Y:S02]  /*3b790*/  IADD3.X R139, PT, PT, R183, UR14, RZ, P3, !PT ;  /* 0x0000000eb78b7c10 */ /* 0x000fe40009ffe4ff */
[----:B------:R-:W4:Y:S04]  /*3b7a0*/  LDL.LU.64 R182, [R1+0x228] ;  /* 0x0002280001b67983 */ /* 0x000f280000300a00 */
[----:B------:R-:W-:Y:S01]  /*3b7b0*/  LDGSTS.E [R250+-0x1df00], desc[UR22][R138.64], P2 ;  /* 0xe21000008afa7fae */ /* 0x000fe200091a1016 */
[----:B--2---:R-:W-:-:S04]  /*3b7c0*/  IADD3 R146, P3, PT, R184, UR13, RZ ;  /* 0x0000000db8927c10 */ /* 0x004fc8000ff7e0ff */
[----:B------:R-:W-:Y:S02]  /*3b7d0*/  IADD3.X R147, PT, PT, R185, UR14, RZ, P3, !PT ;  /* 0x0000000eb9937c10 */ /* 0x000fe40009ffe4ff */
[----:B------:R-:W2:Y:S04]  /*3b7e0*/  LDL.LU.64 R184, [R1+0x208] ;  /* 0x0002080001b87983 */ /* 0x000ea80000300a00 */
[----:B------:R-:W-:Y:S01]  /*3b7f0*/  LDGSTS.E [R250+-0x1db00], desc[UR22][R146.64], P2 ;  /* 0xe250000092fa7fae */ /* 0x000fe200091a1016 */
[----:B---3--:R-:W-:-:S04]  /*3b800*/  IADD3 R154, P3, PT, R186, UR13, RZ ;  /* 0x0000000dba9a7c10 */ /* 0x008fc8000ff7e0ff */
[----:B------:R-:W-:Y:S02]  /*3b810*/  IADD3.X R155, PT, PT, R187, UR14, RZ, P3, !PT ;  /* 0x0000000ebb9b7c10 */ /* 0x000fe40009ffe4ff */
[----:B----4-:R-:W-:-:S03]  /*3b820*/  IADD3 R162, P3, PT, R188, UR13, RZ ;  /* 0x0000000dbca27c10 */ /* 0x010fc6000ff7e0ff */
[----:B------:R-:W-:Y:S01]  /*3b830*/  LDGSTS.E [R250+-0x1d700], desc[UR22][R154.64], P2 ;  /* 0xe29000009afa7fae */ /* 0x000fe200091a1016 */
[----:B------:R-:W-:-:S03]  /*3b840*/  IADD3.X R163, PT, PT, R189, UR14, RZ, P3, !PT ;  /* 0x0000000ebda37c10 */ /* 0x000fc60009ffe4ff */
[----:B------:R-:W3:Y:S01]  /*3b850*/  LDL.LU.64 R188, [R1+0x1f8] ;  /* 0x0001f80001bc7983 */ /* 0x000ee20000300a00 */
[----:B------:R-:W-:-:S03]  /*3b860*/  IADD3 R170, P3, PT, R190, UR13, RZ ;  /* 0x0000000dbeaa7c10 */ /* 0x000fc6000ff7e0ff */
[----:B------:R-:W-:Y:S01]  /*3b870*/  LDGSTS.E [R250+-0x1d300], desc[UR22][R162.64], P2 ;  /* 0xe2d00000a2fa7fae */ /* 0x000fe200091a1016 */
[----:B------:R-:W-:-:S03]  /*3b880*/  IADD3.X R171, PT, PT, R191, UR14, RZ, P3, !PT ;  /* 0x0000000ebfab7c10 */ /* 0x000fc60009ffe4ff */
[----:B------:R-:W4:Y:S04]  /*3b890*/  LDL.64 R190, [R1+0x1d0] ;  /* 0x0001d00001be7983 */ /* 0x000f280000100a00 */
[----:B------:R-:W-:Y:S01]  /*3b8a0*/  LDGSTS.E [R250+-0x1cf00], desc[UR22][R170.64], P2 ;  /* 0xe3100000aafa7fae */ /* 0x000fe200091a1016 */
[----:B------:R-:W-:-:S04]  /*3b8b0*/  IADD3 R178, P3, PT, R192, UR13, RZ ;  /* 0x0000000dc0b27c10 */ /* 0x000fc8000ff7e0ff */
[----:B------:R-:W-:Y:S02]  /*3b8c0*/  IADD3.X R179, PT, PT, R193, UR14, RZ, P3, !PT ;  /* 0x0000000ec1b37c10 */ /* 0x000fe40009ffe4ff */
[----:B------:R-:W4:Y:S01]  /*3b8d0*/  LDL.64 R192, [R1+0x8] ;  /* 0x0000080001c07983 */ /* 0x000f220000100a00 */
[----:B------:R-:W-:-:S03]  /*3b8e0*/  IADD3 R186, P3, PT, R194, UR13, RZ ;  /* 0x0000000dc2ba7c10 */ /* 0x000fc6000ff7e0ff */
[----:B------:R-:W-:Y:S01]  /*3b8f0*/  LDGSTS.E [R250+-0x1cb00], desc[UR22][R178.64], P2 ;  /* 0xe3500000b2fa7fae */ /* 0x000fe200091a1016 */
[----:B------:R-:W-:-:S05]  /*3b900*/  IADD3.X R187, PT, PT, R195, UR14, RZ, P3, !PT ;  /* 0x0000000ec3bb7c10 */ /* 0x000fca0009ffe4ff */
[----:B------:R-:W-:Y:S01]  /*3b910*/  LDGSTS.E [R250+-0x1c700], desc[UR22][R186.64], P2 ;  /* 0xe3900000bafa7fae */ /* 0x000fe200091a1016 */
[----:B------:R-:W-:-:S04]  /*3b920*/  IADD3 R194, P3, PT, R6, UR13, RZ ;  /* 0x0000000d06c27c10 */ /* 0x000fc8000ff7e0ff */
[----:B------:R-:W-:Y:S02]  /*3b930*/  IADD3.X R195, PT, PT, R7, UR14, RZ, P3, !PT ;  /* 0x0000000e07c37c10 */ /* 0x000fe40009ffe4ff */
[----:B------:R-:W4:Y:S01]  /*3b940*/  LDL.64 R6, [R1] ;  /* 0x0000000001067983 */ /* 0x000f220000100a00 */
[----:B------:R-:W-:-:S03]  /*3b950*/  IADD3 R112, P3, PT, R168, UR13, RZ ;  /* 0x0000000da8707c10 */ /* 0x000fc6000ff7e0ff */
[----:B------:R-:W-:Y:S01]  /*3b960*/  LDGSTS.E [R250+-0x1c300], desc[UR22][R194.64], P2 ;  /* 0xe3d00000c2fa7fae */ /* 0x000fe200091a1016 */
[----:B------:R-:W-:Y:S02]  /*3b970*/  IADD3.X R113, PT, PT, R169, UR14, RZ, P3, !PT ;  /* 0x0000000ea9717c10 */ /* 0x000fe40009ffe4ff */
[----:B------:R-:W-:-:S03]  /*3b980*/  IADD3 R110, P3, PT, R172, UR13, RZ ;  /* 0x0000000dac6e7c10 */ /* 0x000fc6000ff7e0ff */
[----:B------:R1:W-:Y:S01]  /*3b990*/  LDGSTS.E [R250+-0x1bf00], desc[UR22][R112.64], P2 ;  /* 0xe410000070fa7fae */ /* 0x0003e200091a1016 */
[----:B------:R-:W-:Y:S02]  /*3b9a0*/  IADD3.X R111, PT, PT, R173, UR14, RZ, P3, !PT ;  /* 0x0000000ead6f7c10 */ /* 0x000fe40009ffe4ff */
[----:B------:R-:W-:Y:S01]  /*3b9b0*/  IADD3 R108, P3, PT, R174, UR13, RZ ;  /* 0x0000000dae6c7c10 */ /* 0x000fe2000ff7e0ff */
[----:B------:R1:W-:Y:S03]  /*3b9c0*/  STL.64 [R1+0x200], R112 ;  /* 0x0002007001007387 */ /* 0x0003e60000100a00 */
[----:B------:R-:W-:Y:S01]  /*3b9d0*/  IADD3.X R109, PT, PT, R175, UR14, RZ, P3, !PT ;  /* 0x0000000eaf6d7c10 */ /* 0x000fe20009ffe4ff */
[----:B------:R1:W-:Y:S04]  /*3b9e0*/  STL.64 [R1+0x218], R110 ;  /* 0x0002186e01007387 */ /* 0x0003e80000100a00 */
[----:B------:R1:W-:Y:S02]  /*3b9f0*/  LDGSTS.E [R250+-0x1bb00], desc[UR22][R110.64], P2 ;  /* 0xe45000006efa7fae */ /* 0x0003e400091a1016 */
[----:B-1----:R-:W-:-:S02]  /*3ba00*/  IADD3 R112, P3, PT, R176, UR13, RZ ;  /* 0x0000000db0707c10 */ /* 0x002fc4000ff7e0ff */
[----:B------:R2:W-:Y:S02]  /*3ba10*/  STL.64 [R1+0x240], R108 ;  /* 0x0002406c01007387 */ /* 0x0005e40000100a00 */
[----:B------:R-:W-:Y:S02]  /*3ba20*/  IADD3.X R113, PT, PT, R177, UR14, RZ, P3, !PT ;  /* 0x0000000eb1717c10 */ /* 0x000fe40009ffe4ff */
[----:B------:R2:W-:Y:S01]  /*3ba30*/  LDGSTS.E [R250+-0x1b700], desc[UR22][R108.64], P2 ;  /* 0xe49000006cfa7fae */ /* 0x0005e200091a1016 */
[----:B------:R-:W-:-:S03]  /*3ba40*/  IADD3 R110, P3, PT, R182, UR13, RZ ;  /* 0x0000000db66e7c10 */ /* 0x000fc6000ff7e0ff */
[----:B------:R3:W-:Y:S01]  /*3ba50*/  STL.64 [R1+0x238], R112 ;  /* 0x0002387001007387 */ /* 0x0007e20000100a00 */
[----:B------:R-:W-:-:S03]  /*3ba60*/  IADD3.X R111, PT, PT, R183, UR14, RZ, P3, !PT ;  /* 0x0000000eb76f7c10 */ /* 0x000fc60009ffe4ff */
[----:B------:R3:W-:Y:S04]  /*3ba70*/  LDGSTS.E [R250+-0x1b300], desc[UR22][R112.64], P2 ;  /* 0xe4d0000070fa7fae */ /* 0x0007e800091a1016 */
[----:B------:R4:W-:Y:S04]  /*3ba80*/  STL.64 [R1+0x270], R110 ;  /* 0x0002706e01007387 */ /* 0x0009e80000100a00 */
[----:B------:R4:W-:Y:S01]  /*3ba90*/  LDGSTS.E [R250+-0x1af00], desc[UR22][R110.64], P2 ;  /* 0xe51000006efa7fae */ /* 0x0009e200091a1016 */
[----:B--2---:R-:W-:-:S04]  /*3baa0*/  IADD3 R108, P3, PT, R184, UR13, RZ ;  /* 0x0000000db86c7c10 */ /* 0x004fc8000ff7e0ff */
[----:B------:R-:W-:-:S05]  /*3bab0*/  IADD3.X R109, PT, PT, R185, UR14, RZ, P3, !PT ;  /* 0x0000000eb96d7c10 */ /* 0x000fca0009ffe4ff */
[----:B------:R1:W-:Y:S04]  /*3bac0*/  STL.64 [R1+0x288], R108 ;  /* 0x0002886c01007387 */ /* 0x0003e80000100a00 */
[----:B------:R1:W-:Y:S01]  /*3bad0*/  LDGSTS.E [R250+-0x1ab00], desc[UR22][R108.64], P2 ;  /* 0xe55000006cfa7fae */ /* 0x0003e200091a1016 */
[----:B---3--:R-:W-:-:S04]  /*3bae0*/  IADD3 R112, P3, PT, R188, UR13, RZ ;  /* 0x0000000dbc707c10 */ /* 0x008fc8000ff7e0ff */
[----:B------:R-:W-:Y:S02]  /*3baf0*/  IADD3.X R113, PT, PT, R189, UR14, RZ, P3, !PT ;  /* 0x0000000ebd717c10 */ /* 0x000fe40009ffe4ff */
[----:B----4-:R-:W-:-:S03]  /*3bb00*/  IADD3 R110, P3, PT, R190, UR13, RZ ;  /* 0x0000000dbe6e7c10 */ /* 0x010fc6000ff7e0ff */
[----:B------:R-:W-:Y:S01]  /*3bb10*/  LDGSTS.E [R250+-0x1a700], desc[UR22][R112.64], P2 ;  /* 0xe590000070fa7fae */ /* 0x000fe200091a1016 */
[----:B------:R-:W-:-:S03]  /*3bb20*/  IADD3.X R111, PT, PT, R191, UR14, RZ, P3, !PT ;  /* 0x0000000ebf6f7c10 */ /* 0x000fc60009ffe4ff */
[----:B------:R-:W-:Y:S04]  /*3bb30*/  STL.64 [R1+0x2a0], R112 ;  /* 0x0002a07001007387 */ /* 0x000fe80000100a00 */
[----:B------:R2:W-:Y:S01]  /*3bb40*/  STL.64 [R1+0x2b0], R110 ;  /* 0x0002b06e01007387 */ /* 0x0005e20000100a00 */
[----:B-1----:R-:W-:-:S03]  /*3bb50*/  IADD3 R108, P3, PT, R192, UR13, RZ ;  /* 0x0000000dc06c7c10 */ /* 0x002fc6000ff7e0ff */
[----:B------:R2:W-:Y:S01]  /*3bb60*/  LDGSTS.E [R250+-0x1a300], desc[UR22][R110.64], P2 ;  /* 0xe5d000006efa7fae */ /* 0x0005e200091a1016 */
[----:B------:R-:W-:-:S05]  /*3bb70*/  IADD3.X R109, PT, PT, R193, UR14, RZ, P3, !PT ;  /* 0x0000000ec16d7c10 */ /* 0x000fca0009ffe4ff */
[----:B------:R1:W-:Y:S04]  /*3bb80*/  STL.64 [R1+0x2e0], R108 ;  /* 0x0002e06c01007387 */ /* 0x0003e80000100a00 */
[----:B------:R1:W-:Y:S01]  /*3bb90*/  LDGSTS.E [R250+-0x19f00], desc[UR22][R108.64], P2 ;  /* 0xe61000006cfa7fae */ /* 0x0003e200091a1016 */
[----:B--2---:R-:W-:-:S04]  /*3bba0*/  IADD3 R110, P3, PT, R6, UR13, RZ ;  /* 0x0000000d066e7c10 */ /* 0x004fc8000ff7e0ff */
[----:B------:R-:W-:Y:S02]  /*3bbb0*/  IADD3.X R111, PT, PT, R7, UR14, RZ, P3, !PT ;  /* 0x0000000e076f7c10 */ /* 0x000fe40009ffe4ff */
[----:B-1----:R-:W-:-:S03]  /*3bbc0*/  IADD3 R108, P3, PT, R242, UR13, RZ ;  /* 0x0000000df26c7c10 */ /* 0x002fc6000ff7e0ff */
[----:B------:R1:W-:Y:S01]  /*3bbd0*/  LDGSTS.E [R250+-0x19b00], desc[UR22][R110.64], P2 ;  /* 0xe65000006efa7fae */ /* 0x0003e200091a1016 */
[----:B------:R-:W-:Y:S02]  /*3bbe0*/  IADD3.X R109, PT, PT, R243, UR14, RZ, P3, !PT ;  /* 0x0000000ef36d7c10 */ /* 0x000fe40009ffe4ff */
[----:B------:R-:W-:Y:S01]  /*3bbf0*/  IADD3 R6, P3, PT, R240, UR13, RZ ;  /* 0x0000000df0067c10 */ /* 0x000fe2000ff7e0ff */
[----:B------:R1:W-:Y:S03]  /*3bc00*/  STL.64 [R1+0x2f8], R110 ;  /* 0x0002f86e01007387 */ /* 0x0003e60000100a00 */
[----:B------:R-:W-:Y:S01]  /*3bc10*/  IADD3.X R7, PT, PT, R241, UR14, RZ, P3, !PT ;  /* 0x0000000ef1077c10 */ /* 0x000fe20009ffe4ff */
[----:B------:R2:W-:Y:S04]  /*3bc20*/  STL.64 [R1+0x320], R108 ;  /* 0x0003206c01007387 */ /* 0x0005e80000100a00 */
[----:B------:R2:W-:Y:S01]  /*3bc30*/  LDGSTS.E [R250+-0x19700], desc[UR22][R108.64], P2 ;  /* 0xe69000006cfa7fae */ /* 0x0005e200091a1016 */
[----:B-1----:R-:W-:-:S03]  /*3bc40*/  IADD3 R110, P3, PT, R238, UR13, RZ ;  /* 0x0000000dee6e7c10 */ /* 0x002fc6000ff7e0ff */
[----:B------:R1:W-:Y:S01]  /*3bc50*/  STL.64 [R1+0x350], R6 ;  /* 0x0003500601007387 */ /* 0x0003e20000100a00 */
[----:B------:R-:W-:-:S03]  /*3bc60*/  IADD3.X R111, PT, PT, R239, UR14, RZ, P3, !PT ;  /* 0x0000000eef6f7c10 */ /* 0x000fc60009ffe4ff */
[----:B------:R1:W-:Y:S01]  /*3bc70*/  LDGSTS.E [R250+-0x19300], desc[UR22][R6.64], P2 ;  /* 0xe6d0000006fa7fae */ /* 0x0003e200091a1016 */
[----:B--2---:R-:W-:-:S03]  /*3bc80*/  IADD3 R108, P3, PT, R236, UR13, RZ ;  /* 0x0000000dec6c7c10 */ /* 0x004fc6000ff7e0ff */
[----:B------:R2:W-:Y:S01]  /*3bc90*/  STL.64 [R1+0x378], R110 ;  /* 0x0003786e01007387 */ /* 0x0005e20000100a00 */
[----:B------:R-:W-:-:S03]  /*3bca0*/  IADD3.X R109, PT, PT, R237, UR14, RZ, P3, !PT ;  /* 0x0000000eed6d7c10 */ /* 0x000fc60009ffe4ff */
        /* <DEDUP_REMOVED lines=22> */
[----:B------:R-:W-:Y:S01]  /*3be10*/  STL.64 [R1+0x578], R110 ;  /* 0x0005786e01007387 */ /* 0x000fe20000100a00 */
[----:B------:R-:W-:-:S03]  /*3be20*/  IADD3.X R109, PT, PT, R107, UR14, RZ, P3, !PT ;  /* 0x0000000e6b6d7c10 */ /* 0x000fc60009ffe4ff */
        /* <DEDUP_REMOVED lines=76> */
[----:B------:R-:W-:Y:S04]  /*3c2f0*/  LDGSTS.E [R250+-0xab00], desc[UR22][R70.64], P2 ;  /* 0xf550000046fa7fae */ /* 0x000fe800091a1016 */
[----:B------:R1:W-:Y:S04]  /*3c300*/  STL.64 [R1+0x778], R6 ;  /* 0x0007780601007387 */ /* 0x0003e80000100a00 */
[----:B------:R-:W2:Y:S01]  /*3c310*/  LDL.LU.64 R190, [R1+0x4b0] ;  /* 0x0004b00001be7983 */ /* 0x000ea20000300a00 */
[----:B------:R-:W-:-:S03]  /*3c320*/  IADD3 R66, P3, PT, R62, UR13, RZ ;  /* 0x0000000d3e427c10 */ /* 0x000fc6000ff7e0ff */
[----:B------:R1:W-:Y:S01]  /*3c330*/  LDGSTS.E [R250+-0xa700], desc[UR22][R6.64], P2 ;  /* 0xf590000006fa7fae */ /* 0x0003e200091a1016 */
[----:B------:R-:W-:Y:S02]  /*3c340*/  IADD3.X R67, PT, PT, R63, UR14, RZ, P3, !PT ;  /* 0x0000000e3f437c10 */ /* 0x000fe40009ffe4ff */
[----:B------:R-:W-:-:S03]  /*3c350*/  IADD3 R64, P3, PT, R60, UR13, RZ ;  /* 0x0000000d3c407c10 */ /* 0x000fc6000ff7e0ff */
[----:B------:R-:W-:Y:S01]  /*3c360*/  LDGSTS.E [R250+-0xa300], desc[UR22][R66.64], P2 ;  /* 0xf5d0000042fa7fae */ /* 0x000fe200091a1016 */
[----:B------:R-:W-:Y:S02]  /*3c370*/  IADD3.X R65, PT, PT, R61, UR14, RZ, P3, !PT ;  /* 0x0000000e3d417c10 */ /* 0x000fe40009ffe4ff */
[----:B-1----:R-:W-:Y:S01]  /*3c380*/  IADD3 R6, P3, PT, R58, UR13, RZ ;  /* 0x0000000d3a067c10 */ /* 0x002fe2000ff7e0ff */
[----:B------:R-:W-:Y:S03]  /*3c390*/  STL.64 [R1+0x788], R66 ;  /* 0x0007884201007387 */ /* 0x000fe60000100a00 */
[----:B------:R-:W-:Y:S01]  /*3c3a0*/  IADD3.X R7, PT, PT, R59, UR14, RZ, P3, !PT ;  /* 0x0000000e3b077c10 */ /* 0x000fe20009ffe4ff */
[----:B------:R-:W-:Y:S01]  /*3c3b0*/  LDGSTS.E [R250+-0x9f00], desc[UR22][R64.64], P2 ;  /* 0xf610000040fa7fae */ /* 0x000fe200091a1016 */
[----:B------:R-:W-:-:S03]  /*3c3c0*/  IADD3 R62, P3, PT, R56, UR13, RZ ;  /* 0x0000000d383e7c10 */ /* 0x000fc6000ff7e0ff */
[----:B------:R-:W-:Y:S01]  /*3c3d0*/  STL.64 [R1+0x798], R64 ;  /* 0x0007984001007387 */ /* 0x000fe20000100a00 */
[----:B------:R-:W-:Y:S02]  /*3c3e0*/  IADD3.X R63, PT, PT, R57, UR14, RZ, P3, !PT ;  /* 0x0000000e393f7c10 */ /* 0x000fe40009ffe4ff */
[----:B------:R-:W-:Y:S01]  /*3c3f0*/  IADD3 R60, P3, PT, R54, UR13, RZ ;  /* 0x0000000d363c7c10 */ /* 0x000fe2000ff7e0ff */
[----:B------:R1:W-:Y:S04]  /*3c400*/  STL.64 [R1+0x7a8], R6 ;  /* 0x0007a80601007387 */ /* 0x0003e80000100a00 */
[----:B------:R-:W3:Y:S01]  /*3c410*/  LDL.LU.64 R184, [R1+0x498] ;  /* 0x0004980001b87983 */ /* 0x000ee20000300a00 */
[----:B------:R-:W-:Y:S02]  /*3c420*/  IADD3.X R61, PT, PT, R55, UR14, RZ, P3, !PT ;  /* 0x0000000e373d7c10 */ /* 0x000fe40009ffe4ff */
[----:B------:R-:W-:Y:S01]  /*3c430*/  IADD3 R58, P3, PT, R52, UR13, RZ ;  /* 0x0000000d343a7c10 */ /* 0x000fe2000ff7e0ff */
[----:B------:R-:W4:Y:S03]  /*3c440*/  LDL.LU.64 R192, [R1+0x488] ;  /* 0x0004880001c07983 */ /* 0x000f260000300a00 */
[----:B------:R-:W-:Y:S01]  /*3c450*/  IADD3.X R59, PT, PT, R53, UR14, RZ, P3, !PT ;  /* 0x0000000e353b7c10 */ /* 0x000fe20009ffe4ff */
[----:B------:R-:W-:Y:S01]  /*3c460*/  LDGSTS.E [R250+-0x9b00], desc[UR22][R6.64], P2 ;  /* 0xf650000006fa7fae */ /* 0x000fe200091a1016 */
[----:B------:R-:W-:-:S03]  /*3c470*/  IADD3 R56, P3, PT, R50, UR13, RZ ;  /* 0x0000000d32387c10 */ /* 0x000fc6000ff7e0ff */
[----:B------:R-:W-:Y:S04]  /*3c480*/  LDGSTS.E [R250+-0x9700], desc[UR22][R62.64], P2 ;  /* 0xf69000003efa7fae */ /* 0x000fe800091a1016 */
[----:B-1----:R-:W4:Y:S04]  /*3c490*/  LDL.LU.64 R6, [R1+0x470] ;  /* 0x0004700001067983 */ /* 0x002f280000300a00 */
[----:B------:R-:W-:Y:S04]  /*3c4a0*/  STL.64 [R1+0x7b8], R62 ;  /* 0x0007b83e01007387 */ /* 0x000fe80000100a00 */
[----:B------:R-:W-:Y:S04]  /*3c4b0*/  STL.64 [R1+0x7c8], R60 ;  /* 0x0007c83c01007387 */ /* 0x000fe80000100a00 */
[----:B------:R-:W-:Y:S04]  /*3c4c0*/  STL.64 [R1+0x7d8], R58 ;  /* 0x0007d83a01007387 */ /* 0x000fe80000100a00 */
[----:B------:R-:W4:Y:S01]  /*3c4d0*/  LDL.LU.64 R172, [R1+0x458] ;  /* 0x0004580001ac7983 */ /* 0x000f220000300a00 */
[----:B------:R-:W-:-:S02]  /*3c4e0*/  IADD3.X R57, PT, PT, R51, UR14, RZ, P3, !PT ;  /* 0x0000000e33397c10 */ /* 0x000fc40009ffe4ff */
[----:B------:R-:W-:Y:S01]  /*3c4f0*/  IADD3 R54, P3, PT, R48, UR13, RZ ;  /* 0x0000000d30367c10 */ /* 0x000fe2000ff7e0ff */
[----:B------:R-:W4:Y:S03]  /*3c500*/  LDL.LU.64 R188, [R1+0x448] ;  /* 0x0004480001bc7983 */ /* 0x000f260000300a00 */
[----:B------:R-:W-:Y:S01]  /*3c510*/  IADD3.X R55, PT, PT, R49, UR14, RZ, P3, !PT ;  /* 0x0000000e31377c10 */ /* 0x000fe20009ffe4ff */
[----:B------:R-:W4:Y:S01]  /*3c520*/  LDL.LU.64 R174, [R1+0x428] ;  /* 0x0004280001ae7983 */ /* 0x000f220000300a00 */
[----:B------:R-:W-:-:S03]  /*3c530*/  IADD3 R52, P3, PT, R46, UR13, RZ ;  /* 0x0000000d2e347c10 */ /* 0x000fc6000ff7e0ff */
[----:B------:R-:W-:Y:S01]  /*3c540*/  LDGSTS.E [R250+-0x9300], desc[UR22][R60.64], P2 ;  /* 0xf6d000003cfa7fae */ /* 0x000fe200091a1016 */
[----:B------:R-:W-:-:S03]  /*3c550*/  IADD3.X R53, PT, PT, R47, UR14, RZ, P3, !PT ;  /* 0x0000000e2f357c10 */ /* 0x000fc60009ffe4ff */
[----:B------:R-:W-:Y:S04]  /*3c560*/  STL.64 [R1+0x7e8], R56 ;  /* 0x0007e83801007387 */ /* 0x000fe80000100a00 */
[----:B------:R-:W-:Y:S04]  /*3c570*/  STL.64 [R1+0x7f8], R54 ;  /* 0x0007f83601007387 */ /* 0x000fe80000100a00 */
[----:B------:R-:W-:Y:S04]  /*3c580*/  STL.64 [R1+0x808], R52 ;  /* 0x0008083401007387 */ /* 0x000fe80000100a00 */
[----:B------:R-:W4:Y:S04]  /*3c590*/  LDL.LU.64 R176, [R1+0x418] ;  /* 0x0004180001b07983 */ /* 0x000f280000300a00 */
[----:B------:R-:W4:Y:S04]  /*3c5a0*/  LDL.LU.64 R182, [R1+0x3f8] ;  /* 0x0003f80001b67983 */ /* 0x000f280000300a00 */
[----:B------:R-:W-:Y:S04]  /*3c5b0*/  LDGSTS.E [R250+-0x8f00], desc[UR22][R58.64], P2 ;  /* 0xf71000003afa7fae */ /* 0x000fe800091a1016 */
[----:B------:R-:W-:Y:S04]  /*3c5c0*/  LDGSTS.E [R250+-0x8b00], desc[UR22][R56.64], P2 ;  /* 0xf750000038fa7fae */ /* 0x000fe800091a1016 */
[----:B------:R-:W-:Y:S04]  /*3c5d0*/  LDGSTS.E [R250+-0x8700], desc[UR22][R54.64], P2 ;  /* 0xf790000036fa7fae */ /* 0x000fe800091a1016 */
[----:B------:R1:W-:Y:S01]  /*3c5e0*/  LDGSTS.E [R250+-0x8300], desc[UR22][R52.64], P2 ;  /* 0xf7d0000034fa7fae */ /* 0x0003e200091a1016 */
[----:B--2---:R-:W-:-:S04]  /*3c5f0*/  IADD3 R88, P3, PT, R190, UR13, RZ ;  /* 0x0000000dbe587c10 */ /* 0x004fc8000ff7e0ff */
[----:B------:R-:W-:Y:S02]  /*3c600*/  IADD3.X R89, PT, PT, R191, UR14, RZ, P3, !PT ;  /* 0x0000000ebf597c10 */ /* 0x000fe40009ffe4ff */
[----:B------:R-:W2:Y:S01]  /*3c610*/  LDL.LU.64 R190, [R1+0x3e8] ;  /* 0x0003e80001be7983 */ /* 0x000ea20000300a00 */
[----:B---3--:R-:W-:-:S04]  /*3c620*/  IADD3 R82, P3, PT, R184, UR13, RZ ;  /* 0x0000000db8527c10 */ /* 0x008fc8000ff7e0ff */
[----:B------:R-:W-:Y:S02]  /*3c630*/  IADD3.X R83, PT, PT, R185, UR14, RZ, P3, !PT ;  /* 0x0000000eb9537c10 */ /* 0x000fe40009ffe4ff */
[----:B----4-:R-:W-:Y:S01]  /*3c640*/  IADD3 R100, P3, PT, R192, UR13, RZ ;  /* 0x0000000dc0647c10 */ /* 0x010fe2000ff7e0ff */
[----:B------:R-:W3:Y:S03]  /*3c650*/  LDL.LU.64 R184, [R1+0x3d8] ;  /* 0x0003d80001b87983 */ /* 0x000ee60000300a00 */
[----:B------:R-:W-:Y:S02]  /*3c660*/  IADD3.X R101, PT, PT, R193, UR14, RZ, P3, !PT ;  /* 0x0000000ec1657c10 */ /* 0x000fe40009ffe4ff */
[----:B------:R-:W4:Y:S01]  /*3c670*/  LDL.LU.64 R192, [R1+0x3d0] ;  /* 0x0003d00001c07983 */ /* 0x000f220000300a00 */
[----:B------:R-:W-:-:S04]  /*3c680*/  IADD3 R96, P3, PT, R6, UR13, RZ ;  /* 0x0000000d06607c10 */ /* 0x000fc8000ff7e0ff */
[----:B------:R-:W-:Y:S02]  /*3c690*/  IADD3.X R97, PT, PT, R7, UR14, RZ, P3, !PT ;  /* 0x0000000e07617c10 */ /* 0x000fe40009ffe4ff */
[----:B------:R-:W4:Y:S01]  /*3c6a0*/  LDL.LU.64 R6, [R1+0x3b8] ;  /* 0x0003b80001067983 */ /* 0x000f220000300a00 */
[----:B------:R-:W-:-:S04]  /*3c6b0*/  IADD3 R112, P3, PT, R172, UR13, RZ ;  /* 0x0000000dac707c10 */ /* 0x000fc8000ff7e0ff */
[----:B------:R-:W-:Y:S02]  /*3c6c0*/  IADD3.X R113, PT, PT, R173, UR14, RZ, P3, !PT ;  /* 0x0000000ead717c10 */ /* 0x000fe40009ffe4ff */
[----:B------:R-:W-:-:S04]  /*3c6d0*/  IADD3 R108, P3, PT, R188, UR13, RZ ;  /* 0x0000000dbc6c7c10 */ /* 0x000fc8000ff7e0ff */
[----:B------:R-:W-:Y:S02]  /*3c6e0*/  IADD3.X R109, PT, PT, R189, UR14, RZ, P3, !PT ;  /* 0x0000000ebd6d7c10 */ /* 0x000fe40009ffe4ff */
[----:B------:R-:W4:Y:S01]  /*3c6f0*/  LDL.LU.64 R188, [R1+0x3a8] ;  /* 0x0003a80001bc7983 */ /* 0x000f220000300a00 */
[----:B------:R-:W-:-:S03]  /*3c700*/  IADD3 R128, P3, PT, R174, UR13, RZ ;  /* 0x0000000dae807c10 */ /* 0x000fc6000ff7e0ff */
[----:B------:R-:W4:Y:S01]  /*3c710*/  LDL.LU.64 R166, [R1+0x388] ;  /* 0x0003880001a67983 */ /* 0x000f220000300a00 */
[----:B------:R-:W-:-:S03]  /*3c720*/  IADD3.X R129, PT, PT, R175, UR14, RZ, P3, !PT ;  /* 0x0000000eaf817c10 */ /* 0x000fc60009ffe4ff */
[----:B------:R-:W4:Y:S04]  /*3c730*/  LDL.LU.64 R168, [R1+0x380] ;  /* 0x0003800001a87983 */ /* 0x000f280000300a00 */
[----:B------:R-:W4:Y:S01]  /*3c740*/  LDL.LU.64 R174, [R1+0x370] ;  /* 0x0003700001ae7983 */ /* 0x000f220000300a00 */
[----:B------:R-:W-:-:S04]  /*3c750*/  IADD3 R126, P3, PT, R176, UR13, RZ ;  /* 0x0000000db07e7c10 */ /* 0x000fc8000ff7e0ff */
[----:B------:R-:W-:Y:S02]  /*3c760*/  IADD3.X R127, PT, PT, R177, UR14, RZ, P3, !PT ;  /* 0x0000000eb17f7c10 */ /* 0x000fe40009ffe4ff */
[----:B------:R-:W-:-:S04]  /*3c770*/  IADD3 R140, P3, PT, R182, UR13, RZ ;  /* 0x0000000db68c7c10 */ /* 0x000fc8000ff7e0ff */
[----:B------:R-:W-:Y:S02]  /*3c780*/  IADD3.X R141, PT, PT, R183, UR14, RZ, P3, !PT ;  /* 0x0000000eb78d7c10 */ /* 0x000fe40009ffe4ff */
[----:B------:R-:W4:Y:S01]  /*3c790*/  LDL.LU.64 R182, [R1+0x368] ;  /* 0x0003680001b67983 */ /* 0x000f220000300a00 */
[----:B--2---:R-:W-:-:S04]  /*3c7a0*/  IADD3 R148, P3, PT, R190, UR13, RZ ;  /* 0x0000000dbe947c10 */ /* 0x004fc8000ff7e0ff */
[----:B------:R-:W-:Y:S02]  /*3c7b0*/  IADD3.X R149, PT, PT, R191, UR14, RZ, P3, !PT ;  /* 0x0000000ebf957c10 */ /* 0x000fe40009ffe4ff */
[----:B------:R-:W1:Y:S01]  /*3c7c0*/  LDL.LU.64 R190, [R1+0x358] ;  /* 0x0003580001be7983 */ /* 0x000e620000300a00 */
[----:B---3--:R-:W-:-:S04]  /*3c7d0*/  IADD3 R156, P3, PT, R184, UR13, RZ ;  /* 0x0000000db89c7c10 */ /* 0x008fc8000ff7e0ff */
[----:B------:R-:W-:Y:S02]  /*3c7e0*/  IADD3.X R157, PT, PT, R185, UR14, RZ, P3, !PT ;  /* 0x0000000eb99d7c10 */ /* 0x000fe40009ffe4ff */
[----:B----4-:R-:W-:-:S04]  /*3c7f0*/  IADD3 R164, P3, PT, R192, UR13, RZ ;  /* 0x0000000dc0a47c10 */ /* 0x010fc8000ff7e0ff */
[----:B------:R-:W-:Y:S02]  /*3c800*/  IADD3.X R165, PT, PT, R193, UR14, RZ, P3, !PT ;  /* 0x0000000ec1a57c10 */ /* 0x000fe40009ffe4ff */
[----:B------:R-:W2:Y:S01]  /*3c810*/  LDL.LU.64 R192, [R1+0x348] ;  /* 0x0003480001c07983 */ /* 0x000ea20000300a00 */
[----:B------:R-:W-:-:S04]  /*3c820*/  IADD3 R172, P3, PT, R6, UR13, RZ ;  /* 0x0000000d06ac7c10 */ /* 0x000fc8000ff7e0ff */
[----:B------:R-:W-:Y:S02]  /*3c830*/  IADD3.X R173, PT, PT, R7, UR14, RZ, P3, !PT ;  /* 0x0000000e07ad7c10 */ /* 0x000fe40009ffe4ff */
[----:B------:R-:W3:Y:S04]  /*3c840*/  LDL.LU.64 R6, [R1+0x340] ;  /* 0x0003400001067983 */ /* 0x000ee80000300a00 */
[----:B------:R-:W4:Y:S04]  /*3c850*/  LDL.LU.64 R176, [R1+0x328] ;  /* 0x0003280001b07983 */ /* 0x000f280000300a00 */
[----:B------:R-:W4:Y:S04]  /*3c860*/  LDL.LU.64 R152, [R1+0x318] ;  /* 0x0003180001987983 */ /* 0x000f280000300a00 */
[----:B------:R-:W4:Y:S01]  /*3c870*/  LDL.LU.64 R158, [R1+0x308] ;  /* 0x00030800019e7983 */ /* 0x000f220000300a00 */
[----:B------:R-:W-:-:S03]  /*3c880*/  IADD3 R184, P3, PT, R188, UR13, RZ ;  /* 0x0000000dbcb87c10 */ /* 0x000fc6000ff7e0ff */
[----:B------:R-:W4:Y:S01]  /*3c890*/  LDL.LU.64 R160, [R1+0x2e8] ;  /* 0x0002e80001a07983 */ /* 0x000f220000300a00 */
[----:B------:R-:W-:Y:S02]  /*3c8a0*/  IADD3.X R185, PT, PT, R189, UR14, RZ, P3, !PT ;  /* 0x0000000ebdb97c10 */ /* 0x000fe40009ffe4ff */
[----:B------:R-:W-:-:S04]  /*3c8b0*/  IADD3 R188, P3, PT, R166, UR13, RZ ;  /* 0x0000000da6bc7c10 */ /* 0x000fc8000ff7e0ff */
[----:B------:R-:W-:Y:S02]  /*3c8c0*/  IADD3.X R189, PT, PT, R167, UR14, RZ, P3, !PT ;  /* 0x0000000ea7bd7c10 */ /* 0x000fe40009ffe4ff */
[----:B------:R-:W-:-:S04]  /*3c8d0*/  IADD3 R234, P3, PT, R168, UR13, RZ ;  /* 0x0000000da8ea7c10 */ /* 0x000fc8000ff7e0ff */
[----:B------:R-:W-:Y:S02]  /*3c8e0*/  IADD3.X R235, PT, PT, R169, UR14, RZ, P3, !PT ;  /* 0x0000000ea9eb7c10 */ /* 0x000fe40009ffe4ff */
[----:B------:R-:W-:-:S04]  /*3c8f0*/  IADD3 R238, P3, PT, R174, UR13, RZ ;  /* 0x0000000daeee7c10 */ /* 0x000fc8000ff7e0ff */
[----:B------:R-:W-:Y:S02]  /*3c900*/  IADD3.X R239, PT, PT, R175, UR14, RZ, P3, !PT ;  /* 0x0000000eafef7c10 */ /* 0x000fe40009ffe4ff */
[----:B------:R-:W-:-:S04]  /*3c910*/  IADD3 R242, P3, PT, R182, UR13, RZ ;  /* 0x0000000db6f27c10 */ /* 0x000fc8000ff7e0ff */
[----:B------:R-:W-:Y:S02]  /*3c920*/  IADD3.X R243, PT, PT, R183, UR14, RZ, P3, !PT ;  /* 0x0000000eb7f37c10 */ /* 0x000fe40009ffe4ff */
[----:B------:R-:W4:Y:S01]  /*3c930*/  LDL.LU.64 R182, [R1+0x2d8] ;  /* 0x0002d80001b67983 */ /* 0x000f220000300a00 */
[----:B------:R-:W-:-:S05]  /*3c940*/  VIADD R3, R251, 0x100000 ;  /* 0x00100000fb037836 */ /* 0x000fca0000000000 */
        /* <DEDUP_REMOVED lines=18> */
[----:B-1----:R-:W-:-:S04]  /*3ca70*/  IADD3 R250, P3, PT, R190, UR13, RZ ;  /* 0x0000000dbefa7c10 */ /* 0x002fc8000ff7e0ff */
[----:B------:R-:W-:Y:S02]  /*3ca80*/  IADD3.X R251, PT, PT, R191, UR14, RZ, P3, !PT ;  /* 0x0000000ebffb7c10 */ /* 0x000fe40009ffe4ff */
[----:B------:R-:W4:Y:S04]  /*3ca90*/  LDL.LU.64 R190, [R1+0x2c8] ;  /* 0x0002c80001be7983 */ /* 0x000f280000300a00 */
[----:B------:R-:W4:Y:S04]  /*3caa0*/  LDL.LU.64 R166, [R1+0x2a8] ;  /* 0x0002a80001a67983 */ /* 0x000f280000300a00 */
[----:B------:R-:W4:Y:S04]  /*3cab0*/  LDL.64 R174, [R1+0x290] ;  /* 0x0002900001ae7983 */ /* 0x000f280000100a00 */
[----:B------:R-:W-:Y:S01]  /*3cac0*/  LDGSTS.E [R3+-0x1b600], desc[UR22][R250.64], P2 ;  /* 0xe4a00000fa037fae */ /* 0x000fe200091a1016 */
[----:B--2---:R-:W-:-:S04]  /*3cad0*/  IADD3 R168, P3, PT, R192, UR13, RZ ;  /* 0x0000000dc0a87c10 */ /* 0x004fc8000ff7e0ff */
[----:B------:R-:W-:-:S05]  /*3cae0*/  IADD3.X R169, PT, PT, R193, UR14, RZ, P3, !PT ;  /* 0x0000000ec1a97c10 */ /* 0x000fca0009ffe4ff */
[----:B------:R-:W-:Y:S01]  /*3caf0*/  LDGSTS.E [R3+-0x1b200], desc[UR22][R168.64], P2 ;  /* 0xe4e00000a8037fae */ /* 0x000fe200091a1016 */
[----:B---3--:R-:W-:-:S04]  /*3cb00*/  IADD3 R192, P3, PT, R6, UR13, RZ ;  /* 0x0000000d06c07c10 */ /* 0x008fc8000ff7e0ff */
[----:B------:R-:W-:Y:S02]  /*3cb10*/  IADD3.X R193, PT, PT, R7, UR14, RZ, P3, !PT ;  /* 0x0000000e07c17c10 */ /* 0x000fe40009ffe4ff */
[----:B----4-:R-:W-:-:S03]  /*3cb20*/  IADD3 R6, P3, PT, R176, UR13, RZ ;  /* 0x0000000db0067c10 */ /* 0x010fc6000ff7e0ff */
[----:B------:R-:W-:Y:S01]  /*3cb30*/  LDGSTS.E [R3+-0x1ae00], desc[UR22][R192.64], P2 ;  /* 0xe5200000c0037fae */ /* 0x000fe200091a1016 */
[----:B------:R-:W-:Y:S02]  /*3cb40*/  IADD3.X R7, PT, PT, R177, UR14, RZ, P3, !PT ;  /* 0x0000000eb1077c10 */ /* 0x000fe40009ffe4ff */
[----:B------:R-:W-:-:S03]  /*3cb50*/  IADD3 R50, P3, PT, R152, UR13, RZ ;  /* 0x0000000d98327c10 */ /* 0x000fc6000ff7e0ff */
[----:B------:R-:W-:Y:S01]  /*3cb60*/  LDGSTS.E [R3+-0x1aa00], desc[UR22][R6.64], P2 ;  /* 0xe560000006037fae */ /* 0x000fe200091a1016 */
[----:B------:R-:W-:Y:S02]  /*3cb70*/  IADD3.X R51, PT, PT, R153, UR14, RZ, P3, !PT ;  /* 0x0000000e99337c10 */ /* 0x000fe40009ffe4ff */
[----:B------:R-:W-:Y:S01]  /*3cb80*/  IADD3 R48, P3, PT, R158, UR13, RZ ;  /* 0x0000000d9e307c10 */ /* 0x000fe2000ff7e0ff */
[----:B------:R1:W-:Y:S03]  /*3cb90*/  STL.64 [R1+0x1d8], R6 ;  /* 0x0001d80601007387 */ /* 0x0003e60000100a00 */
[----:B------:R-:W-:Y:S01]  /*3cba0*/  IADD3.X R49, PT, PT, R159, UR14, RZ, P3, !PT ;  /* 0x0000000e9f317c10 */ /* 0x000fe20009ffe4ff */
[----:B------:R-:W2:Y:S01]  /*3cbb0*/  LDL.64 R176, [R1+0x250] ;  /* 0x0002500001b07983 */ /* 0x000ea20000100a00 */
[----:B------:R-:W-:-:S03]  /*3cbc0*/  IADD3 R46, P3, PT, R160, UR13, RZ ;  /* 0x0000000da02e7c10 */ /* 0x000fc6000ff7e0ff */
[----:B------:R3:W-:Y:S01]  /*3cbd0*/  LDGSTS.E [R3+-0x1a600], desc[UR22][R50.64], P2 ;  /* 0xe5a0000032037fae */ /* 0x0007e200091a1016 */
[----:B------:R-:W-:-:S03]  /*3cbe0*/  IADD3.X R47, PT, PT, R161, UR14, RZ, P3, !PT ;  /* 0x0000000ea12f7c10 */ /* 0x000fc60009ffe4ff */
[----:B-1----:R-:W4:Y:S04]  /*3cbf0*/  LDL.LU.64 R6, [R1+0x230] ;  /* 0x0002300001067983 */ /* 0x002f280000300a00 */
[----:B------:R3:W-:Y:S04]  /*3cc00*/  STL.64 [R1+0x1f8], R50 ;  /* 0x0001f83201007387 */ /* 0x0007e80000100a00 */
[----:B------:R-:W-:Y:S04]  /*3cc10*/  STL.64 [R1+0x208], R48 ;  /* 0x0002083001007387 */ /* 0x000fe80000100a00 */
[----:B------:R4:W-:Y:S04]  /*3cc20*/  STL.64 [R1+0x228], R46 ;  /* 0x0002282e01007387 */ /* 0x0009e80000100a00 */
[----:B------:R-:W4:Y:S01]  /*3cc30*/  LDL.LU.64 R150, [R1+0x210] ;  /* 0x0002100001967983 */ /* 0x000f220000300a00 */
[----:B------:R-:W-:-:S03]  /*3cc40*/  IADD3 R60, P3, PT, R182, UR13, RZ ;  /* 0x0000000db63c7c10 */ /* 0x000fc6000ff7e0ff */
[----:B------:R-:W-:Y:S01]  /*3cc50*/  LDGSTS.E [R3+-0x1a200], desc[UR22][R48.64], P2 ;  /* 0xe5e0000030037fae */ /* 0x000fe200091a1016 */
[----:B------:R-:W-:-:S03]  /*3cc60*/  IADD3.X R61, PT, PT, R183, UR14, RZ, P3, !PT ;  /* 0x0000000eb73d7c10 */ /* 0x000fc60009ffe4ff */
[----:B------:R4:W-:Y:S04]  /*3cc70*/  LDGSTS.E [R3+-0x19e00], desc[UR22][R46.64], P2 ;  /* 0xe62000002e037fae */ /* 0x0009e800091a1016 */
[----:B------:R-:W4:Y:S04]  /*3cc80*/  LDL.LU.64 R182, [R1+0x1f0] ;  /* 0x0001f00001b67983 */ /* 0x000f280000300a00 */
[----:B------:R-:W-:Y:S01]  /*3cc90*/  LDGSTS.E [R3+-0x19a00], desc[UR22][R60.64], P2 ;  /* 0xe66000003c037fae */ /* 0x000fe200091a1016 */
[----:B---3--:R-:W-:-:S04]  /*3cca0*/  IADD3 R50, P3, PT, R190, UR13, RZ ;  /* 0x0000000dbe327c10 */ /* 0x008fc8000ff7e0ff */
[----:B------:R-:W-:Y:S02]  /*3ccb0*/  IADD3.X R51, PT, PT, R191, UR14, RZ, P3, !PT ;  /* 0x0000000ebf337c10 */ /* 0x000fe40009ffe4ff */
[----:B------:R-:W3:Y:S04]  /*3ccc0*/  LDL.LU.64 R190, [R1+0x110] ;  /* 0x0001100001be7983 */ /* 0x000ee80000300a00 */
[----:B------:R-:W3:Y:S01]  /*3ccd0*/  LDL.LU.64 R152, [R1+0x108] ;  /* 0x0001080001987983 */ /* 0x000ee20000300a00 */
[----:B------:R-:W-:-:S03]  /*3cce0*/  IADD3 R62, P3, PT, R166, UR13, RZ ;  /* 0x0000000da63e7c10 */ /* 0x000fc6000ff7e0ff */
[----:B------:R-:W3:Y:S01]  /*3ccf0*/  LDL.LU.64 R158, [R1+0x100] ;  /* 0x00010000019e7983 */ /* 0x000ee20000300a00 */
[----:B------:R-:W-:-:S03]  /*3cd00*/  IADD3.X R63, PT, PT, R167, UR14, RZ, P3, !PT ;  /* 0x0000000ea73f7c10 */ /* 0x000fc60009ffe4ff */
[----:B------:R-:W3:Y:S01]  /*3cd10*/  LDL.LU.64 R166, [R1+0xf8] ;  /* 0x0000f80001a67983 */ /* 0x000ee20000300a00 */
[----:B------:R-:W-:-:S03]  /*3cd20*/  IADD3 R114, P3, PT, R174, UR13, RZ ;  /* 0x0000000dae727c10 */ /* 0x000fc6000ff7e0ff */
[----:B------:R-:W-:Y:S01]  /*3cd30*/  LDGSTS.E [R3+-0x19600], desc[UR22][R50.64], P2 ;  /* 0xe6a0000032037fae */ /* 0x000fe200091a1016 */
[----:B------:R-:W-:-:S03]  /*3cd40*/  IADD3.X R115, PT, PT, R175, UR14, RZ, P3, !PT ;  /* 0x0000000eaf737c10 */ /* 0x000fc60009ffe4ff */
[----:B------:R-:W3:Y:S04]  /*3cd50*/  LDL.LU.64 R174, [R1+0xf0] ;  /* 0x0000f00001ae7983 */ /* 0x000ee80000300a00 */
[----:B------:R-:W-:Y:S04]  /*3cd60*/  LDGSTS.E [R3+-0x19200], desc[UR22][R62.64], P2 ;  /* 0xe6e000003e037fae */ /* 0x000fe800091a1016 */
[----:B------:R-:W-:Y:S01]  /*3cd70*/  LDGSTS.E [R3+-0x18e00], desc[UR22][R114.64], P2 ;  /* 0xe720000072037fae */ /* 0x000fe200091a1016 */
[----:B--2---:R-:W-:-:S04]  /*3cd80*/  IADD3 R160, P3, PT, R176, UR13, RZ ;  /* 0x0000000db0a07c10 */ /* 0x004fc8000ff7e0ff */
[----:B------:R-:W-:Y:S02]  /*3cd90*/  IADD3.X R161, PT, PT, R177, UR14, RZ, P3, !PT ;  /* 0x0000000eb1a17c10 */ /* 0x000fe40009ffe4ff */
[----:B----4-:R-:W-:-:S03]  /*3cda0*/  IADD3 R46, P3, PT, R6, UR13, RZ ;  /* 0x0000000d062e7c10 */ /* 0x010fc6000ff7e0ff */
[----:B------:R-:W-:Y:S01]  /*3cdb0*/  LDGSTS.E [R3+-0x18a00], desc[UR22][R160.64], P2 ;  /* 0xe7600000a0037fae */ /* 0x000fe200091a1016 */
[----:B------:R-:W-:-:S03]  /*3cdc0*/  IADD3.X R47, PT, PT, R7, UR14, RZ, P3, !PT ;  /* 0x0000000e072f7c10 */ /* 0x000fc60009ffe4ff */
[----:B------:R-:W2:Y:S04]  /*3cdd0*/  LDL.64 R6, [R1+0xe8] ;  /* 0x0000e80001067983 */ /* 0x000ea80000100a00 */
[----:B------:R3:W-:Y:S04]  /*3cde0*/  STL.64 [R1+0x2b8], R46 ;  /* 0x0002b82e01007387 */ /* 0x0007e80000100a00 */
[----:B------:R-:W4:Y:S01]  /*3cdf0*/  LDL.LU.64 R176, [R1+0xe0] ;  /* 0x0000e00001b07983 */ /* 0x000f220000300a00 */
[----:B------:R-:W-:-:S03]  /*3ce00*/  IADD3 R52, P3, PT, R150, UR13, RZ ;  /* 0x0000000d96347c10 */ /* 0x000fc6000ff7e0ff */
[----:B------:R3:W-:Y:S01]  /*3ce10*/  LDGSTS.E [R3+-0x18600], desc[UR22][R46.64], P2 ;  /* 0xe7a000002e037fae */ /* 0x0007e200091a1016 */
[----:B------:R-:W-:-:S03]  /*3ce20*/  IADD3.X R53, PT, PT, R151, UR14, RZ, P3, !PT ;  /* 0x0000000e97357c10 */ /* 0x000fc60009ffe4ff */
[----:B------:R-:W4:Y:S01]  /*3ce30*/  LDL.LU.64 R150, [R1+0xd8] ;  /* 0x0000d80001967983 */ /* 0x000f220000300a00 */
[----:B------:R-:W-:-:S03]  /*3ce40*/  IADD3 R48, P3, PT, R182, UR13, RZ ;  /* 0x0000000db6307c10 */ /* 0x000fc6000ff7e0ff */
[----:B------:R1:W-:Y:S01]  /*3ce50*/  LDGSTS.E [R3+-0x18200], desc[UR22][R52.64], P2 ;  /* 0xe7e0000034037fae */ /* 0x0003e200091a1016 */
[----:B------:R-:W-:-:S03]  /*3ce60*/  IADD3.X R49, PT, PT, R183, UR14, RZ, P3, !PT ;  /* 0x0000000eb7317c10 */ /* 0x000fc60009ffe4ff */
[----:B------:R1:W-:Y:S04]  /*3ce70*/  STL.64 [R1+0x2d0], R52 ;  /* 0x0002d03401007387 */ /* 0x0003e80000100a00 */
[----:B------:R1:W-:Y:S04]  /*3ce80*/  STL.64 [R1+0x2d8], R48 ;  /* 0x0002d83001007387 */ /* 0x0003e80000100a00 */
[----:B------:R-:W4:Y:S04]  /*3ce90*/  LDL.LU.64 R182, [R1+0xd0] ;  /* 0x0000d00001b67983 */ /* 0x000f280000300a00 */
[----:B------:R1:W-:Y:S01]  /*3cea0*/  LDGSTS.E [R3+-0xfe00], desc[UR22][R48.64], P2 ;  /* 0xf020000030037fae */ /* 0x0003e200091a1016 */
[----:B---3--:R-:W-:-:S04]  /*3ceb0*/  IADD3 R46, P3, PT, R190, UR13, RZ ;  /* 0x0000000dbe2e7c10 */ /* 0x008fc8000ff7e0ff */
[----:B------:R-:W-:-:S05]  /*3cec0*/  IADD3.X R47, PT, PT, R191, UR14, RZ, P3, !PT ;  /* 0x0000000ebf2f7c10 */ /* 0x000fca0009ffe4ff */
[----:B------:R3:W-:Y:S04]  /*3ced0*/  STL.64 [R1+0x308], R46 ;  /* 0x0003082e01007387 */ /* 0x0007e80000100a00 */
[----:B------:R-:W4:Y:S01]  /*3cee0*/  LDL.64 R190, [R1+0xc8] ;  /* 0x0000c80001be7983 */ /* 0x000f220000100a00 */
[----:B-1----:R-:W-:-:S03]  /*3cef0*/  IADD3 R52, P3, PT, R152, UR13, RZ ;  /* 0x0000000d98347c10 */ /* 0x002fc6000ff7e0ff */
[----:B------:R3:W-:Y:S01]  /*3cf00*/  LDGSTS.E [R3+-0xfa00], desc[UR22][R46.64], P2 ;  /* 0xf06000002e037fae */ /* 0x0007e200091a1016 */
[----:B------:R-:W-:Y:S02]  /*3cf10*/  IADD3.X R53, PT, PT, R153, UR14, RZ, P3, !PT ;  /* 0x0000000e99357c10 */ /* 0x000fe40009ffe4ff */
[----:B------:R-:W-:Y:S01]  /*3cf20*/  IADD3 R48, P3, PT, R158, UR13, RZ ;  /* 0x0000000d9e307c10 */ /* 0x000fe2000ff7e0ff */
[----:B------:R-:W4:Y:S03]  /*3cf30*/  LDL.LU.64 R152, [R1+0xc0] ;  /* 0x0000c00001987983 */ /* 0x000f260000300a00 */
[----:B------:R-:W-:Y:S01]  /*3cf40*/  IADD3.X R49, PT, PT, R159, UR14, RZ, P3, !PT ;  /* 0x0000000e9f317c10 */ /* 0x000fe20009ffe4ff */
[----:B------:R-:W-:Y:S01]  /*3cf50*/  STL.64 [R1+0x328], R52 ;  /* 0x0003283401007387 */ /* 0x000fe20000100a00 */
[----:B---3--:R-:W-:-:S03]  /*3cf60*/  IADD3 R46, P3, PT, R166, UR13, RZ ;  /* 0x0000000da62e7c10 */ /* 0x008fc6000ff7e0ff */
[----:B------:R1:W-:Y:S01]  /*3cf70*/  STL.64 [R1+0x348], R48 ;  /* 0x0003483001007387 */ /* 0x0003e20000100a00 */
[----:B------:R-:W-:-:S03]  /*3cf80*/  IADD3.X R47, PT, PT, R167, UR14, RZ, P3, !PT ;  /* 0x0000000ea72f7c10 */ /* 0x000fc60009ffe4ff */
[----:B------:R-:W3:Y:S04]  /*3cf90*/  LDL.LU.64 R158, [R1+0xb8] ;  /* 0x0000b800019e7983 */ /* 0x000ee80000300a00 */
[----:B------:R2:W-:Y:S04]  /*3cfa0*/  STL.64 [R1+0x360], R46 ;  /* 0x0003602e01007387 */ /* 0x0005e80000100a00 */
[----:B------:R-:W3:Y:S04]  /*3cfb0*/  LDL.LU.64 R166, [R1+0xb0] ;  /* 0x0000b00001a67983 */ /* 0x000ee80000300a00 */
[----:B------:R-:W-:Y:S04]  /*3cfc0*/  LDGSTS.E [R3+-0xf600], desc[UR22][R52.64], P2 ;  /* 0xf0a0000034037fae */ /* 0x000fe800091a1016 */
[----:B------:R1:W-:Y:S04]  /*3cfd0*/  LDGSTS.E [R3+-0xf200], desc[UR22][R48.64], P2 ;  /* 0xf0e0000030037fae */ /* 0x0003e800091a1016 */
[----:B------:R2:W-:Y:S01]  /*3cfe0*/  LDGSTS.E [R3+-0xee00], desc[UR22][R46.64], P2 ;  /* 0xf12000002e037fae */ /* 0x0005e200091a1016 */
[----:B-1----:R-:W-:-:S04]  /*3cff0*/  IADD3 R48, P3, PT, R174, UR13, RZ ;  /* 0x0000000dae307c10 */ /* 0x002fc8000ff7e0ff */
[----:B------:R-:W-:Y:S02]  /*3d000*/  IADD3.X R49, PT, PT, R175, UR14, RZ, P3, !PT ;  /* 0x0000000eaf317c10 */ /* 0x000fe40009ffe4ff */
[----:B------:R-:W3:Y:S01]  /*3d010*/  LDL.64 R174, [R1+0xa8] ;  /* 0x0000a80001ae7983 */ /* 0x000ee20000100a00 */
[----:B--2---:R-:W-:-:S03]  /*3d020*/  IADD3 R46, P3, PT, R6, UR13, RZ ;  /* 0x0000000d062e7c10 */ /* 0x004fc6000ff7e0ff */
[----:B------:R1:W-:Y:S01]  /*3d030*/  LDGSTS.E [R3+-0xea00], desc[UR22][R48.64], P2 ;  /* 0xf160000030037fae */ /* 0x0003e200091a1016 */
[----:B------:R-:W-:-:S03]  /*3d040*/  IADD3.X R47, PT, PT, R7, UR14, RZ, P3, !PT ;  /* 0x0000000e072f7c10 */ /* 0x000fc60009ffe4ff */
[----:B------:R1:W-:Y:S01]  /*3d050*/  STL.64 [R1+0x368], R48 ;  /* 0x0003683001007387 */ /* 0x0003e20000100a00 */
[----:B----4-:R-:W-:-:S03]  /*3d060*/  IADD3 R6, P3, PT, R176, UR13, RZ ;  /* 0x0000000db0067c10 */ /* 0x010fc6000ff7e0ff */
[----:B------:R-:W-:Y:S01]  /*3d070*/  STL.64 [R1+0x388], R46 ;  /* 0x0003882e01007387 */ /* 0x000fe20000100a00 */
[----:B------:R-:W-:-:S03]  /*3d080*/  IADD3.X R7, PT, PT, R177, UR14, RZ, P3, !PT ;  /* 0x0000000eb1077c10 */ /* 0x000fc60009ffe4ff */
[----:B------:R2:W-:Y:S01]  /*3d090*/  LDGSTS.E [R3+-0xe600], desc[UR22][R46.64], P2 ;  /* 0xf1a000002e037fae */ /* 0x0005e200091a1016 */
[----:B------:R-:W-:-:S03]  /*3d0a0*/  IADD3 R52, P3, PT, R150, UR13, RZ ;  /* 0x0000000d96347c10 */ /* 0x000fc6000ff7e0ff */
[----:B------:R-:W4:Y:S01]  /*3d0b0*/  LDL.LU.64 R176, [R1+0xa0] ;  /* 0x0000a00001b07983 */ /* 0x000f220000300a00 */
[----:B------:R-:W-:-:S03]  /*3d0c0*/  IADD3.X R53, PT, PT, R151, UR14, RZ, P3, !PT ;  /* 0x0000000e97357c10 */ /* 0x000fc60009ffe4ff */
[----:B------:R1:W-:Y:S04]  /*3d0d0*/  STL.64 [R1+0x3a8], R6 ;  /* 0x0003a80601007387 */ /* 0x0003e80000100a00 */
[----:B------:R-:W-:Y:S04]  /*3d0e0*/  LDGSTS.E [R3+-0xe200], desc[UR22][R6.64], P2 ;  /* 0xf1e0000006037fae */ /* 0x000fe800091a1016 */
[----:B------:R2:W-:Y:S01]  /*3d0f0*/  LDGSTS.E [R3+-0xde00], desc[UR22][R52.64], P2 ;  /* 0xf220000034037fae */ /* 0x0005e200091a1016 */
[----:B-1----:R-:W-:-:S03]  /*3d100*/  IADD3 R48, P3, PT, R182, UR13, RZ ;  /* 0x0000000db6307c10 */ /* 0x002fc6000ff7e0ff */
[----:B------:R-:W4:Y:S01]  /*3d110*/  LDL.LU.64 R6, [R1+0x98] ;  /* 0x0000980001067983 */ /* 0x000f220000300a00 */
[----:B------:R-:W-:-:S03]  /*3d120*/  IADD3.X R49, PT, PT, R183, UR14, RZ, P3, !PT ;  /* 0x0000000eb7317c10 */ /* 0x000fc60009ffe4ff */
[----:B------:R-:W4:Y:S04]  /*3d130*/  LDL.LU.64 R150, [R1+0x90] ;  /* 0x0000900001967983 */ /* 0x000f280000300a00 */
[----:B------:R1:W-:Y:S04]  /*3d140*/  STL.64 [R1+0x3d0], R52 ;  /* 0x0003d03401007387 */ /* 0x0003e80000100a00 */
[----:B------:R3:W-:Y:S04]  /*3d150*/  STL.64 [R1+0x3e8], R48 ;  /* 0x0003e83001007387 */ /* 0x0007e80000100a00 */
[----:B------:R-:W4:Y:S04]  /*3d160*/  LDL.64 R182, [R1+0x88] ;  /* 0x0000880001b67983 */ /* 0x000f280000100a00 */
[----:B------:R3:W-:Y:S01]  /*3d170*/  LDGSTS.E [R3+-0xda00], desc[UR22][R48.64], P2 ;  /* 0xf260000030037fae */ /* 0x0007e200091a1016 */
[----:B--2---:R-:W-:-:S04]  /*3d180*/  IADD3 R46, P3, PT, R190, UR13, RZ ;  /* 0x0000000dbe2e7c10 */ /* 0x004fc8000ff7e0ff */
[----:B------:R-:W-:-:S05]  /*3d190*/  IADD3.X R47, PT, PT, R191, UR14, RZ, P3, !PT ;  /* 0x0000000ebf2f7c10 */ /* 0x000fca0009ffe4ff */
[----:B------:R2:W-:Y:S04]  /*3d1a0*/  STL.64 [R1+0x3f8], R46 ;  /* 0x0003f82e01007387 */ /* 0x0005e80000100a00 */
[----:B------:R-:W4:Y:S01]  /*3d1b0*/  LDL.LU.64 R190, [R1+0x80] ;  /* 0x0000800001be7983 */ /* 0x000f220000300a00 */
[----:B-1----:R-:W-:-:S03]  /*3d1c0*/  IADD3 R52, P3, PT, R152, UR13, RZ ;  /* 0x0000000d98347c10 */ /* 0x002fc6000ff7e0ff */
[----:B------:R2:W-:Y:S01]  /*3d1d0*/  LDGSTS.E [R3+-0xd600], desc[UR22][R46.64], P2 ;  /* 0xf2a000002e037fae */ /* 0x0005e200091a1016 */
[----:B------:R-:W-:Y:S02]  /*3d1e0*/  IADD3.X R53, PT, PT, R153, UR14, RZ, P3, !PT ;  /* 0x0000000e99357c10 */ /* 0x000fe40009ffe4ff */
[----:B---3--:R-:W-:Y:S01]  /*3d1f0*/  IADD3 R48, P3, PT, R158, UR13, RZ ;  /* 0x0000000d9e307c10 */ /* 0x008fe2000ff7e0ff */
[----:B------:R-:W3:Y:S03]  /*3d200*/  LDL.LU.64 R152, [R1+0x78] ;  /* 0x0000780001987983 */ /* 0x000ee60000300a00 */
[----:B------:R-:W-:Y:S01]  /*3d210*/  IADD3.X R49, PT, PT, R159, UR14, RZ, P3, !PT ;  /* 0x0000000e9f317c10 */ /* 0x000fe20009ffe4ff */
[----:B------:R1:W-:Y:S01]  /*3d220*/  STL.64 [R1+0x418], R52 ;  /* 0x0004183401007387 */ /* 0x0003e20000100a00 */
[----:B--2---:R-:W-:-:S03]  /*3d230*/  IADD3 R46, P3, PT, R166, UR13, RZ ;  /* 0x0000000da62e7c10 */ /* 0x004fc6000ff7e0ff */
[----:B------:R4:W-:Y:S01]  /*3d240*/  STL.64 [R1+0x428], R48 ;  /* 0x0004283001007387 */ /* 0x0009e20000100a00 */
[----:B------:R-:W-:-:S03]  /*3d250*/  IADD3.X R47, PT, PT, R167, UR14, RZ, P3, !PT ;  /* 0x0000000ea72f7c10 */ /* 0x000fc60009ffe4ff */
[----:B------:R-:W2:Y:S04]  /*3d260*/  LDL.LU.64 R158, [R1+0x70] ;  /* 0x00007000019e7983 */ /* 0x000ea80000300a00 */
[----:B------:R1:W-:Y:S04]  /*3d270*/  STL.64 [R1+0x448], R46 ;  /* 0x0004482e01007387 */ /* 0x0003e80000100a00 */
[----:B------:R-:W2:Y:S04]  /*3d280*/  LDL.64 R166, [R1+0x68] ;  /* 0x0000680001a67983 */ /* 0x000ea80000100a00 */
[----:B------:R1:W-:Y:S04]  /*3d290*/  LDGSTS.E [R3+-0xd200], desc[UR22][R52.64], P2 ;  /* 0xf2e0000034037fae */ /* 0x0003e800091a1016 */
[----:B------:R4:W-:Y:S04]  /*3d2a0*/  LDGSTS.E [R3+-0xce00], desc[UR22][R48.64], P2 ;  /* 0xf320000030037fae */ /* 0x0009e800091a1016 */
[----:B------:R4:W-:Y:S01]  /*3d2b0*/  LDGSTS.E [R3+-0xca00], desc[UR22][R46.64], P2 ;  /* 0xf36000002e037fae */ /* 0x0009e200091a1016 */
[----:B-1----:R-:W-:-:S04]  /*3d2c0*/  IADD3 R52, P3, PT, R174, UR13, RZ ;  /* 0x0000000dae347c10 */ /* 0x002fc8000ff7e0ff */
[----:B------:R-:W-:Y:S02]  /*3d2d0*/  IADD3.X R53, PT, PT, R175, UR14, RZ, P3, !PT ;  /* 0x0000000eaf357c10 */ /* 0x000fe40009ffe4ff */
[----:B------:R-:W2:Y:S04]  /*3d2e0*/  LDL.LU.64 R174, [R1+0x60] ;  /* 0x0000600001ae7983 */ /* 0x000ea80000300a00 */
[----:B------:R1:W-:Y:S04]  /*3d2f0*/  STL.64 [R1+0x458], R52 ;  /* 0x0004583401007387 */ /* 0x0003e80000100a00 */
[----:B------:R1:W-:Y:S01]  /*3d300*/  LDGSTS.E [R3+-0xc600], desc[UR22][R52.64], P2 ;  /* 0xf3a0000034037fae */ /* 0x0003e200091a1016 */
[----:B----4-:R-:W-:-:S04]  /*3d310*/  IADD3 R48, P3, PT, R176, UR13, RZ ;  /* 0x0000000db0307c10 */ /* 0x010fc8000ff7e0ff */
[----:B------:R-:W-:-:S05]  /*3d320*/  IADD3.X R49, PT, PT, R177, UR14, RZ, P3, !PT ;  /* 0x0000000eb1317c10 */ /* 0x000fca0009ffe4ff */
[----:B------:R4:W-:Y:S04]  /*3d330*/  STL.64 [R1+0x470], R48 ;  /* 0x0004703001007387 */ /* 0x0009e80000100a00 */
[----:B------:R4:W-:Y:S01]  /*3d340*/  LDGSTS.E [R3+-0xc200], desc[UR22][R48.64], P2 ;  /* 0xf3e0000030037fae */ /* 0x0009e200091a1016 */
[----:B------:R-:W-:-:S04]  /*3d350*/  IADD3 R46, P3, PT, R6, UR13, RZ ;  /* 0x0000000d062e7c10 */ /* 0x000fc8000ff7e0ff */
[----:B------:R-:W-:Y:S02]  /*3d360*/  IADD3.X R47, PT, PT, R7, UR14, RZ, P3, !PT ;  /* 0x0000000e072f7c10 */ /* 0x000fe40009ffe4ff */
[----:B------:R-:W2:Y:S01]  /*3d370*/  LDL.LU.64 R6, [R1+0x58] ;  /* 0x0000580001067983 */ /* 0x000ea20000300a00 */
[----:B-1----:R-:W-:-:S03]  /*3d380*/  IADD3 R52, P3, PT, R150, UR13, RZ ;  /* 0x0000000d96347c10 */ /* 0x002fc6000ff7e0ff */
[----:B------:R1:W-:Y:S01]  /*3d390*/  STL.64 [R1+0x488], R46 ;  /* 0x0004882e01007387 */ /* 0x0003e20000100a00 */
[----:B------:R-:W-:-:S03]  /*3d3a0*/  IADD3.X R53, PT, PT, R151, UR14, RZ, P3, !PT ;  /* 0x0000000e97357c10 */ /* 0x000fc60009ffe4ff */
[----:B------:R-:W2:Y:S01]  /*3d3b0*/  LDL.LU.64 R176, [R1+0x50] ;  /* 0x0000500001b07983 */ /* 0x000ea20000300a00 */
[----:B----4-:R-:W-:-:S03]  /*3d3c0*/  IADD3 R48, P3, PT, R182, UR13, RZ ;  /* 0x0000000db6307c10 */ /* 0x010fc6000ff7e0ff */
[----:B------:R1:W-:Y:S01]  /*3d3d0*/  LDGSTS.E [R3+-0xbe00], desc[UR22][R46.64], P2 ;  /* 0xf42000002e037fae */ /* 0x0003e200091a1016 */
[----:B------:R-:W-:-:S03]  /*3d3e0*/  IADD3.X R49, PT, PT, R183, UR14, RZ, P3, !PT ;  /* 0x0000000eb7317c10 */ /* 0x000fc60009ffe4ff */
[----:B------:R-:W4:Y:S04]  /*3d3f0*/  LDL.64 R182, [R1+0x48] ;  /* 0x0000480001b67983 */ /* 0x000f280000100a00 */
[----:B------:R3:W-:Y:S04]  /*3d400*/  STL.64 [R1+0x498], R52 ;  /* 0x0004983401007387 */ /* 0x0007e80000100a00 */
[----:B------:R2:W-:Y:S04]  /*3d410*/  STL.64 [R1+0x638], R48 ;  /* 0x0006383001007387 */ /* 0x0005e80000100a00 */
[----:B------:R-:W4:Y:S04]  /*3d420*/  LDL.LU.64 R150, [R1+0x40] ;  /* 0x0000400001967983 */ /* 0x000f280000300a00 */
[----:B------:R3:W-:Y:S04]  /*3d430*/  LDGSTS.E [R3+-0xba00], desc[UR22][R52.64], P2 ;  /* 0xf460000034037fae */ /* 0x0007e800091a1016 */
[----:B------:R2:W-:Y:S01]  /*3d440*/  LDGSTS.E [R3+-0xb600], desc[UR22][R48.64], P2 ;  /* 0xf4a0000030037fae */ /* 0x0005e200091a1016 */
[----:B-1----:R-:W-:-:S04]  /*3d450*/  IADD3 R46, P3, PT, R190, UR13, RZ ;  /* 0x0000000dbe2e7c10 */ /* 0x002fc8000ff7e0ff */
[----:B------:R-:W-:-:S05]  /*3d460*/  IADD3.X R47, PT, PT, R191, UR14, RZ, P3, !PT ;  /* 0x0000000ebf2f7c10 */ /* 0x000fca0009ffe4ff */
[----:B------:R1:W-:Y:S04]  /*3d470*/  STL.64 [R1+0x650], R46 ;  /* 0x0006502e01007387 */ /* 0x0003e80000100a00 */
[----:B------:R-:W4:Y:S01]  /*3d480*/  LDL.LU.64 R190, [R1+0x38] ;  /* 0x0000380001be7983 */ /* 0x000f220000300a00 */
[----:B---3--:R-:W-:-:S03]  /*3d490*/  IADD3 R52, P3, PT, R152, UR13, RZ ;  /* 0x0000000d98347c10 */ /* 0x008fc6000ff7e0ff */
[----:B------:R1:W-:Y:S01]  /*3d4a0*/  LDGSTS.E [R3+-0xb200], desc[UR22][R46.64], P2 ;  /* 0xf4e000002e037fae */ /* 0x0003e200091a1016 */
[----:B------:R-:W-:Y:S02]  /*3d4b0*/  IADD3.X R53, PT, PT, R153, UR14, RZ, P3, !PT ;  /* 0x0000000e99357c10 */ /* 0x000fe40009ffe4ff */
[----:B--2---:R-:W-:Y:S01]  /*3d4c0*/  IADD3 R48, P3, PT, R158, UR13, RZ ;  /* 0x0000000d9e307c10 */ /* 0x004fe2000ff7e0ff */
[----:B------:R-:W2:Y:S03]  /*3d4d0*/  LDL.LU.64 R152, [R1+0x30] ;  /* 0x0000300001987983 */ /* 0x000ea60000300a00 */
[----:B------:R-:W-:Y:S01]  /*3d4e0*/  IADD3.X R49, PT, PT, R159, UR14, RZ, P3, !PT ;  /* 0x0000000e9f317c10 */ /* 0x000fe20009ffe4ff */
[----:B------:R-:W-:Y:S01]  /*3d4f0*/  STL.64 [R1+0x668], R52 ;  /* 0x0006683401007387 */ /* 0x000fe20000100a00 */
[----:B-1----:R-:W-:-:S03]  /*3d500*/  IADD3 R46, P3, PT, R166, UR13, RZ ;  /* 0x0000000da62e7c10 */ /* 0x002fc6000ff7e0ff */
[----:B------:R1:W-:Y:S01]  /*3d510*/  STL.64 [R1+0x680], R48 ;  /* 0x0006803001007387 */ /* 0x0003e20000100a00 */
[----:B------:R-:W-:-:S03]  /*3d520*/  IADD3.X R47, PT, PT, R167, UR14, RZ, P3, !PT ;  /* 0x0000000ea72f7c10 */ /* 0x000fc60009ffe4ff */
[----:B------:R-:W3:Y:S04]  /*3d530*/  LDL.64 R158, [R1+0x28] ;  /* 0x00002800019e7983 */ /* 0x000ee80000100a00 */
[----:B------:R1:W-:Y:S04]  /*3d540*/  STL.64 [R1+0x698], R46 ;  /* 0x0006982e01007387 */ /* 0x0003e80000100a00 */
[----:B------:R-:W3:Y:S04]  /*3d550*/  LDL.LU.64 R166, [R1+0x20] ;  /* 0x0000200001a67983 */ /* 0x000ee80000300a00 */
[----:B------:R-:W-:Y:S04]  /*3d560*/  LDGSTS.E [R3+-0xae00], desc[UR22][R52.64], P2 ;  /* 0xf520000034037fae */ /* 0x000fe800091a1016 */
[----:B------:R1:W-:Y:S04]  /*3d570*/  LDGSTS.E [R3+-0xaa00], desc[UR22][R48.64], P2 ;  /* 0xf560000030037fae */ /* 0x0003e800091a1016 */
[----:B------:R1:W-:Y:S02]  /*3d580*/  LDGSTS.E [R3+-0xa600], desc[UR22][R46.64], P2 ;  /* 0xf5a000002e037fae */ /* 0x0003e400091a1016 */
[----:B-1----:R-:W-:-:S04]  /*3d590*/  IADD3 R48, P3, PT, R174, UR13, RZ ;  /* 0x0000000dae307c10 */ /* 0x002fc8000ff7e0ff */
[----:B------:R-:W-:Y:S02]  /*3d5a0*/  IADD3.X R49, PT, PT, R175, UR14, RZ, P3, !PT ;  /* 0x0000000eaf317c10 */ /* 0x000fe40009ffe4ff */
[----:B------:R-:W3:Y:S04]  /*3d5b0*/  LDL.LU.64 R174, [R1+0x600] ;  /* 0x0006000001ae7983 */ /* 0x000ee80000300a00 */
[----:B------:R1:W-:Y:S04]  /*3d5c0*/  STL.64 [R1+0x6b0], R48 ;  /* 0x0006b03001007387 */ /* 0x0003e80000100a00 */
[----:B------:R1:W-:Y:S01]  /*3d5d0*/  LDGSTS.E [R3+-0xa200], desc[UR22][R48.64], P2 ;  /* 0xf5e0000030037fae */ /* 0x0003e200091a1016 */
[----:B------:R-:W-:-:S04]  /*3d5e0*/  IADD3 R46, P3, PT, R6, UR13, RZ ;  /* 0x0000000d062e7c10 */ /* 0x000fc8000ff7e0ff */
[----:B------:R-:W-:Y:S02]  /*3d5f0*/  IADD3.X R47, PT, PT, R7, UR14, RZ, P3, !PT ;  /* 0x0000000e072f7c10 */ /* 0x000fe40009ffe4ff */
[----:B------:R-:W-:-:S03]  /*3d600*/  IADD3 R6, P3, PT, R176, UR13, RZ ;  /* 0x0000000db0067c10 */ /* 0x000fc6000ff7e0ff */
[----:B------:R1:W-:Y:S01]  /*3d610*/  LDGSTS.E [R3+-0x9e00], desc[UR22][R46.64], P2 ;  /* 0xf62000002e037fae */ /* 0x0003e200091a1016 */
[----:B------:R-:W-:-:S03]  /*3d620*/  IADD3.X R7, PT, PT, R177, UR14, RZ, P3, !PT ;  /* 0x0000000eb1077c10 */ /* 0x000fc60009ffe4ff */
[----:B------:R-:W-:Y:S01]  /*3d630*/  STL.64 [R1+0x6c8], R46 ;  /* 0x0006c82e01007387 */ /* 0x000fe20000100a00 */
[----:B----4-:R-:W-:-:S03]  /*3d640*/  IADD3 R52, P3, PT, R182, UR13, RZ ;  /* 0x0000000db6347c10 */ /* 0x010fc6000ff7e0ff */
[----:B------:R4:W-:Y:S01]  /*3d650*/  STL.64 [R1+0x6e0], R6 ;  /* 0x0006e00601007387 */ /* 0x0009e20000100a00 */
[----:B------:R-:W-:-:S03]  /*3d660*/  IADD3.X R53, PT, PT, R183, UR14, RZ, P3, !PT ;  /* 0x0000000eb7357c10 */ /* 0x000fc60009ffe4ff */
[----:B------:R-:W3:Y:S04]  /*3d670*/  LDL.LU.64 R176, [R1+0x5f8] ;  /* 0x0005f80001b07983 */ /* 0x000ee80000300a00 */
[----:B------:R-:W-:Y:S01]  /*3d680*/  LDGSTS.E [R3+-0x9a00], desc[UR22][R6.64], P2 ;  /* 0xf660000006037fae */ /* 0x000fe200091a1016 */
[----:B-1----:R-:W-:-:S03]  /*3d690*/  IADD3 R48, P3, PT, R150, UR13, RZ ;  /* 0x0000000d96307c10 */ /* 0x002fc6000ff7e0ff */
[----:B------:R2:W-:Y:S01]  /*3d6a0*/  LDGSTS.E [R3+-0x9600], desc[UR22][R52.64], P2 ;  /* 0xf6a0000034037fae */ /* 0x0005e200091a1016 */
[----:B------:R-:W-:-:S03]  /*3d6b0*/  IADD3.X R49, PT, PT, R151, UR14, RZ, P3, !PT ;  /* 0x0000000e97317c10 */ /* 0x000fc60009ffe4ff */
[----:B----4-:R-:W4:Y:S04]  /*3d6c0*/  LDL.LU.64 R6, [R1+0x5e8] ;  /* 0x0005e80001067983 */ /* 0x010f280000300a00 */
[----:B------:R-:W4:Y:S04]  /*3d6d0*/  LDL.LU.64 R182, [R1+0x5d8] ;  /* 0x0005d80001b67983 */ /* 0x000f280000300a00 */
[----:B------:R2:W-:Y:S04]  /*3d6e0*/  STL.64 [R1+0x6f8], R52 ;  /* 0x0006f83401007387 */ /* 0x0005e80000100a00 */
[----:B------:R3:W-:Y:S04]  /*3d6f0*/  STL.64 [R1+0x710], R48 ;  /* 0x0007103001007387 */ /* 0x0007e80000100a00 */
[----:B------:R3:W-:Y:S01]  /*3d700*/  LDGSTS.E [R3+-0x9200], desc[UR22][R48.64], P2 ;  /* 0xf6e0000030037fae */ /* 0x0007e200091a1016 */
[----:B------:R-:W-:-:S04]  /*3d710*/  IADD3 R46, P3, PT, R190, UR13, RZ ;  /* 0x0000000dbe2e7c10 */ /* 0x000fc8000ff7e0ff */
[----:B------:R-:W-:-:S05]  /*3d720*/  IADD3.X R47, PT, PT, R191, UR14, RZ, P3, !PT ;  /* 0x0000000ebf2f7c10 */ /* 0x000fca0009ffe4ff */
[----:B------:R1:W-:Y:S04]  /*3d730*/  STL.64 [R1+0x728], R46 ;  /* 0x0007282e01007387 */ /* 0x0003e80000100a00 */
[----:B------:R-:W4:Y:S04]  /*3d740*/  LDL.LU.64 R144, [R1+0x5d0] ;  /* 0x0005d00001907983 */ /* 0x000f280000300a00 */
[----:B------:R-:W4:Y:S01]  /*3d750*/  LDL.LU.64 R190, [R1+0x5b8] ;  /* 0x0005b80001be7983 */ /* 0x000f220000300a00 */
[----:B--2---:R-:W-:-:S03]  /*3d760*/  IADD3 R52, P3, PT, R152, UR13, RZ ;  /* 0x0000000d98347c10 */ /* 0x004fc6000ff7e0ff */
[----:B------:R1:W-:Y:S01]  /*3d770*/  LDGSTS.E [R3+-0x8e00], desc[UR22][R46.64], P2 ;  /* 0xf72000002e037fae */ /* 0x0003e200091a1016 */
[----:B------:R-:W-:Y:S02]  /*3d780*/  IADD3.X R53, PT, PT, R153, UR14, RZ, P3, !PT ;  /* 0x0000000e99357c10 */ /* 0x000fe40009ffe4ff */
[----:B---3--:R-:W-:Y:S01]  /*3d790*/  IADD3 R48, P3, PT, R158, UR13, RZ ;  /* 0x0000000d9e307c10 */ /* 0x008fe2000ff7e0ff */
[----:B------:R-:W2:Y:S03]  /*3d7a0*/  LDL.LU.64 R150, [R1+0x5b0] ;  /* 0x0005b00001967983 */ /* 0x000ea60000300a00 */
[----:B------:R-:W-:Y:S01]  /*3d7b0*/  IADD3.X R49, PT, PT, R159, UR14, RZ, P3, !PT ;  /* 0x0000000e9f317c10 */ /* 0x000fe20009ffe4ff */
[----:B------:R-:W-:Y:S01]  /*3d7c0*/  LDGSTS.E [R3+-0x8a00], desc[UR22][R52.64], P2 ;  /* 0xf760000034037fae */ /* 0x000fe200091a1016 */
[----:B-1----:R-:W-:-:S03]  /*3d7d0*/  IADD3 R46, P3, PT, R166, UR13, RZ ;  /* 0x0000000da62e7c10 */ /* 0x002fc6000ff7e0ff */
[----:B------:R-:W-:Y:S01]  /*3d7e0*/  STL.64 [R1+0x740], R52 ;  /* 0x0007403401007387 */ /* 0x000fe20000100a00 */
[----:B------:R-:W-:-:S03]  /*3d7f0*/  IADD3.X R47, PT, PT, R167, UR14, RZ, P3, !PT ;  /* 0x0000000ea72f7c10 */ /* 0x000fc60009ffe4ff */
[----:B------:R-:W-:Y:S04]  /*3d800*/  STL.64 [R1+0x758], R48 ;  /* 0x0007583001007387 */ /* 0x000fe80000100a00 */
[----:B------:R1:W-:Y:S04]  /*3d810*/  STL.64 [R1+0x770], R46 ;  /* 0x0007702e01007387 */ /* 0x0003e80000100a00 */
[----:B------:R-:W3:Y:S04]  /*3d820*/  LDL.LU.64 R152, [R1+0x598] ;  /* 0x0005980001987983 */ /* 0x000ee80000300a00 */
[----:B------:R-:W3:Y:S04]  /*3d830*/  LDL.LU.64 R158, [R1+0x590] ;  /* 0x00059000019e7983 */ /* 0x000ee80000300a00 */
[----:B------:R-:W3:Y:S01]  /*3d840*/  LDL.LU.64 R166, [R1+0x580] ;  /* 0x0005800001a67983 */ /* 0x000ee20000300a00 */
[----:B------:R-:W-:-:S03]  /*3d850*/  IADD3 R86, P3, PT, R174, UR13, RZ ;  /* 0x0000000dae567c10 */ /* 0x000fc6000ff7e0ff */
[----:B------:R-:W-:Y:S01]  /*3d860*/  LDGSTS.E [R3+-0x8600], desc[UR22][R48.64], P2 ;  /* 0xf7a0000030037fae */ /* 0x000fe200091a1016 */
[----:B------:R-:W-:-:S03]  /*3d870*/  IADD3.X R87, PT, PT, R175, UR14, RZ, P3, !PT ;  /* 0x0000000eaf577c10 */ /* 0x000fc60009ffe4ff */
[----:B------:R-:W3:Y:S04]  /*3d880*/  LDL.LU.64 R174, [R1+0x570] ;  /* 0x0005700001ae7983 */ /* 0x000ee80000300a00 */
[----:B------:R1:W-:Y:S02]  /*3d890*/  LDGSTS.E [R3+-0x8200], desc[UR22][R46.64], P2 ;  /* 0xf7e000002e037fae */ /* 0x0003e400091a1016 */
[----:B-1----:R-:W-:-:S05]  /*3d8a0*/  VIADD R46, R2, 0x100000 ;  /* 0x00100000022e7836 */ /* 0x002fca0000000000 */
[----:B------:R-:W-:Y:S01]  /*3d8b0*/  LDGSTS.E [R46+-0x1fd00], desc[UR22][R86.64], P2 ;  /* 0xe0300000562e7fae */ /* 0x000fe200091a1016 */
[----:B------:R-:W-:-:S04]  /*3d8c0*/  IADD3 R84, P3, PT, R176, UR13, RZ ;  /* 0x0000000db0547c10 */ /* 0x000fc8000ff7e0ff */
[----:B------:R-:W-:Y:S02]  /*3d8d0*/  IADD3.X R85, PT, PT, R177, UR14, RZ, P3, !PT ;  /* 0x0000000eb1557c10 */ /* 0x000fe40009ffe4ff */
[----:B------:R-:W3:Y:S04]  /*3d8e0*/  LDL.LU.64 R176, [R1+0x568] ;  /* 0x0005680001b07983 */ /* 0x000ee80000300a00 */
[----:B------:R-:W-:Y:S01]  /*3d8f0*/  LDGSTS.E [R46+-0x1f900], desc[UR22][R84.64], P2 ;  /* 0xe0700000542e7fae */ /* 0x000fe200091a1016 */
[----:B----4-:R-:W-:-:S04]  /*3d900*/  IADD3 R98, P3, PT, R6, UR13, RZ ;  /* 0x0000000d06627c10 */ /* 0x010fc8000ff7e0ff */
[----:B------:R-:W-:Y:S02]  /*3d910*/  IADD3.X R99, PT, PT, R7, UR14, RZ, P3, !PT ;  /* 0x0000000e07637c10 */ /* 0x000fe40009ffe4ff */
[----:B------:R-:W-:-:S03]  /*3d920*/  IADD3 R6, P3, PT, R182, UR13, RZ ;  /* 0x0000000db6067c10 */ /* 0x000fc6000ff7e0ff */
[----:B------:R-:W-:Y:S01]  /*3d930*/  LDGSTS.E [R46+-0x1f500], desc[UR22][R98.64], P2 ;  /* 0xe0b00000622e7fae */ /* 0x000fe200091a1016 */
[----:B------:R-:W-:-:S03]  /*3d940*/  IADD3.X R7, PT, PT, R183, UR14, RZ, P3, !PT ;  /* 0x0000000eb7077c10 */ /* 0x000fc60009ffe4ff */
[----:B------:R-:W4:Y:S04]  /*3d950*/  LDL.LU.64 R182, [R1+0x550] ;  /* 0x0005500001b67983 */ /* 0x000f280000300a00 */
[----:B------:R-:W-:Y:S01]  /*3d960*/  LDGSTS.E [R46+-0x1f100], desc[UR22][R6.64], P2 ;  /* 0xe0f00000062e7fae */ /* 0x000fe200091a1016 */
[----:B------:R-:W-:-:S04]  /*3d970*/  IADD3 R110, P3, PT, R144, UR13, RZ ;  /* 0x0000000d906e7c10 */ /* 0x000fc8000ff7e0ff */
[----:B------:R-:W-:Y:S02]  /*3d980*/  IADD3.X R111, PT, PT, R145, UR14, RZ, P3, !PT ;  /* 0x0000000e916f7c10 */ /* 0x000fe40009ffe4ff */
[----:B------:R-:W-:-:S03]  /*3d990*/  IADD3 R2, P3, PT, R190, UR13, RZ ;  /* 0x0000000dbe027c10 */ /* 0x000fc6000ff7e0ff */
[----:B------:R-:W-:Y:S01]  /*3d9a0*/  LDGSTS.E [R46+-0x1ed00], desc[UR22][R110.64], P2 ;  /* 0xe13000006e2e7fae */ /* 0x000fe200091a1016 */
[----:B------:R-:W-:-:S03]  /*3d9b0*/  IADD3.X R3, PT, PT, R191, UR14, RZ, P3, !PT ;  /* 0x0000000ebf037c10 */ /* 0x000fc60009ffe4ff */
[----:B------:R-:W4:Y:S04]  /*3d9c0*/  LDL.LU.64 R190, [R1+0x548] ;  /* 0x0005480001be7983 */ /* 0x000f280000300a00 */
[----:B------:R-:W4:Y:S04]  /*3d9d0*/  LDL.LU.64 R120, [R1+0x530] ;  /* 0x0005300001787983 */ /* 0x000f280000300a00 */
[----:B------:R-:W4:Y:S01]  /*3d9e0*/  LDL.LU.64 R122, [R1+0x520] ;  /* 0x00052000017a7983 */ /* 0x000f220000300a00 */
[----:B--2---:R-:W-:-:S03]  /*3d9f0*/  IADD3 R124, P3, PT, R150, UR13, RZ ;  /* 0x0000000d967c7c10 */ /* 0x004fc6000ff7e0ff */
[----:B------:R-:W2:Y:S01]  /*3da00*/  LDL.LU.64 R136, [R1+0x518] ;  /* 0x0005180001887983 */ /* 0x000ea20000300a00 */
[----:B------:R-:W-:-:S03]  /*3da10*/  IADD3.X R125, PT, PT, R151, UR14, RZ, P3, !PT ;  /* 0x0000000e977d7c10 */ /* 0x000fc60009ffe4ff */
[----:B------:R-:W2:Y:S01]  /*3da20*/  LDL.LU.64 R144, [R1+0x510] ;  /* 0x0005100001907983 */ /* 0x000ea20000300a00 */
[----:B---3--:R-:W-:-:S03]  /*3da30*/  IADD3 R134, P3, PT, R152, UR13, RZ ;  /* 0x0000000d98867c10 */ /* 0x008fc6000ff7e0ff */
[----:B------:R-:W-:Y:S01]  /*3da40*/  LDGSTS.E [R46+-0x1e900], desc[UR22][R2.64], P2 ;  /* 0xe1700000022e7fae */ /* 0x000fe200091a1016 */
[----:B------:R-:W-:-:S03]  /*3da50*/  IADD3.X R135, PT, PT, R153, UR14, RZ, P3, !PT ;  /* 0x0000000e99877c10 */ /* 0x000fc60009ffe4ff */
[----:B------:R-:W-:Y:S04]  /*3da60*/  LDGSTS.E [R46+-0x1e500], desc[UR22][R124.64], P2 ;  /* 0xe1b000007c2e7fae */ /* 0x000fe800091a1016 */
[----:B------:R-:W3:Y:S01]  /*3da70*/  LDL.LU.64 R152, [R1+0x508] ;  /* 0x0005080001987983 */ /* 0x000ee20000300a00 */
[----:B------:R-:W-:-:S03]  /*3da80*/  IADD3 R142, P3, PT, R158, UR13, RZ ;  /* 0x0000000d9e8e7c10 */ /* 0x000fc6000ff7e0ff */
[----:B------:R-:W3:Y:S01]  /*3da90*/  LDL.LU.64 R248, [R1+0x500] ;  /* 0x0005000001f87983 */ /* 0x000ee20000300a00 */
[----:B------:R-:W-:Y:S02]  /*3daa0*/  IADD3.X R143, PT, PT, R159, UR14, RZ, P3, !PT ;  /* 0x0000000e9f8f7c10 */ /* 0x000fe40009ffe4ff */
[----:B------:R-:W-:Y:S01]  /*3dab0*/  IADD3 R150, P3, PT, R166, UR13, RZ ;  /* 0x0000000da6967c10 */ /* 0x000fe2000ff7e0ff */
[----:B------:R-:W3:Y:S03]  /*3dac0*/  LDL.LU.64 R118, [R1+0x4e8] ;  /* 0x0004e80001767983 */ /* 0x000ee60000300a00 */
[----:B------:R-:W-:Y:S01]  /*3dad0*/  IADD3.X R151, PT, PT, R167, UR14, RZ, P3, !PT ;  /* 0x0000000ea7977c10 */ /* 0x000fe20009ffe4ff */
[----:B------:R-:W-:Y:S01]  /*3dae0*/  LDGSTS.E [R46+-0x1e100], desc[UR22][R134.64], P2 ;  /* 0xe1f00000862e7fae */ /* 0x000fe200091a1016 */
[----:B------:R-:W-:-:S03]  /*3daf0*/  IADD3 R158, P3, PT, R174, UR13, RZ ;  /* 0x0000000dae9e7c10 */ /* 0x000fc6000ff7e0ff */
[----:B------:R-:W-:Y:S01]  /*3db00*/  LDGSTS.E [R46+-0x1dd00], desc[UR22][R142.64], P2 ;  /* 0xe23000008e2e7fae */ /* 0x000fe200091a1016 */
[----:B------:R-:W-:-:S03]  /*3db10*/  IADD3.X R159, PT, PT, R175, UR14, RZ, P3, !PT ;  /* 0x0000000eaf9f7c10 */ /* 0x000fc60009ffe4ff */
[----:B------:R-:W-:Y:S04]  /*3db20*/  LDGSTS.E [R46+-0x1d900], desc[UR22][R150.64], P2 ;  /* 0xe2700000962e7fae */ /* 0x000fe800091a1016 */
[----:B------:R-:W-:Y:S01]  /*3db30*/  LDGSTS.E [R46+-0x1d500], desc[UR22][R158.64], P2 ;  /* 0xe2b000009e2e7fae */ /* 0x000fe200091a1016 */
[----:B------:R-:W-:-:S04]  /*3db40*/  IADD3 R166, P3, PT, R176, UR13, RZ ;  /* 0x0000000db0a67c10 */ /* 0x000fc8000ff7e0ff */
[----:B------:R-:W-:Y:S02]  /*3db50*/  IADD3.X R167, PT, PT, R177, UR14, RZ, P3, !PT ;  /* 0x0000000eb1a77c10 */ /* 0x000fe40009ffe4ff */
[----:B------:R-:W3:Y:S04]  /*3db60*/  LDL.LU.64 R176, [R1+0x4e0] ;  /* 0x0004e00001b07983 */ /* 0x000ee80000300a00 */
[----:B------:R-:W3:Y:S04]  /*3db70*/  LDL.LU.64 R106, [R1+0x4d8] ;  /* 0x0004d800016a7983 */ /* 0x000ee80000300a00 */
[----:B------:R-:W-:Y:S01]  /*3db80*/  LDGSTS.E [R46+-0x1d100], desc[UR22][R166.64], P2 ;  /* 0xe2f00000a62e7fae */ /* 0x000fe200091a1016 */
[----:B----4-:R-:W-:-:S04]  /*3db90*/  IADD3 R174, P3, PT, R182, UR13, RZ ;  /* 0x0000000db6ae7c10 */ /* 0x010fc8000ff7e0ff */
[----:B------:R-:W-:-:S05]  /*3dba0*/  IADD3.X R175, PT, PT, R183, UR14, RZ, P3, !PT ;  /* 0x0000000eb7af7c10 */ /* 0x000fca0009ffe4ff */
[----:B------:R-:W-:Y:S01]  /*3dbb0*/  LDGSTS.E [R46+-0x1cd00], desc[UR22][R174.64], P2 ;  /* 0xe3300000ae2e7fae */ /* 0x000fe200091a1016 */
[----:B------:R-:W-:-:S04]  /*3dbc0*/  IADD3 R182, P3, PT, R190, UR13, RZ ;  /* 0x0000000dbeb67c10 */ /* 0x000fc8000ff7e0ff */
[----:B------:R-:W-:Y:S02]  /*3dbd0*/  IADD3.X R183, PT, PT, R191, UR14, RZ, P3, !PT ;  /* 0x0000000ebfb77c10 */ /* 0x000fe40009ffe4ff */
[----:B------:R-:W-:-:S03]  /*3dbe0*/  IADD3 R190, P3, PT, R120, UR13, RZ ;  /* 0x0000000d78be7c10 */ /* 0x000fc6000ff7e0ff */
[----:B------:R-:W-:Y:S01]  /*3dbf0*/  LDGSTS.E [R46+-0x1c900], desc[UR22][R182.64], P2 ;  /* 0xe3700000b62e7fae */ /* 0x000fe200091a1016 */
[----:B------:R-:W-:Y:S02]  /*3dc00*/  IADD3.X R191, PT, PT, R121, UR14, RZ, P3, !PT ;  /* 0x0000000e79bf7c10 */ /* 0x000fe40009ffe4ff */
[----:B------:R-:W-:Y:S01]  /*3dc10*/  IADD3 R226, P3, PT, R122, UR13, RZ ;  /* 0x0000000d7ae27c10 */ /* 0x000fe2000ff7e0ff */
[----:B------:R-:W4:Y:S03]  /*3dc20*/  LDL.LU.64 R120, [R1+0x4c8] ;  /* 0x0004c80001787983 */ /* 0x000f260000300a00 */
[----:B------:R-:W-:Y:S01]  /*3dc30*/  IADD3.X R227, PT, PT, R123, UR14, RZ, P3, !PT ;  /* 0x0000000e7be37c10 */ /* 0x000fe20009ffe4ff */
[----:B------:R-:W-:Y:S01]  /*3dc40*/  LDGSTS.E [R46+-0x1c500], desc[UR22][R190.64], P2 ;  /* 0xe3b00000be2e7fae */ /* 0x000fe200091a1016 */
[----:B--2---:R-:W-:-:S03]  /*3dc50*/  IADD3 R228, P3, PT, R136, UR13, RZ ;  /* 0x0000000d88e47c10 */ /* 0x004fc6000ff7e0ff */
[----:B------:R-:W2:Y:S01]  /*3dc60*/  LDL.LU.64 R122, [R1+0x4c0] ;  /* 0x0004c000017a7983 */ /* 0x000ea20000300a00 */
[----:B------:R-:W-:Y:S02]  /*3dc70*/  IADD3.X R229, PT, PT, R137, UR14, RZ, P3, !PT ;  /* 0x0000000e89e57c10 */ /* 0x000fe40009ffe4ff */
[----:B------:R-:W-:Y:S01]  /*3dc80*/  IADD3 R230, P3, PT, R144, UR13, RZ ;  /* 0x0000000d90e67c10 */ /* 0x000fe2000ff7e0ff */
[----:B------:R-:W2:Y:S03]  /*3dc90*/  LDL.LU.64 R136, [R1+0x4b8] ;  /* 0x0004b80001887983 */ /* 0x000ea60000300a00 */
[----:B------:R-:W-:Y:S01]  /*3dca0*/  IADD3.X R231, PT, PT, R145, UR14, RZ, P3, !PT ;  /* 0x0000000e91e77c10 */ /* 0x000fe20009ffe4ff */
[----:B------:R-:W-:Y:S01]  /*3dcb0*/  LDGSTS.E [R46+-0x1c100], desc[UR22][R226.64], P2 ;  /* 0xe3f00000e22e7fae */ /* 0x000fe200091a1016 */
[----:B---3--:R-:W-:-:S03]  /*3dcc0*/  IADD3 R232, P3, PT, R152, UR13, RZ ;  /* 0x0000000d98e87c10 */ /* 0x008fc6000ff7e0ff */
[----:B------:R-:W3:Y:S01]  /*3dcd0*/  LDL.LU.64 R144, [R1+0x4a0] ;  /* 0x0004a00001907983 */ /* 0x000ee20000300a00 */
[----:B------:R-:W-:-:S03]  /*3dce0*/  IADD3.X R233, PT, PT, R153, UR14, RZ, P3, !PT ;  /* 0x0000000e99e97c10 */ /* 0x000fc60009ffe4ff */
[----:B------:R-:W3:Y:S01]  /*3dcf0*/  LDL.LU.64 R152, [R1+0x490] ;  /* 0x0004900001987983 */ /* 0x000ee20000300a00 */
[----:B------:R-:W-:-:S03]  /*3dd00*/  IADD3 R236, P3, PT, R248, UR13, RZ ;  /* 0x0000000df8ec7c10 */ /* 0x000fc6000ff7e0ff */
[----:B------:R-:W-:Y:S01]  /*3dd10*/  LDGSTS.E [R46+-0x1bd00], desc[UR22][R228.64], P2 ;  /* 0xe4300000e42e7fae */ /* 0x000fe200091a1016 */
[----:B------:R-:W-:Y:S02]  /*3dd20*/  IADD3.X R237, PT, PT, R249, UR14, RZ, P3, !PT ;  /* 0x0000000ef9ed7c10 */ /* 0x000fe40009ffe4ff */
[----:B------:R-:W-:Y:S01]  /*3dd30*/  IADD3 R240, P3, PT, R118, UR13, RZ ;  /* 0x0000000d76f07c10 */ /* 0x000fe2000ff7e0ff */
[----:B------:R-:W-:Y:S03]  /*3dd40*/  LDGSTS.E [R46+-0x1b900], desc[UR22][R230.64], P2 ;  /* 0xe4700000e62e7fae */ /* 0x000fe600091a1016 */
[----:B------:R-:W-:Y:S01]  /*3dd50*/  IADD3.X R241, PT, PT, R119, UR14, RZ, P3, !PT ;  /* 0x0000000e77f17c10 */ /* 0x000fe20009ffe4ff */
[----:B------:R-:W-:Y:S04]  /*3dd60*/  LDGSTS.E [R46+-0x1b500], desc[UR22][R232.64], P2 ;  /* 0xe4b00000e82e7fae */ /* 0x000fe800091a1016 */
[----:B------:R-:W3:Y:S04]  /*3dd70*/  LDL.LU.64 R118, [R1+0x480] ;  /* 0x0004800001767983 */ /* 0x000ee80000300a00 */
[----:B------:R-:W3:Y:S04]  /*3dd80*/  LDL.LU.64 R102, [R1+0x478] ;  /* 0x0004780001667983 */ /* 0x000ee80000300a00 */
[----:B------:R-:W-:Y:S04]  /*3dd90*/  LDGSTS.E [R46+-0x1b100], desc[UR22][R236.64], P2 ;  /* 0xe4f00000ec2e7fae */ /* 0x000fe800091a1016 */
[----:B------:R-:W-:Y:S01]  /*3dda0*/  LDGSTS.E [R46+-0x1ad00], desc[UR22][R240.64], P2 ;  /* 0xe5300000f02e7fae */ /* 0x000fe200091a1016 */
[----:B------:R-:W-:-:S04]  /*3ddb0*/  IADD3 R248, P3, PT, R176, UR13, RZ ;  /* 0x0000000db0f87c10 */ /* 0x000fc8000ff7e0ff */
[----:B------:R-:W-:Y:S02]  /*3ddc0*/  IADD3.X R249, PT, PT, R177, UR14, RZ, P3, !PT ;  /* 0x0000000eb1f97c10 */ /* 0x000fe40009ffe4ff */
[----:B------:R-:W-:-:S03]  /*3ddd0*/  IADD3 R176, P3, PT, R106, UR13, RZ ;  /* 0x0000000d6ab07c10 */ /* 0x000fc6000ff7e0ff */
[----:B------:R-:W-:Y:S01]  /*3dde0*/  LDGSTS.E [R46+-0x1a900], desc[UR22][R248.64], P2 ;  /* 0xe5700000f82e7fae */ /* 0x000fe200091a1016 */
[----:B------:R-:W-:-:S03]  /*3ddf0*/  IADD3.X R177, PT, PT, R107, UR14, RZ, P3, !PT ;  /* 0x0000000e6bb17c10 */ /* 0x000fc60009ffe4ff */
[----:B------:R-:W3:Y:S04]  /*3de00*/  LDL.LU.64 R106, [R1+0x460] ;  /* 0x00046000016a7983 */ /* 0x000ee80000300a00 */
[----:B------:R-:W3:Y:S04]  /*3de10*/  LDL.LU.64 R78, [R1+0x450] ;  /* 0x00045000014e7983 */ /* 0x000ee80000300a00 */
[----:B------:R-:W-:Y:S01]  /*3de20*/  LDGSTS.E [R46+-0x1a500], desc[UR22][R176.64], P2 ;  /* 0xe5b00000b02e7fae */ /* 0x000fe200091a1016 */
[----:B----4-:R-:W-:-:S04]  /*3de30*/  IADD3 R56, P3, PT, R120, UR13, RZ ;  /* 0x0000000d78387c10 */ /* 0x010fc8000ff7e0ff */
[----:B------:R-:W-:Y:S02]  /*3de40*/  IADD3.X R57, PT, PT, R121, UR14, RZ, P3, !PT ;  /* 0x0000000e79397c10 */ /* 0x000fe40009ffe4ff */
[----:B------:R-:W4:Y:S01]  /*3de50*/  LDL.LU.64 R120, [R1+0x440] ;  /* 0x0004400001787983 */ /* 0x000f220000300a00 */
[----:B--2---:R-:W-:-:S03]  /*3de60*/  IADD3 R58, P3, PT, R122, UR13, RZ ;  /* 0x0000000d7a3a7c10 */ /* 0x004fc6000ff7e0ff */
[----:B------:R-:W-:Y:S01]  /*3de70*/  LDGSTS.E [R46+-0x1a100], desc[UR22][R56.64], P2 ;  /* 0xe5f00000382e7fae */ /* 0x000fe200091a1016 */
[----:B------:R-:W-:Y:S02]  /*3de80*/  IADD3.X R59, PT, PT, R123, UR14, RZ, P3, !PT ;  /* 0x0000000e7b3b7c10 */ /* 0x000fe40009ffe4ff */
[----:B------:R-:W-:Y:S01]  /*3de90*/  IADD3 R54, P3, PT, R136, UR13, RZ ;  /* 0x0000000d88367c10 */ /* 0x000fe2000ff7e0ff */
[----:B------:R-:W2:Y:S03]  /*3dea0*/  LDL.LU.64 R122, [R1+0x438] ;  /* 0x00043800017a7983 */ /* 0x000ea60000300a00 */
[----:B------:R-:W-:Y:S01]  /*3deb0*/  IADD3.X R55, PT, PT, R137, UR14, RZ, P3, !PT ;  /* 0x0000000e89377c10 */ /* 0x000fe20009ffe4ff */
[----:B------:R-:W2:Y:S01]  /*3dec0*/  LDL.LU.64 R90, [R1+0x420] ;  /* 0x00042000015a7983 */ /* 0x000ea20000300a00 */
[----:B---3--:R-:W-:-:S03]  /*3ded0*/  IADD3 R136, P3, PT, R144, UR13, RZ ;  /* 0x0000000d90887c10 */ /* 0x008fc6000ff7e0ff */
[----:B------:R-:W-:Y:S01]  /*3dee0*/  LDGSTS.E [R46+-0x19d00], desc[UR22][R58.64], P2 ;  /* 0xe63000003a2e7fae */ /* 0x000fe200091a1016 */
[----:B------:R-:W-:Y:S02]  /*3def0*/  IADD3.X R137, PT, PT, R145, UR14, RZ, P3, !PT ;  /* 0x0000000e91897c10 */ /* 0x000fe40009ffe4ff */
[----:B------:R-:W-:Y:S01]  /*3df00*/  IADD3 R144, P3, PT, R152, UR13, RZ ;  /* 0x0000000d98907c10 */ /* 0x000fe2000ff7e0ff */
[----:B------:R-:W-:Y:S03]  /*3df10*/  LDGSTS.E [R46+-0x19900], desc[UR22][R54.64], P2 ;  /* 0xe6700000362e7fae */ /* 0x000fe600091a1016 */
[----:B------:R-:W-:Y:S01]  /*3df20*/  IADD3.X R145, PT, PT, R153, UR14, RZ, P3, !PT ;  /* 0x0000000e99917c10 */ /* 0x000fe20009ffe4ff */
[----:B------:R-:W-:Y:S04]  /*3df30*/  LDGSTS.E [R46+-0x19500], desc[UR22][R136.64], P2 ;  /* 0xe6b00000882e7fae */ /* 0x000fe800091a1016 */
[----:B------:R-:W3:Y:S04]  /*3df40*/  LDL.LU.64 R152, [R1+0x410] ;  /* 0x0004100001987983 */ /* 0x000ee80000300a00 */
[----:B------:R-:W3:Y:S01]  /*3df50*/  LDL.LU.64 R92, [R1+0x408] ;  /* 0x00040800015c7983 */ /* 0x000ee20000300a00 */
[----:B------:R-:W-:-:S03]  /*3df60*/  IADD3 R52, P3, PT, R118, UR13, RZ ;  /* 0x0000000d76347c10 */ /* 0x000fc6000ff7e0ff */
[----:B------:R-:W3:Y:S01]  /*3df70*/  LDL.LU.64 R94, [R1+0x3f0] ;  /* 0x0003f000015e7983 */ /* 0x000ee20000300a00 */
[----:B------:R-:W-:Y:S02]  /*3df80*/  IADD3.X R53, PT, PT, R119, UR14, RZ, P3, !PT ;  /* 0x0000000e77357c10 */ /* 0x000fe40009ffe4ff */
[----:B------:R-:W-:Y:S01]  /*3df90*/  IADD3 R118, P3, PT, R102, UR13, RZ ;  /* 0x0000000d66767c10 */ /* 0x000fe2000ff7e0ff */
[----:B------:R-:W-:Y:S03]  /*3dfa0*/  LDGSTS.E [R46+-0x19100], desc[UR22][R144.64], P2 ;  /* 0xe6f00000902e7fae */ /* 0x000fe600091a1016 */
[----:B------:R-:W-:Y:S01]  /*3dfb0*/  IADD3.X R119, PT, PT, R103, UR14, RZ, P3, !PT ;  /* 0x0000000e67777c10 */ /* 0x000fe20009ffe4ff */
[----:B------:R-:W-:Y:S04]  /*3dfc0*/  LDGSTS.E [R46+-0x18d00], desc[UR22][R52.64], P2 ;  /* 0xe7300000342e7fae */ /* 0x000fe800091a1016 */
[----:B------:R-:W3:Y:S04]  /*3dfd0*/  LDL.LU.64 R102, [R1+0x3e0] ;  /* 0x0003e00001667983 */ /* 0x000ee80000300a00 */
[----:B------:R-:W-:Y:S01]  /*3dfe0*/  LDGSTS.E [R46+-0x18900], desc[UR22][R118.64], P2 ;  /* 0xe7700000762e7fae */ /* 0x000fe200091a1016 */
[----:B------:R-:W-:-:S04]  /*3dff0*/  IADD3 R48, P3, PT, R106, UR13, RZ ;  /* 0x0000000d6a307c10 */ /* 0x000fc8000ff7e0ff */
[----:B------:R-:W-:Y:S02]  /*3e000*/  IADD3.X R49, PT, PT, R107, UR14, RZ, P3, !PT ;  /* 0x0000000e6b317c10 */ /* 0x000fe40009ffe4ff */
[----:B------:R-:W-:-:S03]  /*3e010*/  IADD3 R66, P3, PT, R78, UR13, RZ ;  /* 0x0000000d4e427c10 */ /* 0x000fc6000ff7e0ff */
[----:B------:R2:W-:Y:S04]  /*3e020*/  STL.64 [R1+0x108], R48 ;  /* 0x0001083001007387 */ /* 0x0005e80000100a00 */
[----:B------:R-:W3:Y:S01]  /*3e030*/  LDL.LU.64 R106, [R1+0x3c8] ;  /* 0x0003c800016a7983 */ /* 0x000ee20000300a00 */
[----:B------:R-:W-:-:S03]  /*3e040*/  IADD3.X R67, PT, PT, R79, UR14, RZ, P3, !PT ;  /* 0x0000000e4f437c10 */ /* 0x000fc60009ffe4ff */
[----:B------:R2:W-:Y:S04]  /*3e050*/  LDGSTS.E [R46+-0x18500], desc[UR22][R48.64], P2 ;  /* 0xe7b00000302e7fae */ /* 0x0005e800091a1016 */
[----:B------:R-:W3:Y:S04]  /*3e060*/  LDL.LU.64 R78, [R1+0x3a0] ;  /* 0x0003a000014e7983 */ /* 0x000ee80000300a00 */
[----:B------:R1:W-:Y:S04]  /*3e070*/  STL.64 [R1+0x1f0], R66 ;  /* 0x0001f04201007387 */ /* 0x0003e80000100a00 */
[----:B------:R1:W-:Y:S01]  /*3e080*/  LDGSTS.E [R46+-0x18100], desc[UR22][R66.64], P2 ;  /* 0xe7f00000422e7fae */ /* 0x0003e200091a1016 */
[----:B----4-:R-:W-:-:S04]  /*3e090*/  IADD3 R64, P3, PT, R120, UR13, RZ ;  /* 0x0000000d78407c10 */ /* 0x010fc8000ff7e0ff */
[----:B------:R-:W-:Y:S02]  /*3e0a0*/  IADD3.X R65, PT, PT, R121, UR14, RZ, P3, !PT ;  /* 0x0000000e79417c10 */ /* 0x000fe40009ffe4ff */
[----:B--2---:R-:W-:-:S03]  /*3e0b0*/  IADD3 R48, P3, PT, R122, UR13, RZ ;  /* 0x0000000d7a307c10 */ /* 0x004fc6000ff7e0ff */
[----:B------:R3:W-:Y:S01]  /*3e0c0*/  STL.64 [R1+0x210], R64 ;  /* 0x0002104001007387 */ /* 0x0007e20000100a00 */
[----:B------:R-:W-:-:S03]  /*3e0d0*/  IADD3.X R49, PT, PT, R123, UR14, RZ, P3, !PT ;  /* 0x0000000e7b317c10 */ /* 0x000fc60009ffe4ff */
[----:B------:R-:W2:Y:S01]  /*3e0e0*/  LDL.LU.64 R120, [R1+0x338] ;  /* 0x0003380001787983 */ /* 0x000ea20000300a00 */
[----:B-1----:R-:W-:-:S03]  /*3e0f0*/  IADD3 R66, P3, PT, R90, UR13, RZ ;  /* 0x0000000d5a427c10 */ /* 0x002fc6000ff7e0ff */
[----:B------:R3:W-:Y:S01]  /*3e100*/  LDGSTS.E [R46+-0xfd00], desc[UR22][R64.64], P2 ;  /* 0xf0300000402e7fae */ /* 0x0007e200091a1016 */
[----:B------:R-:W-:-:S03]  /*3e110*/  IADD3.X R67, PT, PT, R91, UR14, RZ, P3, !PT ;  /* 0x0000000e5b437c10 */ /* 0x000fc60009ffe4ff */
[----:B------:R1:W-:Y:S04]  /*3e120*/  STL.64 [R1+0x230], R48 ;  /* 0x0002303001007387 */ /* 0x0003e80000100a00 */
[----:B------:R-:W4:Y:S01]  /*3e130*/  LDL.LU.64 R122, [R1+0x268] ;  /* 0x00026800017a7983 */ /* 0x000f220000300a00 */
[----:B---3--:R-:W-:-:S03]  /*3e140*/  IADD3 R64, P3, PT, R152, UR13, RZ ;  /* 0x0000000d98407c10 */ /* 0x008fc6000ff7e0ff */
[----:B------:R1:W-:Y:S01]  /*3e150*/  LDGSTS.E [R46+-0xf900], desc[UR22][R48.64], P2 ;  /* 0xf0700000302e7fae */ /* 0x0003e200091a1016 */
[----:B------:R-:W-:-:S03]  /*3e160*/  IADD3.X R65, PT, PT, R153, UR14, RZ, P3, !PT ;  /* 0x0000000e99417c10 */ /* 0x000fc60009ffe4ff */
[----:B------:R3:W-:Y:S04]  /*3e170*/  LDGSTS.E [R46+-0xf500], desc[UR22][R66.64], P2 ;  /* 0xf0b00000422e7fae */ /* 0x0007e800091a1016 */
[----:B------:R-:W4:Y:S01]  /*3e180*/  LDL.LU.64 R152, [R1+0x220] ;  /* 0x0002200001987983 */ /* 0x000f220000300a00 */
[----:B-1----:R-:W-:-:S03]  /*3e190*/  IADD3 R48, P3, PT, R92, UR13, RZ ;  /* 0x0000000d5c307c10 */ /* 0x002fc6000ff7e0ff */
[----:B------:R3:W-:Y:S01]  /*3e1a0*/  STL.64 [R1+0x2a8], R66 ;  /* 0x0002a84201007387 */ /* 0x0007e20000100a00 */
[----:B------:R-:W-:-:S03]  /*3e1b0*/  IADD3.X R49, PT, PT, R93, UR14, RZ, P3, !PT ;  /* 0x0000000e5d317c10 */ /* 0x000fc60009ffe4ff */
[----:B------:R1:W-:Y:S04]  /*3e1c0*/  STL.64 [R1+0x2c8], R64 ;  /* 0x0002c84001007387 */ /* 0x0003e80000100a00 */
[----:B------:R-:W4:Y:S04]  /*3e1d0*/  LDL.LU.64 R90, [R1+0x1e8] ;  /* 0x0001e800015a7983 */ /* 0x000f280000300a00 */
[----:B------:R1:W-:Y:S01]  /*3e1e0*/  STL.64 [R1+0x2e8], R48 ;  /* 0x0002e83001007387 */ /* 0x0003e20000100a00 */
[----:B---3--:R-:W-:-:S03]  /*3e1f0*/  IADD3 R66, P3, PT, R94, UR13, RZ ;  /* 0x0000000d5e427c10 */ /* 0x008fc6000ff7e0ff */
[----:B------:R-:W3:Y:S01]  /*3e200*/  LDL.LU.64 R92, [R1+0x1c0] ;  /* 0x0001c000015c7983 */ /* 0x000ee20000300a00 */
[----:B------:R-:W-:-:S03]  /*3e210*/  IADD3.X R67, PT, PT, R95, UR14, RZ, P3, !PT ;  /* 0x0000000e5f437c10 */ /* 0x000fc60009ffe4ff */
[----:B------:R1:W-:Y:S04]  /*3e220*/  LDGSTS.E [R46+-0xf100], desc[UR22][R64.64], P2 ;  /* 0xf0f00000402e7fae */ /* 0x0003e800091a1016 */
[----:B------:R-:W3:Y:S01]  /*3e230*/  LDL.LU.64 R94, [R1+0x1b0] ;  /* 0x0001b000015e7983 */ /* 0x000ee20000300a00 */
[----:B-1----:R-:W-:-:S03]  /*3e240*/  IADD3 R64, P3, PT, R102, UR13, RZ ;  /* 0x0000000d66407c10 */ /* 0x002fc6000ff7e0ff */
[----:B------:R1:W-:Y:S01]  /*3e250*/  LDGSTS.E [R46+-0xed00], desc[UR22][R48.64], P2 ;  /* 0xf1300000302e7fae */ /* 0x0003e200091a1016 */
[----:B------:R-:W-:-:S03]  /*3e260*/  IADD3.X R65, PT, PT, R103, UR14, RZ, P3, !PT ;  /* 0x0000000e67417c10 */ /* 0x000fc60009ffe4ff */
[----:B------:R1:W-:Y:S04]  /*3e270*/  STL.64 [R1+0x318], R66 ;  /* 0x0003184201007387 */ /* 0x0003e80000100a00 */
[----:B------:R2:W-:Y:S04]  /*3e280*/  STL.64 [R1+0x330], R64 ;  /* 0x0003304001007387 */ /* 0x0005e80000100a00 */
[----:B------:R-:W3:Y:S04]  /*3e290*/  LDL.LU.64 R102, [R1+0x1a8] ;  /* 0x0001a80001667983 */ /* 0x000ee80000300a00 */
[----:B------:R1:W-:Y:S02]  /*3e2a0*/  LDGSTS.E [R46+-0xe900], desc[UR22][R66.64], P2 ;  /* 0xf1700000422e7fae */ /* 0x0003e400091a1016 */
[----:B-1----:R-:W-:-:S02]  /*3e2b0*/  IADD3 R48, P3, PT, R106, UR13, RZ ;  /* 0x0000000d6a307c10 */ /* 0x002fc4000ff7e0ff */
[----:B------:R2:W-:Y:S02]  /*3e2c0*/  LDGSTS.E [R46+-0xe500], desc[UR22][R64.64], P2 ;  /* 0xf1b00000402e7fae */ /* 0x0005e400091a1016 */
[----:B------:R-:W-:-:S05]  /*3e2d0*/  IADD3.X R49, PT, PT, R107, UR14, RZ, P3, !PT ;  /* 0x0000000e6b317c10 */ /* 0x000fca0009ffe4ff */
[----:B------:R4:W-:Y:S01]  /*3e2e0*/  STL.64 [R1+0x340], R48 ;  /* 0x0003403001007387 */ /* 0x0009e20000100a00 */
[----:B------:R-:W-:-:S03]  /*3e2f0*/  IADD3 R66, P3, PT, R78, UR13, RZ ;  /* 0x0000000d4e427c10 */ /* 0x000fc6000ff7e0ff */
[----:B------:R-:W3:Y:S01]  /*3e300*/  LDL.LU.64 R106, [R1+0x1a0] ;  /* 0x0001a000016a7983 */ /* 0x000ee20000300a00 */
[----:B------:R-:W-:-:S03]  /*3e310*/  IADD3.X R67, PT, PT, R79, UR14, RZ, P3, !PT ;  /* 0x0000000e4f437c10 */ /* 0x000fc60009ffe4ff */
[----:B------:R4:W-:Y:S04]  /*3e320*/  LDGSTS.E [R46+-0xe100], desc[UR22][R48.64], P2 ;  /* 0xf1f00000302e7fae */ /* 0x0009e800091a1016 */
[----:B------:R1:W-:Y:S01]  /*3e330*/  LDGSTS.E [R46+-0xdd00], desc[UR22][R66.64], P2 ;  /* 0xf2300000422e7fae */ /* 0x0003e200091a1016 */
[----:B--2---:R-:W-:-:S04]  /*3e340*/  IADD3 R64, P3, PT, R120, UR13, RZ ;  /* 0x0000000d78407c10 */ /* 0x004fc8000ff7e0ff */
[----:B------:R-:W-:Y:S02]  /*3e350*/  IADD3.X R65, PT, PT, R121, UR14, RZ, P3, !PT ;  /* 0x0000000e79417c10 */ /* 0x000fe40009ffe4ff */
[----:B------:R-:W2:Y:S01]  /*3e360*/  LDL.LU.64 R120, [R1+0x198] ;  /* 0x0001980001787983 */ /* 0x000ea20000300a00 */
[----:B----4-:R-:W-:-:S03]  /*3e370*/  IADD3 R48, P3, PT, R122, UR13, RZ ;  /* 0x0000000d7a307c10 */ /* 0x010fc6000ff7e0ff */
[----:B------:R1:W-:Y:S01]  /*3e380*/  STL.64 [R1+0x358], R66 ;  /* 0x0003584201007387 */ /* 0x0003e20000100a00 */
[----:B------:R-:W-:-:S03]  /*3e390*/  IADD3.X R49, PT, PT, R123, UR14, RZ, P3, !PT ;  /* 0x0000000e7b317c10 */ /* 0x000fc60009ffe4ff */
[----:B------:R4:W-:Y:S04]  /*3e3a0*/  STL.64 [R1+0x338], R64 ;  /* 0x0003384001007387 */ /* 0x0009e80000100a00 */
[----:B------:R-:W2:Y:S01]  /*3e3b0*/  LDL.LU.64 R122, [R1+0x190] ;  /* 0x00019000017a7983 */ /* 0x000ea20000300a00 */
[----:B-1----:R-:W-:-:S03]  /*3e3c0*/  IADD3 R66, P3, PT, R152, UR13, RZ ;  /* 0x0000000d98427c10 */ /* 0x002fc6000ff7e0ff */
[----:B------:R3:W-:Y:S01]  /*3e3d0*/  STL.64 [R1+0x370], R48 ;  /* 0x0003703001007387 */ /* 0x0007e20000100a00 */
[----:B------:R-:W-:-:S03]  /*3e3e0*/  IADD3.X R67, PT, PT, R153, UR14, RZ, P3, !PT ;  /* 0x0000000e99437c10 */ /* 0x000fc60009ffe4ff */
[----:B------:R4:W-:Y:S04]  /*3e3f0*/  LDGSTS.E [R46+-0xd900], desc[UR22][R64.64], P2 ;  /* 0xf2700000402e7fae */ /* 0x0009e800091a1016 */
[----:B------:R-:W2:Y:S04]  /*3e400*/  LDL.LU.64 R152, [R1+0x188] ;  /* 0x0001880001987983 */ /* 0x000ea80000300a00 */
[----:B------:R3:W-:Y:S01]  /*3e410*/  LDGSTS.E [R46+-0xd500], desc[UR22][R48.64], P2 ;  /* 0xf2b00000302e7fae */ /* 0x0007e200091a1016 */
[----:B----4-:R-:W-:-:S03]  /*3e420*/  IADD3 R64, P3, PT, R90, UR13, RZ ;  /* 0x0000000d5a407c10 */ /* 0x010fc6000ff7e0ff */
[----:B------:R1:W-:Y:S01]  /*3e430*/  STL.64 [R1+0x380], R66 ;  /* 0x0003804201007387 */ /* 0x0003e20000100a00 */
[----:B------:R-:W-:-:S03]  /*3e440*/  IADD3.X R65, PT, PT, R91, UR14, RZ, P3, !PT ;  /* 0x0000000e5b417c10 */ /* 0x000fc60009ffe4ff */
[----:B------:R1:W-:Y:S01]  /*3e450*/  LDGSTS.E [R46+-0xd100], desc[UR22][R66.64], P2 ;  /* 0xf2f00000422e7fae */ /* 0x0003e200091a1016 */
[----:B---3--:R-:W-:-:S03]  /*3e460*/  IADD3 R48, P3, PT, R92, UR13, RZ ;  /* 0x0000000d5c307c10 */ /* 0x008fc6000ff7e0ff */
[----:B------:R3:W-:Y:S01]  /*3e470*/  STL.64 [R1+0x398], R64 ;  /* 0x0003984001007387 */ /* 0x0007e20000100a00 */
[----:B------:R-:W-:-:S03]  /*3e480*/  IADD3.X R49, PT, PT, R93, UR14, RZ, P3, !PT ;  /* 0x0000000e5d317c10 */ /* 0x000fc60009ffe4ff */
[----:B------:R-:W4:Y:S04]  /*3e490*/  LDL.LU.64 R72, [R1+0x180] ;  /* 0x0001800001487983 */ /* 0x000f280000300a00 */
[----:B------:R3:W-:Y:S01]  /*3e4a0*/  STL.64 [R1+0x3a0], R48 ;  /* 0x0003a03001007387 */ /* 0x0007e20000100a00 */
[----:B-1----:R-:W-:-:S03]  /*3e4b0*/  IADD3 R66, P3, PT, R94, UR13, RZ ;  /* 0x0000000d5e427c10 */ /* 0x002fc6000ff7e0ff */
[----:B------:R-:W4:Y:S01]  /*3e4c0*/  LDL.LU.64 R74, [R1+0x178] ;  /* 0x00017800014a7983 */ /* 0x000f220000300a00 */
[----:B------:R-:W-:-:S03]  /*3e4d0*/  IADD3.X R67, PT, PT, R95, UR14, RZ, P3, !PT ;  /* 0x0000000e5f437c10 */ /* 0x000fc60009ffe4ff */
[----:B------:R3:W-:Y:S04]  /*3e4e0*/  LDGSTS.E [R46+-0xcd00], desc[UR22][R64.64], P2 ;  /* 0xf3300000402e7fae */ /* 0x0007e800091a1016 */
[----:B------:R-:W4:Y:S04]  /*3e4f0*/  LDL.LU.64 R76, [R1+0x170] ;  /* 0x00017000014c7983 */ /* 0x000f280000300a00 */
[----:B------:R-:W4:Y:S01]  /*3e500*/  LDL.LU.64 R78, [R1+0x168] ;  /* 0x00016800014e7983 */ /* 0x000f220000300a00 */
[----:B---3--:R-:W-:-:S03]  /*3e510*/  IADD3 R64, P3, PT, R102, UR13, RZ ;  /* 0x0000000d66407c10 */ /* 0x008fc6000ff7e0ff */
[----:B------:R1:W-:Y:S01]  /*3e520*/  LDGSTS.E [R46+-0xc900], desc[UR22][R48.64], P2 ;  /* 0xf3700000302e7fae */ /* 0x0003e200091a1016 */
[----:B------:R-:W-:-:S03]  /*3e530*/  IADD3.X R65, PT, PT, R103, UR14, RZ, P3, !PT ;  /* 0x0000000e67417c10 */ /* 0x000fc60009ffe4ff */
[----:B------:R2:W-:Y:S04]  /*3e540*/  STL.64 [R1+0x3b8], R66 ;  /* 0x0003b84201007387 */ /* 0x0005e80000100a00 */
[----:B------:R3:W-:Y:S04]  /*3e550*/  STL.64 [R1+0x3c8], R64 ;  /* 0x0003c84001007387 */ /* 0x0007e80000100a00 */
[----:B------:R-:W4:Y:S01]  /*3e560*/  LDL.LU.64 R90, [R1+0x160] ;  /* 0x00016000015a7983 */ /* 0x000f220000300a00 */
[----:B-1----:R-:W-:-:S03]  /*3e570*/  IADD3 R48, P3, PT, R106, UR13, RZ ;  /* 0x0000000d6a307c10 */ /* 0x002fc6000ff7e0ff */
[----:B------:R-:W4:Y:S01]  /*3e580*/  LDL.LU.64 R92, [R1+0x158] ;  /* 0x00015800015c7983 */ /* 0x000f220000300a00 */
[----:B------:R-:W-:-:S03]  /*3e590*/  IADD3.X R49, PT, PT, R107, UR14, RZ, P3, !PT ;  /* 0x0000000e6b317c10 */ /* 0x000fc60009ffe4ff */
[----:B------:R2:W-:Y:S04]  /*3e5a0*/  LDGSTS.E [R46+-0xc500], desc[UR22][R66.64], P2 ;  /* 0xf3b00000422e7fae */ /* 0x0005e800091a1016 */
[----:B------:R1:W-:Y:S04]  /*3e5b0*/  STL.64 [R1+0x3d8], R48 ;  /* 0x0003d83001007387 */ /* 0x0003e80000100a00 */
[----:B------:R-:W4:Y:S04]  /*3e5c0*/  LDL.LU.64 R94, [R1+0x150] ;  /* 0x00015000015e7983 */ /* 0x000f280000300a00 */
[----:B------:R3:W-:Y:S04]  /*3e5d0*/  LDGSTS.E [R46+-0xc100], desc[UR22][R64.64], P2 ;  /* 0xf3f00000402e7fae */ /* 0x0007e800091a1016 */
[----:B------:R-:W4:Y:S04]  /*3e5e0*/  LDL.LU.64 R102, [R1+0x148] ;  /* 0x0001480001667983 */ /* 0x000f280000300a00 */
[----:B------:R1:W-:Y:S01]  /*3e5f0*/  LDGSTS.E [R46+-0xbd00], desc[UR22][R48.64], P2 ;  /* 0xf4300000302e7fae */ /* 0x0003e200091a1016 */
[----:B--2---:R-:W-:-:S04]  /*3e600*/  IADD3 R66, P3, PT, R120, UR13, RZ ;  /* 0x0000000d78427c10 */ /* 0x004fc8000ff7e0ff */
[----:B------:R-:W-:-:S05]  /*3e610*/  IADD3.X R67, PT, PT, R121, UR14, RZ, P3, !PT ;  /* 0x0000000e79437c10 */ /* 0x000fca0009ffe4ff */
[----:B------:R4:W-:Y:S04]  /*3e620*/  STL.64 [R1+0x3e0], R66 ;  /* 0x0003e04201007387 */ /* 0x0009e80000100a00 */
[----:B------:R-:W2:Y:S01]  /*3e630*/  LDL.LU.64 R106, [R1+0x140] ;  /* 0x00014000016a7983 */ /* 0x000ea20000300a00 */
[----:B---3--:R-:W-:-:S03]  /*3e640*/  IADD3 R64, P3, PT, R122, UR13, RZ ;  /* 0x0000000d7a407c10 */ /* 0x008fc6000ff7e0ff */
[----:B------:R4:W-:Y:S01]  /*3e650*/  LDGSTS.E [R46+-0xb900], desc[UR22][R66.64], P2 ;  /* 0xf4700000422e7fae */ /* 0x0009e200091a1016 */
[----:B------:R-:W-:-:S05]  /*3e660*/  IADD3.X R65, PT, PT, R123, UR14, RZ, P3, !PT ;  /* 0x0000000e7b417c10 */ /* 0x000fca0009ffe4ff */
[----:B------:R3:W-:Y:S01]  /*3e670*/  STL.64 [R1+0x3f0], R64 ;  /* 0x0003f04001007387 */ /* 0x0007e20000100a00 */
[----:B-1----:R-:W-:-:S03]  /*3e680*/  IADD3 R48, P3, PT, R152, UR13, RZ ;  /* 0x0000000d98307c10 */ /* 0x002fc6000ff7e0ff */
[----:B------:R-:W2:Y:S01]  /*3e690*/  LDL.LU.64 R120, [R1+0x138] ;  /* 0x0001380001787983 */ /* 0x000ea20000300a00 */
[----:B------:R-:W-:-:S03]  /*3e6a0*/  IADD3.X R49, PT, PT, R153, UR14, RZ, P3, !PT ;  /* 0x0000000e99317c10 */ /* 0x000fc60009ffe4ff */
[----:B------:R3:W-:Y:S04]  /*3e6b0*/  LDGSTS.E [R46+-0xb500], desc[UR22][R64.64], P2 ;  /* 0xf4b00000402e7fae */ /* 0x0007e800091a1016 */
[----:B------:R1:W-:Y:S04]  /*3e6c0*/  STL.64 [R1+0x408], R48 ;  /* 0x0004083001007387 */ /* 0x0003e80000100a00 */
[----:B------:R-:W2:Y:S04]  /*3e6d0*/  LDL.LU.64 R122, [R1+0x130] ;  /* 0x00013000017a7983 */ /* 0x000ea80000300a00 */
[----:B------:R-:W2:Y:S01]  /*3e6e0*/  LDL.LU.64 R152, [R1+0x128] ;  /* 0x0001280001987983 */ /* 0x000ea20000300a00 */
[----:B----4-:R-:W-:-:S03]  /*3e6f0*/  IADD3 R66, P3, PT, R72, UR13, RZ ;  /* 0x0000000d48427c10 */ /* 0x010fc6000ff7e0ff */
[----:B------:R1:W-:Y:S01]  /*3e700*/  LDGSTS.E [R46+-0xb100], desc[UR22][R48.64], P2 ;  /* 0xf4f00000302e7fae */ /* 0x0003e200091a1016 */
[----:B------:R-:W-:Y:S02]  /*3e710*/  IADD3.X R67, PT, PT, R73, UR14, RZ, P3, !PT ;  /* 0x0000000e49437c10 */ /* 0x000fe40009ffe4ff */
[----:B---3--:R-:W-:-:S03]  /*3e720*/  IADD3 R64, P3, PT, R74, UR13, RZ ;  /* 0x0000000d4a407c10 */ /* 0x008fc6000ff7e0ff */
[----:B------:R3:W-:Y:S01]  /*3e730*/  LDGSTS.E [R46+-0xad00], desc[UR22][R66.64], P2 ;  /* 0xf5300000422e7fae */ /* 0x0007e200091a1016 */
[----:B------:R-:W-:Y:S02]  /*3e740*/  IADD3.X R65, PT, PT, R75, UR14, RZ, P3, !PT ;  /* 0x0000000e4b417c10 */ /* 0x000fe40009ffe4ff */
[----:B-1----:R-:W-:Y:S01]  /*3e750*/  IADD3 R48, P3, PT, R76, UR13, RZ ;  /* 0x0000000d4c307c10 */ /* 0x002fe2000ff7e0ff */
[----:B------:R3:W-:Y:S03]  /*3e760*/  STL.64 [R1+0x410], R66 ;  /* 0x0004104201007387 */ /* 0x0007e60000100a00 */
[----:B------:R-:W-:Y:S01]  /*3e770*/  IADD3.X R49, PT, PT, R77, UR14, RZ, P3, !PT ;  /* 0x0000000e4d317c10 */ /* 0x000fe20009ffe4ff */
[----:B------:R1:W-:Y:S04]  /*3e780*/  STL.64 [R1+0x420], R64 ;  /* 0x0004204001007387 */ /* 0x0003e80000100a00 */
[----:B------:R1:W-:Y:S01]  /*3e790*/  LDGSTS.E [R46+-0xa900], desc[UR22][R64.64], P2 ;  /* 0xf5700000402e7fae */ /* 0x0003e200091a1016 */
[----:B---3--:R-:W-:-:S03]  /*3e7a0*/  IADD3 R66, P3, PT, R78, UR13, RZ ;  /* 0x0000000d4e427c10 */ /* 0x008fc6000ff7e0ff */
[----:B------:R3:W-:Y:S01]  /*3e7b0*/  STL.64 [R1+0x438], R48 ;  /* 0x0004383001007387 */ /* 0x0007e20000100a00 */
[----:B------:R-:W-:-:S03]  /*3e7c0*/  IADD3.X R67, PT, PT, R79, UR14, RZ, P3, !PT ;  /* 0x0000000e4f437c10 */ /* 0x000fc60009ffe4ff */
[----:B------:R3:W-:Y:S01]  /*3e7d0*/  LDGSTS.E [R46+-0xa500], desc[UR22][R48.64], P2 ;  /* 0xf5b00000302e7fae */ /* 0x0007e200091a1016 */
[----:B-1----:R-:W-:-:S03]  /*3e7e0*/  IADD3 R64, P3, PT, R90, UR13, RZ ;  /* 0x0000000d5a407c10 */ /* 0x002fc6000ff7e0ff */
[----:B------:R1:W-:Y:S01]  /*3e7f0*/  STL.64 [R1+0x440], R66 ;  /* 0x0004404201007387 */ /* 0x0003e20000100a00 */
[----:B------:R-:W-:-:S03]  /*3e800*/  IADD3.X R65, PT, PT, R91, UR14, RZ, P3, !PT ;  /* 0x0000000e5b417c10 */ /* 0x000fc60009ffe4ff */
        /* <DEDUP_REMOVED lines=12> */
[----:B------:R1:W-:Y:S04]  /*3e8d0*/  LDGSTS.E [R46+-0x9500], desc[UR22][R66.64], P2 ;  /* 0xf6b00000422e7fae */ /* 0x0003e800091a1016 */
[----:B------:R3:W-:Y:S04]  /*3e8e0*/  STL.64 [R1+0x4b0], R64 ;  /* 0x0004b04001007387 */ /* 0x0007e80000100a00 */
[----:B------:R3:W-:Y:S01]  /*3e8f0*/  LDGSTS.E [R46+-0x9100], desc[UR22][R64.64], P2 ;  /* 0xf6f00000402e7fae */ /* 0x0007e200091a1016 */
[----:B------:R-:W-:Y:S01]  /*3e900*/  VIADD R252, R252, 0x3f ;  /* 0x0000003ffcfc7836 */ /* 0x000fe20000000000 */
[----:B------:R-:W-:Y:S01]  /*3e910*/  UMOV UR19, URZ ;  /* 0x000000ff00137c82 */ /* 0x000fe20008000000 */
[----:B--2---:R-:W-:-:S04]  /*3e920*/  IADD3 R48, P3, PT, R106, UR13, RZ ;  /* 0x0000000d6a307c10 */ /* 0x004fc8000ff7e0ff */
[----:B------:R-:W-:Y:S02]  /*3e930*/  IADD3.X R49, PT, PT, R107, UR14, RZ, P3, !PT ;  /* 0x0000000e6b317c10 */ /* 0x000fe40009ffe4ff */
[----:B-1----:R-:W-:-:S03]  /*3e940*/  IADD3 R66, P3, PT, R120, UR13, RZ ;  /* 0x0000000d78427c10 */ /* 0x002fc6000ff7e0ff */
[----:B------:R1:W-:Y:S01]  /*3e950*/  LDGSTS.E [R46+-0x8d00], desc[UR22][R48.64], P2 ;  /* 0xf7300000302e7fae */ /* 0x0003e200091a1016 */
[----:B------:R-:W-:-:S03]  /*3e960*/  IADD3.X R67, PT, PT, R121, UR14, RZ, P3, !PT ;  /* 0x0000000e79437c10 */ /* 0x000fc60009ffe4ff */
[----:B------:R1:W-:Y:S01]  /*3e970*/  STL.64 [R1+0x4c8], R48 ;  /* 0x0004c83001007387 */ /* 0x0003e20000100a00 */
[----:B---3--:R-:W-:-:S03]  /*3e980*/  IADD3 R64, P3, PT, R122, UR13, RZ ;  /* 0x0000000d7a407c10 */ /* 0x008fc6000ff7e0ff */
[----:B------:R2:W-:Y:S01]  /*3e990*/  LDGSTS.E [R46+-0x8900], desc[UR22][R66.64], P2 ;  /* 0xf7700000422e7fae */ /* 0x0005e200091a1016 */
[----:B------:R-:W-:Y:S02]  /*3e9a0*/  IADD3.X R65, PT, PT, R123, UR14, RZ, P3, !PT ;  /* 0x0000000e7b417c10 */ /* 0x000fe40009ffe4ff */
[----:B-1----:R-:W-:Y:S01]  /*3e9b0*/  IADD3 R48, P3, PT, R152, UR13, RZ ;  /* 0x0000000d98307c10 */ /* 0x002fe2000ff7e0ff */
[----:B------:R2:W-:Y:S03]  /*3e9c0*/  STL.64 [R1+0x4e8], R66 ;  /* 0x0004e84201007387 */ /* 0x0005e60000100a00 */
[----:B------:R-:W-:Y:S01]  /*3e9d0*/  IADD3.X R49, PT, PT, R153, UR14, RZ, P3, !PT ;  /* 0x0000000e99317c10 */ /* 0x000fe20009ffe4ff */
[----:B------:R2:W-:Y:S04]  /*3e9e0*/  STL.64 [R1+0x508], R64 ;  /* 0x0005084001007387 */ /* 0x0005e80000100a00 */
[----:B------:R2:W-:Y:S01]  /*3e9f0*/  STL.64 [R1+0x530], R48 ;  /* 0x0005303001007387 */ /* 0x0005e20000100a00 */
[----:B------:R-:W-:-:S03]  /*3ea00*/  ISETP.GE.AND P3, PT, R252, 0x80, PT ;  /* 0x00000080fc00780c */ /* 0x000fc60003f66270 */
[----:B------:R2:W-:Y:S04]  /*3ea10*/  LDGSTS.E [R46+-0x8500], desc[UR22][R64.64], P2 ;  /* 0xf7b00000402e7fae */ /* 0x0005e800091a1016 */
[----:B------:R2:W-:Y:S01]  /*3ea20*/  LDGSTS.E [R46+-0x8100], desc[UR22][R48.64], P2 ;  /* 0xf7f00000302e7fae */ /* 0x0005e200091a1016 */
[----:B------:R-:W-:-:S03]  /*3ea30*/  ISETP.GE.AND P2, PT, R252, 0x40, PT ;  /* 0x00000040fc00780c */ /* 0x000fc60003f46270 */
[----:B------:R-:W0:Y:S02]  /*3ea40*/  LDGDEPBAR ;  /* 0x00000000000079af */ /* 0x000e240000000000 */
[----:B------:R-:W-:Y:S08]  /*3ea50*/  @!P3 BRA `(.L_x_7) ;  /* 0x000000d4006cb947 */ /* 0x000ff00003800000 */
[----:B------:R-:W3:Y:S01]  /*3ea60*/  LDL.LU.64 R122, [R1+0x10] ;  /* 0x00001000017a7983 */ /* 0x000ee20000300a00 */
[----:B------:R-:W1:Y:S03]  /*3ea70*/  LDC R252, c[0x0][0x3a0] ;  /* 0x0000e800fffc7b82 */ /* 0x000e660000000800 */
[----:B------:R-:W4:Y:S01]  /*3ea80*/  LDL.LU.64 R152, [R1+0x18] ;  /* 0x0000180001987983 */ /* 0x000f220000300a00 */
[----:B-1---5:R-:W-:-:S05]  /*3ea90*/  VIADD R12, R252, 0x3f ;  /* 0x0000003ffc0c7836 */ /* 0x022fca0000000000 */
[----:B------:R-:W-:Y:S01]  /*3eaa0*/  STL.64 [R1+0xe08], R12 ;  /* 0x000e080c01007387 */ /* 0x000fe20000100a00 */
[----:B--2---:R-:W-:-:S03]  /*3eab0*/  SHF.R.S32.HI R46, RZ, 0x1f, R12 ;  /* 0x0000001fff2e7819 */ /* 0x004fc6000001140c */
[----:B------:R-:W-:Y:S01]  /*3eac0*/  STL.64 [R1+0xe10], R14 ;  /* 0x000e100e01007387 */ /* 0x000fe20000100a00 */
[----:B------:R-:W-:-:S03]  /*3ead0*/  LEA.HI R46, R46, R12, RZ, 0x6 ;  /* 0x0000000c2e2e7211 */ /* 0x000fc600078f30ff */
[----:B------:R-:W-:Y:S04]  /*3eae0*/  STL.64 [R1+0xe18], R16 ;  /* 0x000e181001007387 */ /* 0x000fe80000100a00 */
[----:B------:R-:W-:Y:S04]  /*3eaf0*/  STL.64 [R1+0xe20], R18 ;  /* 0x000e201201007387 */ /* 0x000fe80000100a00 */
        /* <DEDUP_REMOVED lines=8> */
[----:B------:R-:W-:Y:S04]  /*3eb80*/  STL.64 [R1+0xe68], R36 ;  /* 0x000e682401007387 */ /* 0x000fe80000100a00 */
[----:B------:R1:W-:Y:S04]  /*3eb90*/  STL.64 [R1+0xe70], R38 ;  /* 0x000e702601007387 */ /* 0x0003e80000100a00 */
[----:B------:R-:W-:Y:S04]  /*3eba0*/  STL.64 [R1+0xe78], R40 ;  /* 0x000e782801007387 */ /* 0x000fe80000100a00 */
[----:B------:R1:W-:Y:S04]  /*3ebb0*/  STL.64 [R1+0xe80], R42 ;  /* 0x000e802a01007387 */ /* 0x0003e80000100a00 */
[----:B------:R-:W-:Y:S01]  /*3ebc0*/  STL.64 [R1+0xe88], R44 ;  /* 0x000e882c01007387 */ /* 0x000fe20000100a00 */
[----:B---3--:R-:W-:-:S02]  /*3ebd0*/  IMAD.MOV.U32 R46, RZ, RZ, R122 ;  /* 0x000000ffff2e7224 */ /* 0x008fc400078e007a */
[----:B------:R-:W-:-:S05]  /*3ebe0*/  IMAD.MOV.U32 R47, RZ, RZ, R123 ;  /* 0x000000ffff2f7224 */ /* 0x000fca00078e007b */
[----:B------:R-:W-:Y:S01]  /*3ebf0*/  STL.64 [R1+0xe90], R46 ;  /* 0x000e902e01007387 */ /* 0x000fe20000100a00 */
[----:B----4-:R-:W-:-:S03]  /*3ec00*/  IMAD.MOV.U32 R48, RZ, RZ, R152 ;  /* 0x000000ffff307224 */ /* 0x010fc600078e0098 */
[----:B------:R-:W3:Y:S01]  /*3ec10*/  LDL.LU.64 R106, [R1+0x118] ;  /* 0x00011800016a7983 */ /* 0x000ee20000300a00 */
[----:B------:R-:W-:-:S03]  /*3ec20*/  IMAD.MOV.U32 R49, RZ, RZ, R153 ;  /* 0x000000ffff317224 */ /* 0x000fc600078e0099 */
[----:B-1----:R-:W4:Y:S04]  /*3ec30*/  LDL.LU.64 R28, [R1+0x120] ;  /* 0x00012000011c7983 */ /* 0x002f280000300a00 */
[----:B------:R-:W3:Y:S01]  /*3ec40*/  LDL.LU.64 R152, [R1+0x1b8] ;  /* 0x0001b80001987983 */ /* 0x000ee20000300a00 */
[----:B------:R-:W-:Y:S02]  /*3ec50*/  IMAD.MOV.U32 R19, RZ, RZ, R55 ;  /* 0x000000ffff137224 */ /* 0x000fe400078e0037 */
[----:B------:R-:W-:Y:S01]  /*3ec60*/  IMAD.MOV.U32 R24, RZ, RZ, R60 ;  /* 0x000000ffff187224 */ /* 0x000fe200078e003c */
[----:B------:R1:W-:Y:S01]  /*3ec70*/  STL.64 [R1+0xe98], R48 ;  /* 0x000e983001007387 */ /* 0x0003e20000100a00 */
[----:B------:R-:W-:Y:S02]  /*3ec80*/  IMAD.MOV.U32 R27, RZ, RZ, R19 ;  /* 0x000000ffff1b7224 */ /* 0x000fe400078e0013 */
[----:B------:R-:W-:Y:S01]  /*3ec90*/  IMAD.MOV.U32 R19, RZ, RZ, R115 ;  /* 0x000000ffff137224 */ /* 0x000fe200078e0073 */
[----:B--2---:R-:W2:Y:S01]  /*3eca0*/  LDL.LU.64 R32, [R1+0x1c8] ;  /* 0x0001c80001207983 */ /* 0x004ea20000300a00 */
[----:B------:R-:W-:-:S02]  /*3ecb0*/  IMAD.MOV.U32 R122, RZ, RZ, R98 ;  /* 0x000000ffff7a7224 */ /* 0x000fc400078e0062 */
[----:B------:R-:W-:Y:S01]  /*3ecc0*/  IMAD.MOV.U32 R115, RZ, RZ, R111 ;  /* 0x000000ffff737224 */ /* 0x000fe200078e006f */
[----:B------:R-:W2:Y:S01]  /*3ecd0*/  LDL.LU.64 R30, [R1+0x1e0] ;  /* 0x0001e000011e7983 */ /* 0x000ea20000300a00 */
[----:B------:R-:W-:Y:S02]  /*3ece0*/  IMAD.MOV.U32 R98, RZ, RZ, R7 ;  /* 0x000000ffff627224 */ /* 0x000fe400078e0007 */
[----:B------:R-:W-:Y:S02]  /*3ecf0*/  IMAD.MOV.U32 R7, RZ, RZ, R4 ;  /* 0x000000ffff077224 */ /* 0x000fe400078e0004 */
[----:B------:R-:W-:Y:S02]  /*3ed00*/  IMAD.MOV.U32 R4, RZ, RZ, R117 ;  /* 0x000000ffff047224 */ /* 0x000fe400078e0075 */
[----:B----4-:R-:W-:Y:S02]  /*3ed10*/  IMAD.MOV.U32 R111, RZ, RZ, R28 ;  /* 0x000000ffff6f7224 */ /* 0x010fe400078e001c */
[----:B------:R-:W-:-:S02]  /*3ed20*/  IMAD.MOV.U32 R28, RZ, RZ, R24 ;  /* 0x000000ffff1c7224 */ /* 0x000fc400078e0018 */
[----:B------:R-:W-:Y:S02]  /*3ed30*/  IMAD.MOV.U32 R24, RZ, RZ, R118 ;  /* 0x000000ffff187224 */ /* 0x000fe400078e0076 */
[----:B---3--:R-:W-:Y:S02]  /*3ed40*/  IMAD.MOV.U32 R117, RZ, RZ, R152 ;  /* 0x000000ffff757224 */ /* 0x008fe400078e0098 */
[----:B------:R-:W-:Y:S02]  /*3ed50*/  IMAD.MOV.U32 R118, RZ, RZ, R153 ;  /* 0x000000ffff767224 */ /* 0x000fe400078e0099 */
[----:B------:R-:W3:Y:S04]  /*3ed60*/  LDL.LU.64 R152, [R1+0x248] ;  /* 0x0002480001987983 */ /* 0x000ee80000300a00 */
[----:B------:R-:W4:Y:S04]  /*3ed70*/  LDL.LU.64 R34, [R1+0x278] ;  /* 0x0002780001227983 */ /* 0x000f280000300a00 */
[----:B------:R-:W4:Y:S04]  /*3ed80*/  LDL.LU.64 R38, [R1+0x260] ;  /* 0x0002600001267983 */ /* 0x000f280000300a00 */
[----:B------:R-:W4:Y:S04]  /*3ed90*/  LDL.LU.64 R36, [R1+0x2c0] ;  /* 0x0002c00001247983 */ /* 0x000f280000300a00 */
[----:B------:R-:W4:Y:S01]  /*3eda0*/  LDL.LU.64 R42, [R1+0x2f0] ;  /* 0x0002f000012a7983 */ /* 0x000f220000300a00 */
[----:B------:R-:W-:-:S02]  /*3edb0*/  IMAD.MOV.U32 R18, RZ, RZ, R54 ;  /* 0x000000ffff127224 */ /* 0x000fc400078e0036 */
[----:B------:R-:W-:Y:S02]  /*3edc0*/  IMAD.MOV.U32 R20, RZ, RZ, R58 ;  /* 0x000000ffff147224 */ /* 0x000fe400078e003a */
[----:B------:R-:W-:Y:S02]  /*3edd0*/  IMAD.MOV.U32 R26, RZ, RZ, R18 ;  /* 0x000000ffff1a7224 */ /* 0x000fe400078e0012 */
[----:B------:R-:W-:Y:S02]  /*3ede0*/  IMAD.MOV.U32 R18, RZ, RZ, R114 ;  /* 0x000000ffff127224 */ /* 0x000fe400078e0072 */
[----:B------:R-:W-:Y:S02]  /*3edf0*/  IMAD.MOV.U32 R114, RZ, RZ, R128 ;  /* 0x000000ffff727224 */ /* 0x000fe400078e0080 */
[----:B------:R-:W-:Y:S02]  /*3ee00*/  IMAD.MOV.U32 R120, RZ, RZ, R125 ;  /* 0x000000ffff787224 */ /* 0x000fe400078e007d */
[----:B--2---:R-:W-:-:S02]  /*3ee10*/  IMAD.MOV.U32 R128, RZ, RZ, R32 ;  /* 0x000000ffff807224 */ /* 0x004fc400078e0020 */
[----:B------:R-:W-:Y:S02]  /*3ee20*/  IMAD.MOV.U32 R125, RZ, RZ, R33 ;  /* 0x000000ffff7d7224 */ /* 0x000fe400078e0021 */
[----:B------:R-:W-:Y:S02]  /*3ee30*/  IMAD.MOV.U32 R32, RZ, RZ, R136 ;  /* 0x000000ffff207224 */ /* 0x000fe400078e0088 */
[----:B------:R-:W-:Y:S02]  /*3ee40*/  IMAD.MOV.U32 R33, RZ, RZ, R137 ;  /* 0x000000ffff217224 */ /* 0x000fe400078e0089 */
[----:B------:R-:W-:Y:S02]  /*3ee50*/  IMAD.MOV.U32 R136, RZ, RZ, R30 ;  /* 0x000000ffff887224 */ /* 0x000fe400078e001e */
[----:B------:R-:W-:Y:S02]  /*3ee60*/  IMAD.MOV.U32 R30, RZ, RZ, R20 ;  /* 0x000000ffff1e7224 */ /* 0x000fe400078e0014 */
[----:B------:R-:W-:-:S02]  /*3ee70*/  IMAD.MOV.U32 R137, RZ, RZ, R139 ;  /* 0x000000ffff897224 */ /* 0x000fc400078e008b */
        /* <DEDUP_REMOVED lines=8> */
[----:B---3--:R-:W-:Y:S02]  /*3ef00*/  IMAD.MOV.U32 R144, RZ, RZ, R152 ;  /* 0x000000ffff907224 */ /* 0x008fe400078e0098 */
[----:B------:R-:W-:Y:S02]  /*3ef10*/  IMAD.MOV.U32 R143, RZ, RZ, R153 ;  /* 0x000000ffff8f7224 */ /* 0x000fe400078e0099 */
[----:B----4-:R-:W-:Y:S02]  /*3ef20*/  IMAD.MOV.U32 R152, RZ, RZ, R34 ;  /* 0x000000ffff987224 */ /* 0x010fe400078e0022 */
[----:B------:R-:W-:-:S02]  /*3ef30*/  IMAD.MOV.U32 R34, RZ, RZ, R26 ;  /* 0x000000ffff227224 */ /* 0x000fc400078e001a */
[----:B------:R-:W-:Y:S02]  /*3ef40*/  IMAD.MOV.U32 R153, RZ, RZ, R155 ;  /* 0x000000ffff997224 */ /* 0x000fe400078e009b */
[----:B------:R-:W-:Y:S02]  /*3ef50*/  IMAD.MOV.U32 R155, RZ, RZ, R157 ;  /* 0x000000ffff9b7224 */ /* 0x000fe400078e009d */
[----:B------:R-:W-:Y:S02]  /*3ef60*/  IMAD.MOV.U32 R26, RZ, RZ, R160 ;  /* 0x000000ffff1a7224 */ /* 0x000fe400078e00a0 */
[----:B------:R-:W-:Y:S02]  /*3ef70*/  IMAD.MOV.U32 R157, RZ, RZ, R159 ;  /* 0x000000ffff9d7224 */ /* 0x000fe400078e009f */
[----:B------:R-:W-:Y:S02]  /*3ef80*/  IMAD.MOV.U32 R160, RZ, RZ, R38 ;  /* 0x000000ffffa07224 */ /* 0x000fe400078e0026 */
[----:B------:R-:W-:-:S02]  /*3ef90*/  IMAD.MOV.U32 R159, RZ, RZ, R39 ;  /* 0x000000ffff9f7224 */ /* 0x000fc400078e0027 */
[----:B------:R-:W-:Y:S01]  /*3efa0*/  IMAD.MOV.U32 R168, RZ, RZ, R36 ;  /* 0x000000ffffa87224 */ /* 0x000fe200078e0024 */
[----:B------:R-:W2:Y:S01]  /*3efb0*/  LDL.LU.64 R38, [R1+0x300] ;  /* 0x0003000001267983 */ /* 0x000ea20000300a00 */
[----:B------:R-:W-:Y:S02]  /*3efc0*/  IMAD.MOV.U32 R36, RZ, RZ, R34 ;  /* 0x000000ffff247224 */ /* 0x000fe400078e0022 */
[----:B------:R-:W-:Y:S02]  /*3efd0*/  IMAD.MOV.U32 R34, RZ, RZ, R176 ;  /* 0x000000ffff227224 */ /* 0x000fe400078e00b0 */
[----:B------:R-:W-:Y:S02]  /*3efe0*/  IMAD.MOV.U32 R176, RZ, RZ, R42 ;  /* 0x000000ffffb07224 */ /* 0x000fe400078e002a */
[----:B------:R-:W-:Y:S02]  /*3eff0*/  IMAD.MOV.U32 R175, RZ, RZ, R43 ;  /* 0x000000ffffaf7224 */ /* 0x000fe400078e002b */
[----:B------:R-:W3:Y:S04]  /*3f000*/  LDL.LU.64 R42, [R1+0x310] ;  /* 0x00031000012a7983 */ /* 0x000ee80000300a00 */
[----:B-1----:R-:W4:Y:S04]  /*3f010*/  LDL.LU.64 R48, [R1+0x3c0] ;  /* 0x0003c00001307983 */ /* 0x002f280000300a00 */
[----:B------:R-:W4:Y:S01]  /*3f020*/  LDL.LU.64 R46, [R1+0x200] ;  /* 0x00020000012e7983 */ /* 0x000f220000300a00 */
[----:B------:R-:W-:-:S02]  /*3f030*/  IMAD.MOV.U32 R25, RZ, RZ, R61 ;  /* 0x000000ffff197224 */ /* 0x000fc400078e003d */
[----:B------:R-:W-:Y:S01]  /*3f040*/  IMAD.MOV.U32 R102, RZ, RZ, R112 ;  /* 0x000000ffff667224 */ /* 0x000fe200078e0070 */
[----:B------:R-:W4:Y:S01]  /*3f050*/  LDL.LU.64 R44, [R1+0x400] ;  /* 0x00040000012c7983 */ /* 0x000f220000300a00 */
        /* <DEDUP_REMOVED lines=37> */
[----:B--2---:R-:W-:Y:S02]  /*3f2b0*/  IMAD.MOV.U32 R184, RZ, RZ, R38 ;  /* 0x000000ffffb87224 */ /* 0x004fe400078e0026 */
[----:B------:R-:W-:Y:S02]  /*3f2c0*/  IMAD.MOV.U32 R38, RZ, RZ, R34 ;  /* 0x000000ffff267224 */ /* 0x000fe400078e0022 */
[----:B------:R-:W-:Y:S02]  /*3f2d0*/  IMAD.MOV.U32 R34, RZ, RZ, R192 ;  /* 0x000000ffff227224 */ /* 0x000fe400078e00c0 */
[----:B---3--:R-:W-:-:S02]  /*3f2e0*/  IMAD.MOV.U32 R192, RZ, RZ, R42 ;  /* 0x000000ffffc07224 */ /* 0x008fc400078e002a */
[----:B------:R-:W-:Y:S02]  /*3f2f0*/  IMAD.MOV.U32 R191, RZ, RZ, R43 ;  /* 0x000000ffffbf7224 */ /* 0x000fe400078e002b */
[----:B------:R-:W2:Y:S01]  /*3f300*/  LDL.LU.64 R42, [R1+0x218] ;  /* 0x00021800012a7983 */ /* 0x000ea20000300a00 */
[----:B------:R-:W-:Y:S02]  /*3f310*/  IMAD.MOV.U32 R183, RZ, RZ, R39 ;  /* 0x000000ffffb77224 */ /* 0x000fe400078e0027 */
[----:B------:R-:W-:Y:S02]  /*3f320*/  IMAD.MOV.U32 R39, RZ, RZ, R35 ;  /* 0x000000ffff277224 */ /* 0x000fe400078e0023 */
[----:B----4-:R-:W-:Y:S02]  /*3f330*/  IMAD.MOV.U32 R200, RZ, RZ, R48 ;  /* 0x000000ffffc87224 */ /* 0x010fe400078e0030 */
[----:B------:R-:W-:Y:S02]  /*3f340*/  IMAD.MOV.U32 R199, RZ, RZ, R49 ;  /* 0x000000ffffc77224 */ /* 0x000fe400078e0031 */
[----:B------:R-:W-:Y:S01]  /*3f350*/  IMAD.MOV.U32 R202, RZ, RZ, R46 ;  /* 0x000000ffffca7224 */ /* 0x000fe200078e002e */
[----:B------:R-:W3:Y:S01]  /*3f360*/  LDL.LU.64 R48, [R1+0x430] ;  /* 0x0004300001307983 */ /* 0x000ee20000300a00 */
[----:B------:R-:W-:-:S02]  /*3f370*/  IMAD.MOV.U32 R201, RZ, RZ, R47 ;  /* 0x000000ffffc97224 */ /* 0x000fc400078e002f */
[----:B------:R-:W-:Y:S02]  /*3f380*/  IMAD.MOV.U32 R46, RZ, RZ, R38 ;  /* 0x000000ffff2e7224 */ /* 0x000fe400078e0026 */
[----:B------:R-:W-:Y:S02]  /*3f390*/  IMAD.MOV.U32 R47, RZ, RZ, R39 ;  /* 0x000000ffff2f7224 */ /* 0x000fe400078e0027 */
[----:B------:R-:W4:Y:S01]  /*3f3a0*/  LDL.LU.64 R38, [R1+0x240] ;  /* 0x0002400001267983 */ /* 0x000f220000300a00 */
[----:B------:R-:W-:Y:S02]  /*3f3b0*/  IMAD.MOV.U32 R22, RZ, RZ, R62 ;  /* 0x000000ffff167224 */ /* 0x000fe400078e003e */
[----:B------:R-:W-:Y:S02]  /*3f3c0*/  IMAD.MOV.U32 R67, RZ, RZ, R207 ;  /* 0x000000ffff437224 */ /* 0x000fe400078e00cf */
[----:B------:R-:W-:Y:S02]  /*3f3d0*/  IMAD.MOV.U32 R68, RZ, RZ, R208 ;  /* 0x000000ffff447224 */ /* 0x000fe400078e00d0 */
[----:B------:R-:W-:-:S02]  /*3f3e0*/  IMAD.MOV.U32 R62, RZ, RZ, R210 ;  /* 0x000000ffff3e7224 */ /* 0x000fc400078e00d2 */
[----:B------:R-:W-:Y:S02]  /*3f3f0*/  IMAD.MOV.U32 R69, RZ, RZ, R209 ;  /* 0x000000ffff457224 */ /* 0x000fe400078e00d1 */
[----:B------:R-:W-:Y:S02]  /*3f400*/  IMAD.MOV.U32 R208, RZ, RZ, R44 ;  /* 0x000000ffffd07224 */ /* 0x000fe400078e002c */
[----:B------:R-:W-:Y:S02]  /*3f410*/  IMAD.MOV.U32 R207, RZ, RZ, R45 ;  /* 0x000000ffffcf7224 */ /* 0x000fe400078e002d */
[----:B------:R-:W4:Y:S01]  /*3f420*/  LDL.LU.64 R44, [R1+0x468] ;  /* 0x00046800012c7983 */ /* 0x000f220000300a00 */
[----:B------:R-:W-:Y:S02]  /*3f430*/  IMAD.MOV.U32 R54, RZ, RZ, R218 ;  /* 0x000000ffff367224 */ /* 0x000fe400078e00da */
[----:B------:R-:W-:Y:S02]  /*3f440*/  IMAD.MOV.U32 R59, RZ, RZ, R215 ;  /* 0x000000ffff3b7224 */ /* 0x000fe400078e00d7 */
[----:B------:R-:W-:-:S02]  /*3f450*/  IMAD.MOV.U32 R60, RZ, RZ, R216 ;  /* 0x000000ffff3c7224 */ /* 0x000fc400078e00d8 */
[----:B------:R-:W-:Y:S02]  /*3f460*/  IMAD.MOV.U32 R61, RZ, RZ, R217 ;  /* 0x000000ffff3d7224 */ /* 0x000fe400078e00d9 */
[----:B--2---:R-:W-:Y:S02]  /*3f470*/  IMAD.MOV.U32 R210, RZ, RZ, R42 ;  /* 0x000000ffffd27224 */ /* 0x004fe400078e002a */
[----:B------:R-:W-:Y:S02]  /*3f480*/  IMAD.MOV.U32 R209, RZ, RZ, R43 ;  /* 0x000000ffffd17224 */ /* 0x000fe400078e002b */
[----:B------:R-:W2:Y:S01]  /*3f490*/  LDL.LU.64 R42, [R1+0x238] ;  /* 0x00023800012a7983 */ /* 0x000ea20000300a00 */
[----:B---3--:R-:W-:Y:S02]  /*3f4a0*/  IMAD.MOV.U32 R216, RZ, RZ, R48 ;  /* 0x000000ffffd87224 */ /* 0x008fe400078e0030 */
[----:B------:R-:W-:Y:S02]  /*3f4b0*/  IMAD.MOV.U32 R215, RZ, RZ, R49 ;  /* 0x000000ffffd77224 */ /* 0x000fe400078e0031 */
[----:B------:R-:W3:Y:S01]  /*3f4c0*/  LDL.LU.64 R48, [R1+0x4a8] ;  /* 0x0004a80001307983 */ /* 0x000ee20000300a00 */
[----:B----4-:R-:W-:-:S02]  /*3f4d0*/  IMAD.MOV.U32 R218, RZ, RZ, R38 ;  /* 0x000000ffffda7224 */ /* 0x010fc400078e0026 */
        /* <DEDUP_REMOVED lines=35> */
[----:B------:R-:W2:Y:S04]  /*3f710*/  LDL.LU.64 R42, [R1+0x4d0] ;  /* 0x0004d000012a7983 */ /* 0x000ea80000300a00 */
[----:B------:R-:W2:Y:S04]  /*3f720*/  LDL.LU.64 R44, [R1+0x288] ;  /* 0x00028800012c7983 */ /* 0x000ea80000300a00 */
[----:B------:R-:W2:Y:S01]  /*3f730*/  LDL.LU.64 R40, [R1+0x1d8] ;  /* 0x0001d80001287983 */ /* 0x000ea20000300a00 */
[----:B----4-:R-:W-:-:S02]  /*3f740*/  IMAD.MOV.U32 R234, RZ, RZ, R36 ;  /* 0x000000ffffea7224 */ /* 0x010fc400078e0024 */
[----:B------:R-:W-:Y:S02]  /*3f750*/  IMAD.MOV.U32 R233, RZ, RZ, R37 ;  /* 0x000000ffffe97224 */ /* 0x000fe400078e0025 */
[----:B------:R-:W4:Y:S04]  /*3f760*/  LDL.LU.64 R36, [R1+0x4f8] ;  /* 0x0004f80001247983 */ /* 0x000f280000300a00 */
[----:B------:R-:W4:Y:S01]  /*3f770*/  LDL.LU.64 R34, [R1+0x2a0] ;  /* 0x0002a00001227983 */ /* 0x000f220000300a00 */
[----:B------:R-:W-:Y:S02]  /*3f780*/  IMAD.MOV.U32 R12, RZ, RZ, R50 ;  /* 0x000000ffff0c7224 */ /* 0x000fe400078e0032 */
[----:B------:R-:W-:Y:S02]  /*3f790*/  IMAD.MOV.U32 R50, RZ, RZ, R222 ;  /* 0x000000ffff327224 */ /* 0x000fe400078e00de */
[----:B------:R-:W-:-:S02]  /*3f7a0*/  IMAD.MOV.U32 R65, RZ, RZ, R213 ;  /* 0x000000ffff417224 */ /* 0x000fc400078e00d5 */
[----:B------:R-:W-:Y:S02]  /*3f7b0*/  IMAD.MOV.U32 R213, RZ, RZ, R231 ;  /* 0x000000ffffd57224 */ /* 0x000fe400078e00e7 */
[----:B------:R-:W-:Y:S02]  /*3f7c0*/  IMAD.MOV.U32 R222, RZ, RZ, R232 ;  /* 0x000000ffffde7224 */ /* 0x000fe400078e00e8 */
[----:B------:R-:W-:Y:S02]  /*3f7d0*/  IMAD.MOV.U32 R72, RZ, RZ, R204 ;  /* 0x000000ffff487224 */ /* 0x000fe400078e00cc */
[----:B---3--:R-:W-:Y:S02]  /*3f7e0*/  IMAD.MOV.U32 R232, RZ, RZ, R48 ;  /* 0x000000ffffe87224 */ /* 0x008fe400078e0030 */
[----:B------:R-:W-:Y:S02]  /*3f7f0*/  IMAD.MOV.U32 R231, RZ, RZ, R49 ;  /* 0x000000ffffe77224 */ /* 0x000fe400078e0031 */
[----:B------:R-:W-:Y:S01]  /*3f800*/  IMAD.MOV.U32 R71, RZ, RZ, R203 ;  /* 0x000000ffff477224 */ /* 0x000fe200078e00cb */
[----:B------:R-:W3:Y:S01]  /*3f810*/  LDL.LU.64 R48, [R1+0x1f8] ;  /* 0x0001f80001307983 */ /* 0x000ee20000300a00 */
        /* <DEDUP_REMOVED lines=44> */
[----:B--2---:R-:W-:Y:S02]  /*3fae0*/  IMAD.MOV.U32 R240, RZ, RZ, R42 ;  /* 0x000000fffff07224 */ /* 0x004fe400078e002a */
[----:B------:R-:W-:Y:S02]  /*3faf0*/  IMAD.MOV.U32 R239, RZ, RZ, R43 ;  /* 0x000000ffffef7224 */ /* 0x000fe400078e002b */
[----:B------:R-:W-:Y:S02]  /*3fb00*/  IMAD.MOV.U32 R42, RZ, RZ, R30 ;  /* 0x000000ffff2a7224 */ /* 0x000fe400078e001e */
[----:B------:R-:W-:Y:S02]  /*3fb10*/  IMAD.MOV.U32 R43, RZ, RZ, R31 ;  /* 0x000000ffff2b7224 */ /* 0x000fe400078e001f */
[----:B------:R-:W2:Y:S04]  /*3fb20*/  LDL.LU.64 R30, [R1+0x540] ;  /* 0x00054000011e7983 */ /* 0x000ea80000300a00 */
[----:B------:R-:W2:Y:S01]  /*3fb30*/  LDL.LU.64 R46, [R1+0x2b0] ;  /* 0x0002b000012e7983 */ /* 0x000ea20000300a00 */
[----:B------:R-:W-:-:S02]  /*3fb40*/  IMAD.MOV.U32 R244, RZ, RZ, R40 ;  /* 0x000000fffff47224 */ /* 0x000fc400078e0028 */
[----:B------:R-:W-:Y:S02]  /*3fb50*/  IMAD.MOV.U32 R243, RZ, RZ, R41 ;  /* 0x000000fffff37224 */ /* 0x000fe400078e0029 */
[----:B------:R-:W2:Y:S01]  /*3fb60*/  LDL.LU.64 R40, [R1+0x208] ;  /* 0x0002080001287983 */ /* 0x000ea20000300a00 */
[----:B------:R-:W-:Y:S02]  /*3fb70*/  IMAD.MOV.U32 R242, RZ, RZ, R44 ;  /* 0x000000fffff27224 */ /* 0x000fe400078e002c */
[----:B------:R-:W-:Y:S02]  /*3fb80*/  IMAD.MOV.U32 R241, RZ, RZ, R45 ;  /* 0x000000fffff17224 */ /* 0x000fe400078e002d */
[----:B------:R-:W2:Y:S01]  /*3fb90*/  LDL.LU.64 R44, [R1+0x560] ;  /* 0x00056000012c7983 */ /* 0x000ea20000300a00 */
[----:B----4-:R-:W-:Y:S02]  /*3fba0*/  IMAD.MOV.U32 R248, RZ, RZ, R36 ;  /* 0x000000fffff87224 */ /* 0x010fe400078e0024 */
[----:B------:R-:W-:-:S02]  /*3fbb0*/  IMAD.MOV.U32 R247, RZ, RZ, R37 ;  /* 0x000000fffff77224 */ /* 0x000fc400078e0025 */
[----:B------:R-:W4:Y:S01]  /*3fbc0*/  LDL.LU.64 R36, [R1+0x2e0] ;  /* 0x0002e00001247983 */ /* 0x000f220000300a00 */
[----:B------:R-:W-:Y:S02]  /*3fbd0*/  IMAD.MOV.U32 R250, RZ, RZ, R34 ;  /* 0x000000fffffa7224 */ /* 0x000fe400078e0022 */
[----:B------:R-:W-:Y:S02]  /*3fbe0*/  IMAD.MOV.U32 R249, RZ, RZ, R35 ;  /* 0x000000fffff97224 */ /* 0x000fe400078e0023 */
[----:B------:R-:W-:Y:S02]  /*3fbf0*/  IMAD.MOV.U32 R34, RZ, RZ, R32 ;  /* 0x000000ffff227224 */ /* 0x000fe400078e0020 */
[----:B------:R-:W-:Y:S02]  /*3fc00*/  IMAD.MOV.U32 R35, RZ, RZ, R33 ;  /* 0x000000ffff237224 */ /* 0x000fe400078e0021 */
[----:B------:R-:W4:Y:S01]  /*3fc10*/  LDL.LU.64 R32, [R1+0x228] ;  /* 0x0002280001207983 */ /* 0x000f220000300a00 */
        /* <DEDUP_REMOVED lines=8> */
[----:B---3--:R-:W-:Y:S02]  /*3fca0*/  IMAD.MOV.U32 R252, RZ, RZ, R48 ;  /* 0x000000fffffc7224 */ /* 0x008fe400078e0030 */
[----:B------:R-:W-:Y:S02]  /*3fcb0*/  IMAD.MOV.U32 R251, RZ, RZ, R49 ;  /* 0x000000fffffb7224 */ /* 0x000fe400078e0031 */
[----:B------:R1:W5:Y:S04]  /*3fcc0*/  LDL.LU.64 R48, [R1+0xe98] ;  /* 0x000e980001307983 */ /* 0x0003680000300a00 */
[----:B------:R3:W-:Y:S04]  /*3fcd0*/  STL [R1+0x4], R126 ;  /* 0x0000047e01007387 */ /* 0x0007e80000100800 */
[----:B------:R1:W-:Y:S04]  /*3fce0*/  STL [R1], R124 ;  /* 0x0000007c01007387 */ /* 0x0003e80000100800 */
[----:B--2---:R2:W-:Y:S04]  /*3fcf0*/  STL [R1+0xc], R30 ;  /* 0x00000c1e01007387 */ /* 0x0045e80000100800 */
[----:B---3--:R-:W3:Y:S01]  /*3fd00*/  LDL.LU.64 R126, [R1+0x588] ;  /* 0x00058800017e7983 */ /* 0x008ee20000300a00 */
[----:B-1----:R-:W-:-:S03]  /*3fd10*/  IMAD.MOV.U32 R124, RZ, RZ, R31 ;  /* 0x000000ffff7c7224 */ /* 0x002fc600078e001f */
[----:B--2---:R-:W2:Y:S04]  /*3fd20*/  LDL.LU.64 R30, [R1+0x2f8] ;  /* 0x0002f800011e7983 */ /* 0x004ea80000300a00 */
[----:B------:R1:W-:Y:S04]  /*3fd30*/  STL [R1+0x8], R124 ;  /* 0x0000087c01007387 */ /* 0x0003e80000100800 */
[----:B------:R4:W-:Y:S01]  /*3fd40*/  STL [R1+0x14], R46 ;  /* 0x0000142e01007387 */ /* 0x0009e20000100800 */
[----:B-1----:R-:W-:-:S03]  /*3fd50*/  IMAD.MOV.U32 R124, RZ, RZ, R47 ;  /* 0x000000ffff7c7224 */ /* 0x002fc600078e002f */
[----:B----4-:R1:W5:Y:S04]  /*3fd60*/  LDL.LU.64 R46, [R1+0xe90] ;  /* 0x000e9000012e7983 */ /* 0x0103680000300a00 */
[----:B------:R4:W-:Y:S04]  /*3fd70*/  STL [R1+0x10], R124 ;  /* 0x0000107c01007387 */ /* 0x0009e80000100800 */
[----:B------:R1:W-:Y:S01]  /*3fd80*/  STL [R1+0x1c], R40 ;  /* 0x00001c2801007387 */ /* 0x0003e20000100800 */
[----:B----4-:R-:W-:-:S05]  /*3fd90*/  IMAD.MOV.U32 R124, RZ, RZ, R41 ;  /* 0x000000ffff7c7224 */ /* 0x010fca00078e0029 */
[----:B------:R4:W-:Y:S01]  /*3fda0*/  STL [R1+0x18], R124 ;  /* 0x0000187c01007387 */ /* 0x0009e20000100800 */
[----:B-1----:R-:W-:Y:S02]  /*3fdb0*/  IMAD.MOV.U32 R40, RZ, RZ, R38 ;  /* 0x000000ffff287224 */ /* 0x002fe400078e0026 */
[----:B------:R-:W-:Y:S01]  /*3fdc0*/  IMAD.MOV.U32 R41, RZ, RZ, R39 ;  /* 0x000000ffff297224 */ /* 0x000fe200078e0027 */
[----:B------:R1:W-:Y:S04]  /*3fdd0*/  STL [R1+0x24], R16 ;  /* 0x0000241001007387 */ /* 0x0003e80000100800 */
[----:B------:R-:W2:Y:S01]  /*3fde0*/  LDL.LU.64 R38, [R1+0x5a8] ;  /* 0x0005a80001267983 */ /* 0x000ea20000300a00 */
[----:B----4-:R-:W-:Y:S02]  /*3fdf0*/  IMAD.MOV.U32 R124, RZ, RZ, R17 ;  /* 0x000000ffff7c7224 */ /* 0x010fe400078e0011 */
[----:B-1----:R-:W-:-:S02]  /*3fe00*/  IMAD.MOV.U32 R16, RZ, RZ, R14 ;  /* 0x000000ffff107224 */ /* 0x002fc400078e000e */
[----:B------:R-:W-:Y:S02]  /*3fe10*/  IMAD.MOV.U32 R17, RZ, RZ, R15 ;  /* 0x000000ffff117224 */ /* 0x000fe400078e000f */
[----:B------:R-:W4:Y:S04]  /*3fe20*/  LDL.LU.64 R14, [R1+0x320] ;  /* 0x00032000010e7983 */ /* 0x000f280000300a00 */
[----:B------:R1:W-:Y:S04]  /*3fe30*/  STL [R1+0x20], R124 ;  /* 0x0000207c01007387 */ /* 0x0003e80000100800 */
[----:B------:R1:W-:Y:S02]  /*3fe40*/  STL [R1+0x2c], R44 ;  /* 0x00002c2c01007387 */ /* 0x0003e40000100800 */
[----:B-1----:R-:W-:-:S02]  /*3fe50*/  IMAD.MOV.U32 R124, RZ, RZ, R45 ;  /* 0x000000ffff7c7224 */ /* 0x002fc400078e002d */
[----:B------:R1:W5:Y:S04]  /*3fe60*/  LDL.LU.64 R44, [R1+0xe88] ;  /* 0x000e8800012c7983 */ /* 0x0003680000300a00 */
[----:B------:R1:W-:Y:S04]  /*3fe70*/  STL [R1+0x28], R124 ;  /* 0x0000287c01007387 */ /* 0x0003e80000100800 */
[----:B------:R1:W-:Y:S02]  /*3fe80*/  STL [R1+0x34], R36 ;  /* 0x0000342401007387 */ /* 0x0003e40000100800 */
[----:B-1----:R-:W-:-:S05]  /*3fe90*/  IMAD.MOV.U32 R124, RZ, RZ, R37 ;  /* 0x000000ffff7c7224 */ /* 0x002fca00078e0025 */
[----:B------:R1:W-:Y:S01]  /*3fea0*/  STL [R1+0x30], R124 ;  /* 0x0000307c01007387 */ /* 0x0003e20000100800 */
[----:B------:R-:W-:Y:S02]  /*3feb0*/  IMAD.MOV.U32 R36, RZ, RZ, R34 ;  /* 0x000000ffff247224 */ /* 0x000fe400078e0022 */
[----:B------:R-:W-:Y:S01]  /*3fec0*/  IMAD.MOV.U32 R37, RZ, RZ, R35 ;  /* 0x000000ffff257224 */ /* 0x000fe200078e0023 */
[----:B------:R1:W-:Y:S04]  /*3fed0*/  STL [R1+0x3c], R32 ;  /* 0x00003c2001007387 */ /* 0x0003e80000100800 */
[----:B------:R-:W4:Y:S01]  /*3fee0*/  LDL.LU.64 R34, [R1+0x5c8] ;  /* 0x0005c80001227983 */ /* 0x000f220000300a00 */
[----:B-1----:R-:W-:-:S03]  /*3fef0*/  IMAD.MOV.U32 R124, RZ, RZ, R33 ;  /* 0x000000ffff7c7224 */ /* 0x002fc600078e0021 */
[----:B------:R-:W4:Y:S04]  /*3ff00*/  LDL.LU.64 R32, [R1+0x350] ;  /* 0x0003500001207983 */ /* 0x000f280000300a00 */
[----:B------:R1:W-:Y:S04]  /*3ff10*/  STL [R1+0x38], R124 ;  /* 0x0000387c01007387 */ /* 0x0003e80000100800 */
[----:B------:R1:W-:Y:S02]  /*3ff20*/  STL [R1+0x44], R42 ;  /* 0x0000442a01007387 */ /* 0x0003e40000100800 */
[----:B-1----:R-:W-:-:S02]  /*3ff30*/  IMAD.MOV.U32 R124, RZ, RZ, R43 ;  /* 0x000000ffff7c7224 */ /* 0x002fc400078e002b */
[----:B------:R1:W5:Y:S04]  /*3ff40*/  LDL.LU.64 R42, [R1+0xe80] ;  /* 0x000e8000012a7983 */ /* 0x0003680000300a00 */
[----:B------:R3:W-:Y:S02]  /*3ff50*/  STL [R1+0x40], R124 ;  /* 0x0000407c01007387 */ /* 0x0007e40000100800 */
[----:B---3--:R-:W-:Y:S02]  /*3ff60*/  IMAD.MOV.U32 R124, RZ, RZ, R127 ;  /* 0x000000ffff7c7224 */ /* 0x008fe400078e007f */
[----:B------:R-:W-:Y:S04]  /*3ff70*/  STL [R1+0x4c], R126 ;  /* 0x00004c7e01007387 */ /* 0x000fe80000100800 */
[----:B------:R3:W-:Y:S04]  /*3ff80*/  STL [R1+0x48], R124 ;  /* 0x0000487c01007387 */ /* 0x0007e80000100800 */
[----:B--2---:R2:W-:Y:S01]  /*3ff90*/  STL [R1+0x54], R30 ;  /* 0x0000541e01007387 */ /* 0x0045e20000100800 */
[----:B---3--:R-:W-:-:S03]  /*3ffa0*/  IMAD.MOV.U32 R124, RZ, RZ, R31 ;  /* 0x000000ffff7c7224 */ /* 0x008fc600078e001f */
[----:B--2---:R-:W2:Y:S04]  /*3ffb0*/  LDL.LU.64 R30, [R1+0x5f0] ;  /* 0x0005f000011e7983 */ /* 0x004ea80000300a00 */
[----:B------:R3:W-:Y:S04]  /*3ffc0*/  STL [R1+0x50], R124 ;  /* 0x0000507c01007387 */ /* 0x0007e80000100800 */
[----:B------:R1:W-:Y:S01]  /*3ffd0*/  STL [R1+0x5c], R28 ;  /* 0x00005c1c01007387 */ /* 0x0003e20000100800 */
[----:B---3--:R-:W-:-:S03]  /*3ffe0*/  IMAD.MOV.U32 R124, RZ, RZ, R29 ;  /* 0x000000ffff7c7224 */ /* 0x008fc600078e001d */
[----:B-1----:R-:W3:Y:S04]  /*3fff0*/  LDL.LU.64 R28, [R1+0x378] ;  /* 0x00037800011c7983 */ /* 0x002ee80000300a00 */
[----:B------:R-:W-:Y:S04]  /*40000*/  STL [R1+0x58], R124 ;  /* 0x0000587c01007387 */ /* 0x000fe80000100800 */
[----:B------:R1:W-:Y:S02]  /*40010*/  STL [R1+0x64], R40 ;  /* 0x0000642801007387 */ /* 0x0003e40000100800 */
[----:B-1----:R-:W-:-:S05]  /*40020*/  IMAD.MOV.U32 R40, RZ, RZ, R41 ;  /* 0x000000ffff287224 */ /* 0x002fca00078e0029 */
[----:B------:R-:W-:Y:S04]  /*40030*/  STL [R1+0x60], R40 ;  /* 0x0000602801007387 */ /* 0x000fe80000100800 */
[----:B------:R1:W-:Y:S02]  /*40040*/  STL [R1+0x6c], R38 ;  /* 0x00006c2601007387 */ /* 0x0003e40000100800 */
[----:B-1----:R-:W-:-:S05]  /*40050*/  IMAD.MOV.U32 R38, RZ, RZ, R39 ;  /* 0x000000ffff267224 */ /* 0x002fca00078e0027 */
[----:B------:R1:W-:Y:S04]  /*40060*/  STL [R1+0x68], R38 ;  /* 0x0000682601007387 */ /* 0x0003e80000100800 */
[----:B----4-:R4:W-:Y:S01]  /*40070*/  STL [R1+0x74], R14 ;  /* 0x0000740e01007387 */ /* 0x0109e20000100800 */
[----:B-1----:R-:W-:-:S03]  /*40080*/  IMAD.MOV.U32 R38, RZ, RZ, R15 ;  /* 0x000000ffff267224 */ /* 0x002fc600078e000f */
[----:B----4-:R-:W4:Y:S04]  /*40090*/  LDL.LU.64 R14, [R1+0x610] ;  /* 0x00061000010e7983 */ /* 0x010f280000300a00 */
[----:B------:R1:W-:Y:S04]  /*400a0*/  STL [R1+0x70], R38 ;  /* 0x0000702601007387 */ /* 0x0003e80000100800 */
[----:B------:R1:W-:Y:S02]  /*400b0*/  STL [R1+0x7c], R12 ;  /* 0x00007c0c01007387 */ /* 0x0003e40000100800 */
[----:B-1----:R-:W-:-:S02]  /*400c0*/  IMAD.MOV.U32 R38, RZ, RZ, R13 ;  /* 0x000000ffff267224 */ /* 0x002fc400078e000d */
[----:B------:R-:W4:Y:S04]  /*400d0*/  LDL.LU.64 R12, [R1+0x390] ;  /* 0x00039000010c7983 */ /* 0x000f280000300a00 */
[----:B------:R-:W-:Y:S04]  /*400e0*/  STL [R1+0x78], R38 ;  /* 0x0000782601007387 */ /* 0x000fe80000100800 */
[----:B------:R1:W-:Y:S02]  /*400f0*/  STL [R1+0x84], R36 ;  /* 0x0000842401007387 */ /* 0x0003e40000100800 */
[----:B-1----:R-:W-:-:S05]  /*40100*/  IMAD.MOV.U32 R36, RZ, RZ, R37 ;  /* 0x000000ffff247224 */ /* 0x002fca00078e0025 */
[----:B------:R-:W-:Y:S04]  /*40110*/  STL [R1+0x80], R36 ;  /* 0x0000802401007387 */ /* 0x000fe80000100800 */
[----:B------:R1:W-:Y:S02]  /*40120*/  STL [R1+0x8c], R34 ;  /* 0x00008c2201007387 */ /* 0x0003e40000100800 */
[----:B-1----:R-:W-:-:S05]  /*40130*/  IMAD.MOV.U32 R34, RZ, RZ, R35 ;  /* 0x000000ffff227224 */ /* 0x002fca00078e0023 */
[----:B------:R1:W-:Y:S04]  /*40140*/  STL [R1+0x88], R34 ;  /* 0x0000882201007387 */ /* 0x0003e80000100800 */
[----:B------:R1:W-:Y:S02]  /*40150*/  STL [R1+0x94], R32 ;  /* 0x0000942001007387 */ /* 0x0003e40000100800 */
[----:B-1----:R-:W-:Y:S02]  /*40160*/  IMAD.MOV.U32 R34, RZ, RZ, R33 ;  /* 0x000000ffff227224 */ /* 0x002fe400078e0021 */
[----:B------:R-:W4:Y:S04]  /*40170*/  LDL.LU.64 R32, [R1+0x620] ;  /* 0x0006200001207983 */ /* 0x000f280000300a00 */
[----:B------:R1:W-:Y:S04]  /*40180*/  STL [R1+0x90], R34 ;  /* 0x0000902201007387 */ /* 0x0003e80000100800 */
[----:B------:R1:W-:Y:S02]  /*40190*/  STL [R1+0x9c], R22 ;  /* 0x00009c1601007387 */ /* 0x0003e40000100800 */
[----:B-1----:R-:W-:-:S02]  /*401a0*/  IMAD.MOV.U32 R34, RZ, RZ, R23 ;  /* 0x000000ffff227224 */ /* 0x002fc400078e0017 */
[----:B------:R-:W4:Y:S04]  /*401b0*/  LDL.LU.64 R22, [R1+0x3b0] ;  /* 0x0003b00001167983 */ /* 0x000f280000300a00 */
[----:B------:R1:W-:Y:S04]  /*401c0*/  STL [R1+0x98], R34 ;  /* 0x0000982201007387 */ /* 0x0003e80000100800 */
[----:B------:R1:W-:Y:S02]  /*401d0*/  STL [R1+0xa4], R20 ;  /* 0x0000a41401007387 */ /* 0x0003e40000100800 */
[----:B-1----:R-:W-:-:S02]  /*401e0*/  IMAD.MOV.U32 R34, RZ, RZ, R21 ;  /* 0x000000ffff227224 */ /* 0x002fc400078e0015 */
[----:B------:R-:W4:Y:S04]  /*401f0*/  LDL.LU.64 R20, [R1+0x2b8] ;  /* 0x0002b80001147983 */ /* 0x000f280000300a00 */
[----:B------:R1:W-:Y:S04]  /*40200*/  STL [R1+0xa0], R34 ;  /* 0x0000a02201007387 */ /* 0x0003e80000100800 */
[----:B--2---:R2:W-:Y:S01]  /*40210*/  STL [R1+0xac], R30 ;  /* 0x0000ac1e01007387 */ /* 0x0045e20000100800 */
[----:B-1----:R-:W-:-:S03]  /*40220*/  IMAD.MOV.U32 R34, RZ, RZ, R31 ;  /* 0x000000ffff227224 */ /* 0x002fc600078e001f */
[----:B--2---:R-:W2:Y:S04]  /*40230*/  LDL.LU.64 R30, [R1+0x108] ;  /* 0x00010800011e7983 */ /* 0x004ea80000300a00 */
[----:B------:R1:W-:Y:S04]  /*40240*/  STL [R1+0xa8], R34 ;  /* 0x0000a82201007387 */ /* 0x0003e80000100800 */
[----:B---3--:R3:W-:Y:S01]  /*40250*/  STL [R1+0xb4], R28 ;  /* 0x0000b41c01007387 */ /* 0x0087e20000100800 */
[----:B-1----:R-:W-:-:S03]  /*40260*/  IMAD.MOV.U32 R34, RZ, RZ, R29 ;  /* 0x000000ffff227224 */ /* 0x002fc600078e001d */
[----:B---3--:R-:W3:Y:S04]  /*40270*/  LDL.LU.64 R28, [R1+0x630] ;  /* 0x00063000011c7983 */ /* 0x008ee80000300a00 */
[----:B------:R1:W-:Y:S04]  /*40280*/  STL [R1+0xb0], R34 ;  /* 0x0000b02201007387 */ /* 0x0003e80000100800 */
[----:B------:R1:W-:Y:S02]  /*40290*/  STL [R1+0xbc], R18 ;  /* 0x0000bc1201007387 */ /* 0x0003e40000100800 */
[----:B-1----:R-:W-:-:S02]  /*402a0*/  IMAD.MOV.U32 R34, RZ, RZ, R19 ;  /* 0x000000ffff227224 */ /* 0x002fc400078e0013 */
[----:B------:R-:W3:Y:S04]  /*402b0*/  LDL.LU.64 R18, [R1+0x4f0] ;  /* 0x0004f00001127983 */ /* 0x000ee80000300a00 */
[----:B------:R1:W-:Y:S04]  /*402c0*/  STL [R1+0xb8], R34 ;  /* 0x0000b82201007387 */ /* 0x0003e80000100800 */
[----:B------:R1:W-:Y:S02]  /*402d0*/  STL [R1+0xc4], R16 ;  /* 0x0000c41001007387 */ /* 0x0003e40000100800 */
[----:B-1----:R-:W-:-:S02]  /*402e0*/  IMAD.MOV.U32 R34, RZ, RZ, R17 ;  /* 0x000000ffff227224 */ /* 0x002fc400078e0011 */
[----:B------:R-:W3:Y:S04]  /*402f0*/  LDL.LU.64 R16, [R1+0x2d0] ;  /* 0x0002d00001107983 */ /* 0x000ee80000300a00 */
        /* <DEDUP_REMOVED lines=297> */
[----:B---3--:R3:W-:Y:S04]  /*41590*/  STL [R1+0x31c], R28 ;  /* 0x00031c1c01007387 */ /* 0x0087e80000100800 */
[----:B-1----:R-:W2:Y:S01]  /*415a0*/  LDL.LU.64 R34, [R1+0x718] ;  /* 0x0007180001227983 */ /* 0x002ea20000300a00 */
[----:B---3--:R-:W-:-:S05]  /*415b0*/  IMAD.MOV.U32 R28, RZ, RZ, R29 ;  /* 0x000000ffff1c7224 */ /* 0x008fca00078e001d */
[----:B------:R1:W-:Y:S04]  /*415c0*/  STL [R1+0x318], R28 ;  /* 0x0003181c01007387 */ /* 0x0003e80000100800 */
[----:B------:R3:W-:Y:S01]  /*415d0*/  STL [R1+0x324], R18 ;  /* 0x0003241201007387 */ /* 0x0007e20000100800 */
[----:B-1----:R-:W-:-:S03]  /*415e0*/  IMAD.MOV.U32 R28, RZ, RZ, R19 ;  /* 0x000000ffff1c7224 */ /* 0x002fc600078e0013 */
[----:B---3--:R-:W3:Y:S04]  /*415f0*/  LDL.LU.64 R18, [R1+0x638] ;  /* 0x0006380001127983 */ /* 0x008ee80000300a00 */
        /* <DEDUP_REMOVED lines=13> */
[----:B------:R1:W-:Y:S04]  /*416d0*/  STL [R1+0x344], R26 ;  /* 0x0003441a01007387 */ /* 0x0003e80000100800 */
[----:B-1----:R-:W4:Y:S01]  /*416e0*/  LDL.LU.64 R28, [R1+0x650] ;  /* 0x00065000011c7983 */ /* 0x002f220000300a00 */
[----:B------:R-:W-:-:S05]  /*416f0*/  IMAD.MOV.U32 R26, RZ, RZ, R27 ;  /* 0x000000ffff1a7224 */ /* 0x000fca00078e001b */
[----:B------:R1:W-:Y:S04]  /*41700*/  STL [R1+0x340], R26 ;  /* 0x0003401a01007387 */ /* 0x0003e80000100800 */
[----:B------:R1:W-:Y:S04]  /*41710*/  STL [R1+0x34c], R24 ;  /* 0x00034c1801007387 */ /* 0x0003e80000100800 */
[----:B-1----:R-:W4:Y:S01]  /*41720*/  LDL.LU.64 R26, [R1+0x408] ;  /* 0x00040800011a7983 */ /* 0x002f220000300a00 */
[----:B------:R-:W-:-:S05]  /*41730*/  IMAD.MOV.U32 R24, RZ, RZ, R25 ;  /* 0x000000ffff187224 */ /* 0x000fca00078e0019 */
[----:B------:R1:W-:Y:S04]  /*41740*/  STL [R1+0x348], R24 ;  /* 0x0003481801007387 */ /* 0x0003e80000100800 */
[----:B------:R1:W-:Y:S04]  /*41750*/  STL [R1+0x354], R32 ;  /* 0x0003542001007387 */ /* 0x0003e80000100800 */
[----:B-1----:R-:W4:Y:S01]  /*41760*/  LDL.LU.64 R24, [R1+0x7f0] ;  /* 0x0007f00001187983 */ /* 0x002f220000300a00 */
[----:B------:R-:W-:-:S03]  /*41770*/  IMAD.MOV.U32 R32, RZ, RZ, R33 ;  /* 0x000000ffff207224 */ /* 0x000fc600078e0021 */
[----:B------:R1:W-:Y:S04]  /*41780*/  STL [R1+0x35c], R22 ;  /* 0x00035c1601007387 */ /* 0x0003e80000100800 */
[----:B------:R1:W-:Y:S02]  /*41790*/  STL [R1+0x350], R32 ;  /* 0x0003502001007387 */ /* 0x0003e40000100800 */
[----:B-1----:R-:W-:Y:S02]  /*417a0*/  IMAD.MOV.U32 R22, RZ, RZ, R23 ;  /* 0x000000ffff167224 */ /* 0x002fe400078e0017 */
[----:B------:R-:W4:Y:S04]  /*417b0*/  LDL.LU.64 R32, [R1+0x748] ;  /* 0x0007480001207983 */ /* 0x000f280000300a00 */
[----:B------:R-:W-:Y:S04]  /*417c0*/  STL [R1+0x364], R20 ;  /* 0x0003641401007387 */ /* 0x000fe80000100800 */
[----:B------:R1:W-:Y:S04]  /*417d0*/  STL [R1+0x358], R22 ;  /* 0x0003581601007387 */ /* 0x0003e80000100800 */
[----:B-1----:R-:W4:Y:S01]  /*417e0*/  LDL.LU.64 R22, [R1+0x668] ;  /* 0x0006680001167983 */ /* 0x002f220000300a00 */
[----:B------:R-:W-:-:S03]  /*417f0*/  IMAD.MOV.U32 R20, RZ, RZ, R21 ;  /* 0x000000ffff147224 */ /* 0x000fc600078e0015 */
[----:B--2---:R1:W-:Y:S04]  /*41800*/  STL [R1+0x36c], R30 ;  /* 0x00036c1e01007387 */ /* 0x0043e80000100800 */
[----:B------:R2:W-:Y:S01]  /*41810*/  STL [R1+0x360], R20 ;  /* 0x0003601401007387 */ /* 0x0005e20000100800 */
[----:B-1----:R-:W-:-:S03]  /*41820*/  IMAD.MOV.U32 R30, RZ, RZ, R31 ;  /* 0x000000ffff1e7224 */ /* 0x002fc600078e001f */
[----:B--2---:R-:W2:Y:S04]  /*41830*/  LDL.LU.64 R20, [R1+0x410] ;  /* 0x0004100001147983 */ /* 0x004ea80000300a00 */
[----:B------:R-:W-:Y:S04]  /*41840*/  STL [R1+0x374], R34 ;  /* 0x0003742201007387 */ /* 0x000fe80000100800 */
[----:B------:R1:W-:Y:S04]  /*41850*/  STL [R1+0x368], R30 ;  /* 0x0003681e01007387 */ /* 0x0003e80000100800 */
[----:B-1----:R-:W2:Y:S01]  /*41860*/  LDL.LU.64 R30, [R1+0x800] ;  /* 0x00080000011e7983 */ /* 0x002ea20000300a00 */
[----:B------:R-:W-:-:S03]  /*41870*/  IMAD.MOV.U32 R34, RZ, RZ, R35 ;  /* 0x000000ffff227224 */ /* 0x000fc600078e0023 */
[----:B---3--:R-:W-:Y:S04]  /*41880*/  STL [R1+0x37c], R18 ;  /* 0x00037c1201007387 */ /* 0x008fe80000100800 */
[----:B------:R1:W-:Y:S02]  /*41890*/  STL [R1+0x370], R34 ;  /* 0x0003702201007387 */ /* 0x0003e40000100800 */
[----:B-1----:R-:W-:Y:S02]  /*418a0*/  IMAD.MOV.U32 R34, RZ, RZ, R19 ;  /* 0x000000ffff227224 */ /* 0x002fe400078e0013 */
        /* <DEDUP_REMOVED lines=17> */
[----:B------:R-:W-:Y:S04]  /*419c0*/  STL [R1+0x398], R34 ;  /* 0x0003982201007387 */ /* 0x000fe80000100800 */
[----:B------:R1:W-:Y:S02]  /*419d0*/  STL [R1+0x3a4], R26 ;  /* 0x0003a41a01007387 */ /* 0x0003e40000100800 */
[----:B-1----:R-:W-:-:S02]  /*419e0*/  IMAD.MOV.U32 R26, RZ, RZ, R27 ;  /* 0x000000ffff1a7224 */ /* 0x002fc400078e001b */
[----:B------:R-:W-:Y:S04]  /*419f0*/  STL [R1+0x3ac], R24 ;  /* 0x0003ac1801007387 */ /* 0x000fe80000100800 */
[----:B------:R1:W-:Y:S04]  /*41a00*/  STL [R1+0x3a0], R26 ;  /* 0x0003a01a01007387 */ /* 0x0003e80000100800 */
[----:B-1----:R-:W4:Y:S01]  /*41a10*/  LDL.LU.64 R26, [R1+0x698] ;  /* 0x00069800011a7983 */ /* 0x002f220000300a00 */
[----:B------:R-:W-:-:S03]  /*41a20*/  IMAD.MOV.U32 R24, RZ, RZ, R25 ;  /* 0x000000ffff187224 */ /* 0x000fc600078e0019 */
[----:B------:R1:W-:Y:S04]  /*41a30*/  STL [R1+0x3b4], R32 ;  /* 0x0003b42001007387 */ /* 0x0003e80000100800 */
[----:B------:R1:W-:Y:S02]  /*41a40*/  STL [R1+0x3a8], R24 ;  /* 0x0003a81801007387 */ /* 0x0003e40000100800 */
[----:B-1----:R-:W-:Y:S02]  /*41a50*/  IMAD.MOV.U32 R32, RZ, RZ, R33 ;  /* 0x000000ffff207224 */ /* 0x002fe400078e0021 */
[----:B------:R-:W4:Y:S04]  /*41a60*/  LDL.LU.64 R24, [R1+0x438] ;  /* 0x0004380001187983 */ /* 0x000f280000300a00 */
[----:B------:R1:W-:Y:S04]  /*41a70*/  STL [R1+0x3bc], R22 ;  /* 0x0003bc1601007387 */ /* 0x0003e80000100800 */
[----:B------:R-:W-:Y:S04]  /*41a80*/  STL [R1+0x3b0], R32 ;  /* 0x0003b02001007387 */ /* 0x000fe80000100800 */
[----:B------:R-:W4:Y:S01]  /*41a90*/  LDL.LU.64 R36, [R1+0x818] ;  /* 0x0008180001247983 */ /* 0x000f220000300a00 */
[----:B-1----:R-:W-:-:S03]  /*41aa0*/  IMAD.MOV.U32 R22, RZ, RZ, R23 ;  /* 0x000000ffff167224 */ /* 0x002fc600078e0017 */
[----:B--2---:R1:W-:Y:S04]  /*41ab0*/  STL [R1+0x3c4], R20 ;  /* 0x0003c41401007387 */ /* 0x0043e80000100800 */
[----:B------:R2:W-:Y:S01]  /*41ac0*/  STL [R1+0x3b8], R22 ;  /* 0x0003b81601007387 */ /* 0x0005e20000100800 */
[----:B-1----:R-:W-:-:S03]  /*41ad0*/  IMAD.MOV.U32 R20, RZ, RZ, R21 ;  /* 0x000000ffff147224 */ /* 0x002fc600078e0015 */
[----:B--2---:R-:W2:Y:S04]  /*41ae0*/  LDL.LU.64 R22, [R1+0x788] ;  /* 0x0007880001167983 */ /* 0x004ea80000300a00 */
[----:B------:R-:W-:Y:S04]  /*41af0*/  STL [R1+0x3cc], R30 ;  /* 0x0003cc1e01007387 */ /* 0x000fe80000100800 */
[----:B------:R1:W-:Y:S04]  /*41b00*/  STL [R1+0x3c0], R20 ;  /* 0x0003c01401007387 */ /* 0x0003e80000100800 */
[----:B-1----:R-:W2:Y:S04]  /*41b10*/  LDL.LU.64 R20, [R1+0x6b0] ;  /* 0x0006b00001147983 */ /* 0x002ea80000300a00 */
[----:B------:R-:W2:Y:S01]  /*41b20*/  LDL.LU.64 R34, [R1+0x440] ;  /* 0x0004400001227983 */ /* 0x000ea20000300a00 */
[----:B------:R-:W-:-:S05]  /*41b30*/  IMAD.MOV.U32 R30, RZ, RZ, R31 ;  /* 0x000000ffff1e7224 */ /* 0x000fca00078e001f */
        /* <DEDUP_REMOVED lines=8> */
[----:B------:R-:W-:Y:S04]  /*41bc0*/  STL [R1+0x3d8], R30 ;  /* 0x0003d81e01007387 */ /* 0x000fe80000100800 */
[----:B----4-:R1:W-:Y:S04]  /*41bd0*/  STL [R1+0x3e4], R14 ;  /* 0x0003e40e01007387 */ /* 0x0103e80000100800 */
[----:B------:R-:W4:Y:S01]  /*41be0*/  LDL.LU.64 R32, [R1+0x6c8] ;  /* 0x0006c80001207983 */ /* 0x000f220000300a00 */
[----:B-1----:R-:W-:-:S03]  /*41bf0*/  IMAD.MOV.U32 R14, RZ, RZ, R15 ;  /* 0x000000ffff0e7224 */ /* 0x002fc600078e000f */
[----:B------:R1:W-:Y:S04]  /*41c00*/  STL [R1+0x3ec], R12 ;  /* 0x0003ec0c01007387 */ /* 0x0003e80000100800 */
[----:B------:R1:W-:Y:S02]  /*41c10*/  STL [R1+0x3e0], R14 ;  /* 0x0003e00e01007387 */ /* 0x0003e40000100800 */
[----:B-1----:R-:W-:Y:S02]  /*41c20*/  IMAD.MOV.U32 R12, RZ, RZ, R13 ;  /* 0x000000ffff0c7224 */ /* 0x002fe400078e000d */
[----:B------:R-:W4:Y:S04]  /*41c30*/  LDL.LU.64 R14, [R1+0x450] ;  /* 0x00045000010e7983 */ /* 0x000f280000300a00 */
[----:B------:R-:W-:Y:S04]  /*41c40*/  STL [R1+0x3f4], R28 ;  /* 0x0003f41c01007387 */ /* 0x000fe80000100800 */
[----:B------:R1:W-:Y:S04]  /*41c50*/  STL [R1+0x3e8], R12 ;  /* 0x0003e80c01007387 */ /* 0x0003e80000100800 */
[----:B-1----:R-:W4:Y:S04]  /*41c60*/  LDL.LU.64 R12, [R1+0x828] ;  /* 0x00082800010c7983 */ /* 0x002f280000300a00 */
[----:B------:R-:W4:Y:S01]  /*41c70*/  LDL.LU.64 R30, [R1+0x7a8] ;  /* 0x0007a800011e7983 */ /* 0x000f220000300a00 */
        /* <DEDUP_REMOVED lines=13> */
[----:B--2---:R-:W-:Y:S04]  /*41d50*/  STL [R1+0x414], R22 ;  /* 0x0004141601007387 */ /* 0x004fe80000100800 */
[----:B------:R1:W-:Y:S02]  /*41d60*/  STL [R1+0x408], R36 ;  /* 0x0004082401007387 */ /* 0x0003e40000100800 */
[----:B-1----:R-:W-:Y:S02]  /*41d70*/  IMAD.MOV.U32 R36, RZ, RZ, R23 ;  /* 0x000000ffff247224 */ /* 0x002fe400078e0017 */
[----:B------:R-:W2:Y:S04]  /*41d80*/  LDL.LU.64 R22, [R1+0x7b8] ;  /* 0x0007b80001167983 */ /* 0x000ea80000300a00 */
[----:B------:R-:W-:Y:S04]  /*41d90*/  STL [R1+0x410], R36 ;  /* 0x0004102401007387 */ /* 0x000fe80000100800 */
[----:B------:R1:W-:Y:S04]  /*41da0*/  STL [R1+0x41c], R20 ;  /* 0x00041c1401007387 */ /* 0x0003e80000100800 */
[----:B------:R1:W-:Y:S02]  /*41db0*/  STL [R1+0x424], R34 ;  /* 0x0004242201007387 */ /* 0x0003e40000100800 */
[----:B-1----:R-:W-:-:S05]  /*41dc0*/  IMAD.MOV.U32 R20, RZ, RZ, R21 ;  /* 0x000000ffff147224 */ /* 0x002fca00078e0015 */
[----:B------:R1:W-:Y:S01]  /*41dd0*/  STL [R1+0x418], R20 ;  /* 0x0004181401007387 */ /* 0x0003e20000100800 */
[----:B------:R-:W-:-:S03]  /*41de0*/  IMAD.MOV.U32 R34, RZ, RZ, R35 ;  /* 0x000000ffff227224 */ /* 0x000fc600078e0023 */
[----:B-1----:R-:W2:Y:S04]  /*41df0*/  LDL.LU.64 R20, [R1+0x6f8] ;  /* 0x0006f80001147983 */ /* 0x002ea80000300a00 */
[----:B---3--:R-:W-:Y:S04]  /*41e00*/  STL [R1+0x42c], R18 ;  /* 0x00042c1201007387 */ /* 0x008fe80000100800 */
[----:B------:R1:W-:Y:S02]  /*41e10*/  STL [R1+0x420], R34 ;  /* 0x0004202201007387 */ /* 0x0003e40000100800 */
[----:B-1----:R-:W-:-:S02]  /*41e20*/  IMAD.MOV.U32 R34, RZ, RZ, R19 ;  /* 0x000000ffff227224 */ /* 0x002fc400078e0013 */
[----:B------:R-:W3:Y:S04]  /*41e30*/  LDL.LU.64 R18, [R1+0x490] ;  /* 0x0004900001127983 */ /* 0x000ee80000300a00 */
[----:B------:R-:W-:Y:S04]  /*41e40*/  STL [R1+0x428], R34 ;  /* 0x0004282201007387 */ /* 0x000fe80000100800 */
[----:B------:R1:W-:Y:S04]  /*41e50*/  STL [R1+0x434], R16 ;  /* 0x0004341001007387 */ /* 0x0003e80000100800 */
[----:B----4-:R4:W-:Y:S01]  /*41e60*/  STL [R1+0x43c], R32 ;  /* 0x00043c2001007387 */ /* 0x0109e20000100800 */
[----:B-1----:R-:W-:-:S05]  /*41e70*/  IMAD.MOV.U32 R16, RZ, RZ, R17 ;  /* 0x000000ffff107224 */ /* 0x002fca00078e0011 */
[----:B------:R1:W-:Y:S01]  /*41e80*/  STL [R1+0x430], R16 ;  /* 0x0004301001007387 */ /* 0x0003e20000100800 */
[----:B----4-:R-:W-:-:S03]  /*41e90*/  IMAD.MOV.U32 R32, RZ, RZ, R33 ;  /* 0x000000ffff207224 */ /* 0x010fc600078e0021 */
[----:B-1----:R-:W4:Y:S04]  /*41ea0*/  LDL.LU.64 R16, [R1+0x838] ;  /* 0x0008380001107983 */ /* 0x002f280000300a00 */
[----:B------:R-:W-:Y:S04]  /*41eb0*/  STL [R1+0x444], R14 ;  /* 0x0004440e01007387 */ /* 0x000fe80000100800 */
[----:B------:R1:W-:Y:S02]  /*41ec0*/  STL [R1+0x438], R32 ;  /* 0x0004382001007387 */ /* 0x0003e40000100800 */
[----:B-1----:R-:W-:-:S02]  /*41ed0*/  IMAD.MOV.U32 R32, RZ, RZ, R15 ;  /* 0x000000ffff207224 */ /* 0x002fc400078e000f */
[----:B------:R-:W4:Y:S04]  /*41ee0*/  LDL.LU.64 R14, [R1+0x7c8] ;  /* 0x0007c800010e7983 */ /* 0x000f280000300a00 */
[----:B------:R-:W-:Y:S04]  /*41ef0*/  STL [R1+0x440], R32 ;  /* 0x0004402001007387 */ /* 0x000fe80000100800 */
[----:B------:R1:W-:Y:S04]  /*41f00*/  STL [R1+0x44c], R12 ;  /* 0x00044c0c01007387 */ /* 0x0003e80000100800 */
[----:B------:R1:W-:Y:S02]  /*41f10*/  STL [R1+0x454], R30 ;  /* 0x0004541e01007387 */ /* 0x0003e40000100800 */
[----:B-1----:R-:W-:-:S05]  /*41f20*/  IMAD.MOV.U32 R12, RZ, RZ, R13 ;  /* 0x000000ffff0c7224 */ /* 0x002fca00078e000d */
[----:B------:R1:W-:Y:S01]  /*41f30*/  STL [R1+0x448], R12 ;  /* 0x0004480c01007387 */ /* 0x0003e20000100800 */
[----:B------:R-:W-:-:S03]  /*41f40*/  IMAD.MOV.U32 R30, RZ, RZ, R31 ;  /* 0x000000ffff1e7224 */ /* 0x000fc600078e001f */
[----:B-1----:R-:W4:Y:S04]  /*41f50*/  LDL.LU.64 R12, [R1+0x710] ;  /* 0x00071000010c7983 */ /* 0x002f280000300a00 */
[----:B------:R1:W-:Y:S04]  /*41f60*/  STL [R1+0x45c], R28 ;  /* 0x00045c1c01007387 */ /* 0x0003e80000100800 */
[----:B------:R-:W-:Y:S04]  /*41f70*/  STL [R1+0x450], R30 ;  /* 0x0004501e01007387 */ /* 0x000fe80000100800 */
[----:B------:R-:W4:Y:S01]  /*41f80*/  LDL.LU.64 R126, [R1+0x4b0] ;  /* 0x0004b000017e7983 */ /* 0x000f220000300a00 */
[----:B-1----:R-:W-:-:S05]  /*41f90*/  IMAD.MOV.U32 R28, RZ, RZ, R29 ;  /* 0x000000ffff1c7224 */ /* 0x002fca00078e001d */
[----:B------:R-:W-:Y:S04]  /*41fa0*/  STL [R1+0x458], R28 ;  /* 0x0004581c01007387 */ /* 0x000fe80000100800 */
[----:B------:R1:W-:Y:S02]  /*41fb0*/  STL [R1+0x464], R26 ;  /* 0x0004641a01007387 */ /* 0x0003e40000100800 */
[----:B-1----:R-:W-:Y:S02]  /*41fc0*/  IMAD.MOV.U32 R26, RZ, RZ, R27 ;  /* 0x000000ffff1a7224 */ /* 0x002fe400078e001b */
[----:B------:R1:W-:Y:S04]  /*41fd0*/  STL [R1+0x46c], R24 ;  /* 0x00046c1801007387 */ /* 0x0003e80000100800 */
[----:B------:R-:W-:Y:S04]  /*41fe0*/  STL [R1+0x460], R26 ;  /* 0x0004601a01007387 */ /* 0x000fe80000100800 */
[----:B------:R-:W4:Y:S01]  /*41ff0*/  LDL.LU.64 R40, [R1+0x840] ;  /* 0x0008400001287983 */ /* 0x000f220000300a00 */
[----:B-1----:R-:W-:-:S03]  /*42000*/  IMAD.MOV.U32 R24, RZ, RZ, R25 ;  /* 0x000000ffff187224 */ /* 0x002fc600078e0019 */
[----:B------:R-:W4:Y:S04]  /*42010*/  LDL.LU.64 R38, [R1+0x7d8] ;  /* 0x0007d80001267983 */ /* 0x000f280000300a00 */
[----:B------:R-:W-:Y:S04]  /*42020*/  STL [R1+0x468], R24 ;  /* 0x0004681801007387 */ /* 0x000fe80000100800 */
[----:B--2---:R1:W-:Y:S04]  /*42030*/  STL [R1+0x474], R22 ;  /* 0x0004741601007387 */ /* 0x0043e80000100800 */
[----:B------:R-:W2:Y:S04]  /*42040*/  LDL.LU.64 R36, [R1+0x728] ;  /* 0x0007280001247983 */ /* 0x000ea80000300a00 */
[----:B------:R-:W2:Y:S01]  /*42050*/  LDL.LU.64 R34, [R1+0x4c8] ;  /* 0x0004c80001227983 */ /* 0x000ea20000300a00 */
[----:B-1----:R-:W-:-:S05]  /*42060*/  IMAD.MOV.U32 R22, RZ, RZ, R23 ;  /* 0x000000ffff167224 */ /* 0x002fca00078e0017 */
[----:B------:R-:W-:Y:S04]  /*42070*/  STL [R1+0x470], R22 ;  /* 0x0004701601007387 */ /* 0x000fe80000100800 */
[----:B------:R1:W-:Y:S04]  /*42080*/  STL [R1+0x47c], R20 ;  /* 0x00047c1401007387 */ /* 0x0003e80000100800 */
[----:B------:R-:W2:Y:S04]  /*42090*/  LDL.LU.64 R32, [R1+0x848] ;  /* 0x0008480001207983 */ /* 0x000ea80000300a00 */
[----:B------:R-:W2:Y:S01]  /*420a0*/  LDL.LU.64 R30, [R1+0x7e8] ;  /* 0x0007e800011e7983 */ /* 0x000ea20000300a00 */
[----:B-1----:R-:W-:-:S05]  /*420b0*/  IMAD.MOV.U32 R20, RZ, RZ, R21 ;  /* 0x000000ffff147224 */ /* 0x002fca00078e0015 */
[----:B------:R-:W-:Y:S04]  /*420c0*/  STL [R1+0x478], R20 ;  /* 0x0004781401007387 */ /* 0x000fe80000100800 */
[----:B---3--:R1:W-:Y:S04]  /*420d0*/  STL [R1+0x484], R18 ;  /* 0x0004841201007387 */ /* 0x0083e80000100800 */
[----:B------:R-:W3:Y:S04]  /*420e0*/  LDL.LU.64 R28, [R1+0x740] ;  /* 0x00074000011c7983 */ /* 0x000ee80000300a00 */
[----:B------:R-:W3:Y:S01]  /*420f0*/  LDL.LU.64 R26, [R1+0x4e8] ;  /* 0x0004e800011a7983 */ /* 0x000ee20000300a00 */
[----:B-1----:R-:W-:-:S05]  /*42100*/  IMAD.MOV.U32 R18, RZ, RZ, R19 ;  /* 0x000000ffff127224 */ /* 0x002fca00078e0013 */
[----:B------:R-:W-:Y:S04]  /*42110*/  STL [R1+0x480], R18 ;  /* 0x0004801201007387 */ /* 0x000fe80000100800 */
[----:B----4-:R1:W-:Y:S04]  /*42120*/  STL [R1+0x48c], R16 ;  /* 0x00048c1001007387 */ /* 0x0103e80000100800 */
[----:B------:R-:W4:Y:S04]  /*42130*/  LDL.LU.64 R24, [R1+0x850] ;  /* 0x0008500001187983 */ /* 0x000f280000300a00 */
[----:B------:R-:W4:Y:S01]  /*42140*/  LDL.LU.64 R22, [R1+0x7f8] ;  /* 0x0007f80001167983 */ /* 0x000f220000300a00 */
[----:B-1----:R-:W-:-:S05]  /*42150*/  IMAD.MOV.U32 R16, RZ, RZ, R17 ;  /* 0x000000ffff107224 */ /* 0x002fca00078e0011 */
[----:B------:R-:W-:Y:S04]  /*42160*/  STL [R1+0x488], R16 ;  /* 0x0004881001007387 */ /* 0x000fe80000100800 */
[----:B------:R1:W-:Y:S04]  /*42170*/  STL [R1+0x494], R14 ;  /* 0x0004940e01007387 */ /* 0x0003e80000100800 */
[----:B------:R-:W4:Y:S04]  /*42180*/  LDL.LU.64 R20, [R1+0x758] ;  /* 0x0007580001147983 */ /* 0x000f280000300a00 */
[----:B------:R-:W4:Y:S01]  /*42190*/  LDL.LU.64 R18, [R1+0x508] ;  /* 0x0005080001127983 */ /* 0x000f220000300a00 */
[----:B-1----:R-:W-:-:S05]  /*421a0*/  IMAD.MOV.U32 R14, RZ, RZ, R15 ;  /* 0x000000ffff0e7224 */ /* 0x002fca00078e000f */
[----:B------:R1:W-:Y:S04]  /*421b0*/  STL [R1+0x490], R14 ;  /* 0x0004900e01007387 */ /* 0x0003e80000100800 */
[----:B------:R1:W-:Y:S04]  /*421c0*/  STL [R1+0x49c], R12 ;  /* 0x00049c0c01007387 */ /* 0x0003e80000100800 */
[----:B------:R-:W4:Y:S04]  /*421d0*/  LDL.LU.64 R16, [R1+0x858] ;  /* 0x0008580001107983 */ /* 0x000f280000300a00 */
[----:B-1----:R-:W4:Y:S01]  /*421e0*/  LDL.LU.64 R14, [R1+0x808] ;  /* 0x00080800010e7983 */ /* 0x002f220000300a00 */
[----:B------:R-:W-:-:S05]  /*421f0*/  IMAD.MOV.U32 R12, RZ, RZ, R13 ;  /* 0x000000ffff0c7224 */ /* 0x000fca00078e000d */
[----:B------:R1:W-:Y:S04]  /*42200*/  STL [R1+0x498], R12 ;  /* 0x0004980c01007387 */ /* 0x0003e80000100800 */
[----:B------:R1:W-:Y:S04]  /*42210*/  STL [R1+0x4a4], R126 ;  /* 0x0004a47e01007387 */ /* 0x0003e80000100800 */
[----:B-1----:R-:W4:Y:S01]  /*42220*/  LDL.LU.64 R12, [R1+0x770] ;  /* 0x00077000010c7983 */ /* 0x002f220000300a00 */
[----:B------:R-:W-:-:S03]  /*42230*/  IMAD.MOV.U32 R124, RZ, RZ, R127 ;  /* 0x000000ffff7c7224 */ /* 0x000fc600078e007f */
[----:B------:R-:W4:Y:S04]  /*42240*/  LDL.64 R126, [R1+0x530] ;  /* 0x00053000017e7983 */ /* 0x000f280000100a00 */
[----:B------:R1:W-:Y:S02]  /*42250*/  STL [R1+0x4a0], R124 ;  /* 0x0004a07c01007387 */ /* 0x0003e40000100800 */
[----:B-1----:R-:W-:Y:S02]  /*42260*/  IMAD.MOV.U32 R124, RZ, RZ, R41 ;  /* 0x000000ffff7c7224 */ /* 0x002fe400078e0029 */
[----:B------:R1:W-:Y:S04]  /*42270*/  STL [R1+0x4ac], R40 ;  /* 0x0004ac2801007387 */ /* 0x0003e80000100800 */
[----:B-1----:R1:W5:Y:S04]  /*42280*/  LDL.LU.64 R40, [R1+0xe78] ;  /* 0x000e780001287983 */ /* 0x0023680000300a00 */
[----:B------:R-:W-:Y:S04]  /*42290*/  STL [R1+0x4b4], R38 ;  /* 0x0004b42601007387 */ /* 0x000fe80000100800 */
[----:B------:R1:W-:Y:S02]  /*422a0*/  STL [R1+0x4a8], R124 ;  /* 0x0004a87c01007387 */ /* 0x0003e40000100800 */
[----:B-1----:R-:W-:-:S02]  /*422b0*/  IMAD.MOV.U32 R124, RZ, RZ, R39 ;  /* 0x000000ffff7c7224 */ /* 0x002fc400078e0027 */
[----:B------:R1:W5:Y:S04]  /*422c0*/  LDL.LU.64 R38, [R1+0xe70] ;  /* 0x000e700001267983 */ /* 0x0003680000300a00 */
[----:B--2---:R-:W-:Y:S04]  /*422d0*/  STL [R1+0x4bc], R36 ;  /* 0x0004bc2401007387 */ /* 0x004fe80000100800 */
[----:B------:R2:W-:Y:S02]  /*422e0*/  STL [R1+0x4b0], R124 ;  /* 0x0004b07c01007387 */ /* 0x0005e40000100800 */
[----:B--2---:R-:W-:-:S02]  /*422f0*/  IMAD.MOV.U32 R124, RZ, RZ, R37 ;  /* 0x000000ffff7c7224 */ /* 0x004fc400078e0025 */
[----:B------:R1:W5:Y:S04]  /*42300*/  LDL.LU.64 R36, [R1+0xe68] ;  /* 0x000e680001247983 */ /* 0x0003680000300a00 */
[----:B------:R-:W-:Y:S04]  /*42310*/  STL [R1+0x4c4], R34 ;  /* 0x0004c42201007387 */ /* 0x000fe80000100800 */
        /* <DEDUP_REMOVED lines=11> */
[----:B---3--:R-:W-:Y:S04]  /*423d0*/  STL [R1+0x4dc], R28 ;  /* 0x0004dc1c01007387 */ /* 0x008fe80000100800 */
[----:B------:R2:W-:Y:S02]  /*423e0*/  STL [R1+0x4d0], R124 ;  /* 0x0004d07c01007387 */ /* 0x0005e40000100800 */
[----:B--2---:R-:W-:-:S02]  /*423f0*/  IMAD.MOV.U32 R124, RZ, RZ, R29 ;  /* 0x000000ffff7c7224 */ /* 0x004fc400078e001d */
[----:B------:R1:W5:Y:S04]  /*42400*/  LDL.LU.64 R28, [R1+0xe48] ;  /* 0x000e4800011c7983 */ /* 0x0003680000300a00 */
[----:B------:R-:W-:Y:S04]  /*42410*/  STL [R1+0x4e4], R26 ;  /* 0x0004e41a01007387 */ /* 0x000fe80000100800 */
[----:B------:R2:W-:Y:S02]  /*42420*/  STL [R1+0x4d8], R124 ;  /* 0x0004d87c01007387 */ /* 0x0005e40000100800 */
[----:B--2---:R-:W-:-:S02]  /*42430*/  IMAD.MOV.U32 R124, RZ, RZ, R27 ;  /* 0x000000ffff7c7224 */ /* 0x004fc400078e001b */
[----:B------:R1:W5:Y:S04]  /*42440*/  LDL.LU.64 R26, [R1+0xe40] ;  /* 0x000e4000011a7983 */ /* 0x0003680000300a00 */
[----:B----4-:R-:W-:Y:S04]  /*42450*/  STL [R1+0x4ec], R24 ;  /* 0x0004ec1801007387 */ /* 0x010fe80000100800 */
        /* <DEDUP_REMOVED lines=26> */
[----:B------:R-:W2:Y:S04]  /*42600*/  LDL.LU.64 R12, [R1+0xe08] ;  /* 0x000e0800010c7983 */ /* 0x000ea80000300a00 */
[----:B------:R3:W-:Y:S04]  /*42610*/  STL [R1+0x524], R126 ;  /* 0x0005247e01007387 */ /* 0x0007e80000100800 */
[----:B------:R2:W-:Y:S01]  /*42620*/  STL [R1+0x518], R124 ;  /* 0x0005187c01007387 */ /* 0x0005e20000100800 */
[----:B---3--:R-:W-:-:S05]  /*42630*/  IMAD.MOV.U32 R126, RZ, RZ, R127 ;  /* 0x000000ffff7e7224 */ /* 0x008fca00078e007f */
[----:B------:R3:W-:Y:S01]  /*42640*/  STL [R1+0x520], R126 ;  /* 0x0005207e01007387 */ /* 0x0007e20000100800 */
[----:B------:R-:W-:Y:S01]  /*42650*/  UIADD3 UR15, UPT, UPT, UR15, -0x200, URZ ;  /* 0xfffffe000f0f7890 */ /* 0x000fe2000fffe0ff */
[----:B------:R-:W-:Y:S01]  /*42660*/  UMOV UR17, 0x1 ;  /* 0x0000000100117882 */ /* 0x000fe20000000000 */
[----:B------:R-:W-:Y:S01]  /*42670*/  UMOV UR18, 0x7 ;  /* 0x0000000700127882 */ /* 0x000fe20000000000 */
[----:B------:R-:W-:Y:S01]  /*42680*/  UMOV UR4, URZ ;  /* 0x000000ff00047c82 */ /* 0x000fe20008000000 */
[----:B------:R-:W-:Y:S01]  /*42690*/  UMOV UR5, URZ ;  /* 0x000000ff00057c82 */ /* 0x000fe20008000000 */
[----:B------:R-:W-:Y:S01]  /*426a0*/  UMOV UR6, URZ ;  /* 0x000000ff00067c82 */ /* 0x000fe20008000000 */
[----:B--2---:R-:W-:-:S04]  /*426b0*/  SHF.R.S32.HI R124, RZ, 0x1f, R12 ;  /* 0x0000001fff7c7819 */ /* 0x004fc8000001140c */
[----:B------:R-:W-:Y:S02]  /*426c0*/  LEA.HI R124, R124, R12, RZ, 0x6 ;  /* 0x0000000c7c7c7211 */ /* 0x000fe400078f30ff */
[----:B------:R-:W2:Y:S02]  /*426d0*/  S2R R12, SR_TID.X ;  /* 0x00000000000c7919 */ /* 0x000ea40000002100 */
[----:B------:R-:W-:-:S04]  /*426e0*/  SHF.R.S32.HI R124, RZ, 0x6, R124 ;  /* 0x00000006ff7c7819 */ /* 0x000fc8000001147c */
[----:B---3--:R-:W-:-:S05]  /*426f0*/  VIMNMX R126, PT, PT, R124, 0x2, !PT ;  /* 0x000000027c7e7848 */ /* 0x008fca0007fe0100 */
[----:B------:R-:W-:-:S05]  /*42700*/  VIADD R126, R126, 0xfffffffe ;  /* 0xfffffffe7e7e7836 */ /* 0x000fca0000000000 */
[----:B------:R1:W-:Y:S01]  /*42710*/  STL [R1+0x52c], R126 ;  /* 0x00052c7e01007387 */ /* 0x0003e20000100800 */
[----:B------:R-:W-:Y:S02]  /*42720*/  VIADD R127, R124, 0xfffffff8 ;  /* 0xfffffff87c7f7836 */ /* 0x000fe40000000000 */
[----:B------:R-:W-:Y:S01]  /*42730*/  IMAD.MOV.U32 R124, RZ, RZ, RZ ;  /* 0x000000ffff7c7224 */ /* 0x000fe200078e00ff */
[----:B--2---:R-:W-:-:S04]  /*42740*/  SHF.R.U32.HI R12, RZ, 0x6, R12 ;  /* 0x00000006ff0c7819 */ /* 0x004fc8000001160c */
[----:B-1----:R-:W-:-:S07]  /*42750*/  SGXT.U32 R12, R12, 0x1 ;  /* 0x000000010c0c781a */ /* 0x002fce0000000000 */
.L_x_10:
[----:B------:R-:W-:Y:S01]  /*42760*/  UIADD3 UR4, UPT, UPT, UR4, 0x1, URZ ;  /* 0x0000000104047890 */ /* 0x000fe2000fffe0ff */
[----:B------:R-:W-:-:S04]  /*42770*/  DEPBAR.LE SB0, 0xc ;  /* 0x000083000000791a */ /* 0x000fc80000000000 */
[----:B------:R-:W-:Y:S01]  /*42780*/  ULEA UR10, UR17, UR7, 0x3 ;  /* 0x00000007110a7291 */ /* 0x000fe2000f8e18ff */
[----:B------:R-:W-:Y:S01]  /*42790*/  IMAD.U32 R124, R124, -0x80000000, RZ ;  /* 0x800000007c7c7824 */ /* 0x000fe200078e00ff */
[----:B------:R-:W-:Y:S02]  /*427a0*/  UISETP.GT.AND UP1, UPT, UR4, 0x7, UPT ;  /* 0x000000070400788c */ /* 0x000fe4000bf24270 */
[----:B------:R-:W-:Y:S02]  /*427b0*/  UIADD3 UR10, UPT, UPT, UR10, 0x120000, URZ ;  /* 0x001200000a0a7890 */ /* 0x000fe4000fffe0ff */
[----:B------:R-:W-:Y:S01]  /*427c0*/  USEL UR4, UR4, URZ, !UP1 ;  /* 0x000000ff04047287 */ /* 0x000fe2000c800000 */
[----:B------:R-:W-:Y:S06]  /*427d0*/  BAR.SYNC.DEFER_BLOCKING 0x0 ;  /* 0x0000000000007b1d */ /* 0x000fec0000010000 */
[----:B-----5:R-:W-:Y:S05]  /*427e0*/  @P1 BRA `(.L_x_8) ;  /* 0x0000000400a01947 */ /* 0x020fea0003800000 */
[----:B------:R-:W-:Y:S02]  /*427f0*/  ULEA UR26, UR4, UR7, 0xe ;  /* 0x00000007041a7291 */ /* 0x000fe4000f8e70ff */
[----:B------:R-:W-:Y:S02]  /*42800*/  ULEA UR24, UR4, UR7, 0x11 ;  /* 0x0000000704187291 */ /* 0x000fe4000f8e88ff */
[----:B------:R-:W-:Y:S02]  /*42810*/  UIADD3 UR26, UPT, UPT, UR26, 0x100000, URZ ;  /* 0x001000001a1a7890 */ /* 0x000fe4000fffe0ff */
[----:B------:R-:W-:Y:S02]  /*42820*/  USHF.R.U32.HI UR24, URZ, 0x4, UR24 ;  /* 0x00000004ff187899 */ /* 0x000fe40008011618 */
[----:B------:R-:W-:Y:S02]  /*42830*/  USHF.R.U32.HI UR26, URZ, 0x4, UR26 ;  /* 0x00000004ff1a7899 */ /* 0x000fe4000801161a */
[----:B------:R-:W-:-:S02]  /*42840*/  USGXT.U32 UR46, UR24, 0xe ;  /* 0x0000000e182e789a */ /* 0x000fc40008000000 */
[----:B------:R-:W-:Y:S02]  /*42850*/  USGXT.U32 UR24, UR26, 0xe ;  /* 0x0000000e1a18789a */ /* 0x000fe40008000000 */
[----:B------:R-:W-:Y:S01]  /*42860*/  UIADD3 UR26, UP2, UPT, UR46, 0x2, URZ ;  /* 0x000000022e1a7890 */ /* 0x000fe2000ff5e0ff */
[----:B------:R-:W-:Y:S01]  /*42870*/  UMOV UR27, URZ ;  /* 0x000000ff001b7c82 */ /* 0x000fe20008000000 */
[----:B------:R-:W-:Y:S02]  /*42880*/  UIADD3 UR28, UP1, UPT, UR24, 0x2, URZ ;  /* 0x00000002181c7890 */ /* 0x000fe4000ff3e0ff */
[----:B------:R-:W-:Y:S02]  /*42890*/  UIADD3.X UR27, UPT, UPT, UR27, 0x40004040, URZ, UP2, !UPT ;  /* 0x400040401b1b7890 */ /* 0x000fe400097fe4ff */
[----:B------:R-:W-:Y:S01]  /*428a0*/  UIADD3 UR52, UP6, UPT, UR26, 0x2, URZ ;  /* 0x000000021a347890 */ /* 0x000fe2000ffde0ff */
[----:B------:R-:W-:Y:S01]  /*428b0*/  UMOV UR25, URZ ;  /* 0x000000ff00197c82 */ /* 0x000fe20008000000 */
[----:B------:R-:W-:-:S02]  /*428c0*/  UMOV UR30, UR10 ;  /* 0x0000000a001e7c82 */ /* 0x000fc40008000000 */
[----:B------:R-:W-:Y:S02]  /*428d0*/  UIADD3.X UR53, UPT, UPT, UR27, URZ, URZ, UP6, !UPT ;  /* 0x000000ff1b357290 */ /* 0x000fe4000b7fe4ff */
[----:B------:R-:W-:Y:S02]  /*428e0*/  UIADD3.X UR29, UPT, UPT, UR25, 0x40004040, URZ, UP1, !UPT ;  /* 0x40004040191d7890 */ /* 0x000fe40008ffe4ff */
[----:B------:R-:W-:Y:S01]  /*428f0*/  UIADD3 UR34, UP6, UPT, UR28, 0x4, URZ ;  /* 0x000000041c227890 */ /* 0x000fe2000ffde0ff */
[----:B------:R-:W-:Y:S01]  /*42900*/  UMOV UR31, URZ ;  /* 0x000000ff001f7c82 */ /* 0x000fe20008000000 */
[----:B------:R-:W-:Y:S02]  /*42910*/  UMOV UR48, 0x0 ;  /* 0x0000000000307882 */ /* 0x000fe40000000000 */
[----:B------:R-:W-:Y:S02]  /*42920*/  UIADD3.X UR35, UPT, UPT, UR29, URZ, URZ, UP6, !UPT ;  /* 0x000000ff1d237290 */ /* 0x000fe4000b7fe4ff */
[----:B------:R-:W-:Y:S01]  /*42930*/  UIADD3 UR38, UP6, UPT, UR28, 0x1fe, URZ ;  /* 0x000001fe1c267890 */ /* 0x000fe2000ffde0ff */
[----:B------:R-:W-:Y:S01]  /*42940*/  UMOV UR69, UR30 ;  /* 0x0000001e00457c82 */ /* 0x000fe20008000000 */
[----:B------:R-:W-:-:S02]  /*42950*/  UIADD3 UR30, UP4, UPT, UR28, 0x2, URZ ;  /* 0x000000021c1e7890 */ /* 0x000fc4000ff9e0ff */
[----:B------:R-:W-:Y:S02]  /*42960*/  UIADD3.X UR39, UPT, UPT, UR29, URZ, URZ, UP6, !UPT ;  /* 0x000000ff1d277290 */ /* 0x000fe4000b7fe4ff */
[----:B------:R-:W-:Y:S01]  /*42970*/  UIADD3 UR42, UP6, UPT, UR28, 0x200, URZ ;  /* 0x000002001c2a7890 */ /* 0x000fe2000ffde0ff */
[----:B------:R-:W-:Y:S01]  /*42980*/  UMOV UR49, 0x4400910 ;  /* 0x0440091000317882 */ /* 0x000fe20000000000 */
[----:B------:R-:W-:Y:S01]  /*42990*/  UIADD3 UR56, UP3, UPT, UR26, 0x4, URZ ;  /* 0x000000041a387890 */ /* 0x000fe2000ff7e0ff */
[----:B------:R-:W-:Y:S01]  /*429a0*/  UMOV UR47, 0x40004040 ;  /* 0x40004040002f7882 */ /* 0x000fe20000000000 */
[----:B------:R-:W-:Y:S01]  /*429b0*/  UMOV UR25, 0x40004040 ;  /* 0x4000404000197882 */ /* 0x000fe20000000000 */
[----:B------:R-:W-:Y:S01]  /*429c0*/  UIADD3.X UR31, UPT, UPT, UR29, URZ, URZ, UP4, !UPT ;  /* 0x000000ff1d1f7290 */ /* 0x000fe2000a7fe4ff */
[----:B------:R1:W-:Y:S01]  /*429d0*/  UTCHMMA gdesc[UR24], gdesc[UR46], tmem[UR8], tmem[UR48], idesc[UR49], UPT ;  /* 0x00ff302e180075ea */ /* 0x0003e2000b800008 */
[----:B------:R-:W-:Y:S02]  /*429e0*/  UIADD3.X UR43, UPT, UPT, UR29, URZ, URZ, UP6, !UPT ;  /* 0x000000ff1d2b7290 */ /* 0x000fe4000b7fe4ff */
[----:B------:R-:W-:Y:S01]  /*429f0*/  UIADD3.X UR57, UPT, UPT, UR27, URZ, URZ, UP3, !UPT ;  /* 0x000000ff1b397290 */ /* 0x000fe20009ffe4ff */
[----:B------:R-:W-:Y:S01]  /*42a00*/  UMOV UR50, 0x0 ;  /* 0x0000000000327882 */ /* 0x000fe20000000000 */
[----:B------:R-:W-:Y:S01]  /*42a10*/  UMOV UR51, 0x4400910 ;  /* 0x0440091000337882 */ /* 0x000fe20000000000 */
[----:B------:R-:W-:-:S02]  /*42a20*/  UIADD3 UR64, UP2, UPT, UR26, 0x7fe, URZ ;  /* 0x000007fe1a407890 */ /* 0x000fc4000ff5e0ff */
[----:B------:R2:W-:Y:S01]  /*42a30*/  UTCHMMA gdesc[UR28], gdesc[UR26], tmem[UR8], tmem[UR50], idesc[UR51], UPT ;  /* 0x00ff321a1c0075ea */ /* 0x0005e2000b800008 */
[----:B------:R-:W-:Y:S02]  /*42a40*/  UIADD3 UR62, UP1, UPT, UR26, 0x800, URZ ;  /* 0x000008001a3e7890 */ /* 0x000fe4000ff3e0ff */
[----:B-1----:R-:W-:Y:S02]  /*42a50*/  UIADD3 UR46, UP6, UPT, UR28, 0x202, URZ ;  /* 0x000002021c2e7890 */ /* 0x002fe4000ffde0ff */
[----:B------:R-:W-:Y:S02]  /*42a60*/  UIADD3 UR32, UP5, UPT, UR26, 0x802, URZ ;  /* 0x000008021a207890 */ /* 0x000fe4000ffbe0ff */
[----:B------:R-:W-:Y:S02]  /*42a70*/  UIADD3.X UR47, UPT, UPT, UR29, URZ, URZ, UP6, !UPT ;  /* 0x000000ff1d2f7290 */ /* 0x000fe4000b7fe4ff */
[----:B------:R-:W-:Y:S02]  /*42a80*/  UIADD3 UR36, UP4, UPT, UR26, 0x804, URZ ;  /* 0x000008041a247890 */ /* 0x000fe4000ff9e0ff */
[----:B--2---:R-:W-:Y:S01]  /*42a90*/  UIADD3 UR50, UP6, UPT, UR28, 0x204, URZ ;  /* 0x000002041c327890 */ /* 0x004fe2000ffde0ff */
[----:B------:R-:W-:Y:S01]  /*42aa0*/  UMOV UR54, 0x0 ;  /* 0x0000000000367882 */ /* 0x000fe20000000000 */
[----:B------:R-:W-:Y:S01]  /*42ab0*/  UMOV UR55, 0x4400910 ;  /* 0x0440091000377882 */ /* 0x000fe20000000000 */
[----:B------:R-:W-:Y:S01]  /*42ac0*/  UIADD3 UR40, UP3, UPT, UR26, 0xffe, URZ ;  /* 0x00000ffe1a287890 */ /* 0x000fe2000ff7e0ff */
[----:B------:R1:W-:Y:S01]  /*42ad0*/  UTCHMMA gdesc[UR30], gdesc[UR52], tmem[UR8], tmem[UR54], idesc[UR55], UPT ;  /* 0x00ff36341e0075ea */ /* 0x0003e2000b800008 */
[----:B------:R-:W-:-:S02]  /*42ae0*/  UIADD3.X UR65, UPT, UPT, UR27, URZ, URZ, UP2, !UPT ;  /* 0x000000ff1b417290 */ /* 0x000fc400097fe4ff */
[----:B------:R-:W-:Y:S02]  /*42af0*/  UIADD3 UR44, UP2, UPT, UR26, 0x1000, URZ ;  /* 0x000010001a2c7890 */ /* 0x000fe4000ff5e0ff */
[----:B------:R-:W-:Y:S01]  /*42b00*/  UIADD3.X UR63, UPT, UPT, UR27, URZ, URZ, UP1, !UPT ;  /* 0x000000ff1b3f7290 */ /* 0x000fe20008ffe4ff */
[----:B------:R-:W-:Y:S01]  /*42b10*/  UMOV UR58, 0x0 ;  /* 0x00000000003a7882 */ /* 0x000fe20000000000 */
[----:B------:R-:W-:Y:S01]  /*42b20*/  UMOV UR59, 0x4400910 ;  /* 0x04400910003b7882 */ /* 0x000fe20000000000 */
[----:B------:R-:W-:Y:S01]  /*42b30*/  UIADD3 UR48, UP1, UPT, UR26, 0x1002, URZ ;  /* 0x000010021a307890 */ /* 0x000fe2000ff3e0ff */
[----:B------:R2:W-:Y:S01]  /*42b40*/  UTCHMMA gdesc[UR34], gdesc[UR56], tmem[UR8], tmem[UR58], idesc[UR59], UPT ;  /* 0x00ff3a38220075ea */ /* 0x0005e2000b800008 */
[----:B------:R-:W-:Y:S02]  /*42b50*/  UIADD3.X UR33, UPT, UPT, UR27, URZ, URZ, UP5, !UPT ;  /* 0x000000ff1b217290 */ /* 0x000fe4000affe4ff */
[----:B-1----:R-:W-:Y:S02]  /*42b60*/  UIADD3 UR52, UP5, UPT, UR26, 0x1004, URZ ;  /* 0x000010041a347890 */ /* 0x002fe4000ffbe0ff */
[----:B------:R-:W-:-:S02]  /*42b70*/  UIADD3.X UR51, UPT, UPT, UR29, URZ, URZ, UP6, !UPT ;  /* 0x000000ff1d337290 */ /* 0x000fc4000b7fe4ff */
[----:B------:R-:W-:Y:S02]  /*42b80*/  UIADD3.X UR37, UPT, UPT, UR27, URZ, URZ, UP4, !UPT ;  /* 0x000000ff1b257290 */ /* 0x000fe4000a7fe4ff */
[----:B------:R-:W-:Y:S02]  /*42b90*/  UIADD3 UR19, UPT, UPT, UR8, 0x100000, URZ ;  /* 0x0010000008137890 */ /* 0x000fe4000fffe0ff */
[----:B------:R-:W-:Y:S02]  /*42ba0*/  UIADD3 UR54, UP6, UPT, UR26, 0x17fe, URZ ;  /* 0x000017fe1a367890 */ /* 0x000fe4000ffde0ff */
[----:B------:R-:W-:Y:S02]  /*42bb0*/  UIADD3.X UR41, UPT, UPT, UR27, URZ, URZ, UP3, !UPT ;  /* 0x000000ff1b297290 */ /* 0x000fe40009ffe4ff */
[----:B------:R-:W-:Y:S02]  /*42bc0*/  UIADD3 UR20, UPT, UPT, UR8, 0x100000, URZ ;  /* 0x0010000008147890 */ /* 0x000fe4000fffe0ff */
[----:B--2---:R-:W-:-:S02]  /*42bd0*/  UIADD3 UR56, UP4, UPT, UR26, 0x1800, URZ ;  /* 0x000018001a387890 */ /* 0x004fc4000ff9e0ff */
[----:B------:R-:W-:Y:S02]  /*42be0*/  UIADD3.X UR45, UPT, UPT, UR27, URZ, URZ, UP2, !UPT ;  /* 0x000000ff1b2d7290 */ /* 0x000fe400097fe4ff */
[----:B------:R-:W-:Y:S02]  /*42bf0*/  UIADD3 UR21, UPT, UPT, UR8, 0x100000, URZ ;  /* 0x0010000008157890 */ /* 0x000fe4000fffe0ff */
[----:B------:R-:W-:Y:S02]  /*42c00*/  UIADD3 UR58, UP3, UPT, UR26, 0x1802, URZ ;  /* 0x000018021a3a7890 */ /* 0x000fe4000ff7e0ff */
[----:B------:R-:W-:Y:S01]  /*42c10*/  UIADD3.X UR49, UPT, UPT, UR27, URZ, URZ, UP1, !UPT ;  /* 0x000000ff1b317290 */ /* 0x000fe20008ffe4ff */
[----:B------:R-:W-:Y:S01]  /*42c20*/  UMOV UR70, 0x0 ;  /* 0x0000000000467882 */ /* 0x000fe20000000000 */
[----:B------:R-:W-:Y:S01]  /*42c30*/  UMOV UR71, 0x4400910 ;  /* 0x0440091000477882 */ /* 0x000fe20000000000 */
[----:B------:R-:W-:Y:S02]  /*42c40*/  UIADD3 UR60, UPT, UPT, UR8, 0x100000, URZ ;  /* 0x00100000083c7890 */ /* 0x000fe4000fffe0ff */
[----:B------:R1:W-:Y:S01]  /*42c50*/  UTCHMMA gdesc[UR38], gdesc[UR64], tmem[UR8], tmem[UR70], idesc[UR71], UPT ;  /* 0x00ff4640260075ea */ /* 0x0003e2000b800008 */
[----:B------:R-:W-:-:S02]  /*42c60*/  UIADD3 UR26, UP2, UPT, UR26, 0x1804, URZ ;  /* 0x000018041a1a7890 */ /* 0x000fc4000ff5e0ff */
[----:B------:R-:W-:Y:S01]  /*42c70*/  UIADD3.X UR53, UPT, UPT, UR27, URZ, URZ, UP5, !UPT ;  /* 0x000000ff1b357290 */ /* 0x000fe2000affe4ff */
[----:B------:R-:W-:Y:S01]  /*42c80*/  UMOV UR72, 0x0 ;  /* 0x0000000000487882 */ /* 0x000fe20000000000 */
[----:B------:R-:W-:Y:S01]  /*42c90*/  UMOV UR73, 0x4400910 ;  /* 0x0440091000497882 */ /* 0x000fe20000000000 */
[----:B------:R-:W-:Y:S02]  /*42ca0*/  UIADD3 UR61, UPT, UPT, UR8, 0x100000, URZ ;  /* 0x00100000083d7890 */ /* 0x000fe4000fffe0ff */
[----:B------:R2:W-:Y:S01]  /*42cb0*/  UTCHMMA gdesc[UR42], gdesc[UR62], tmem[UR8], tmem[UR72], idesc[UR73], UPT ;  /* 0x00ff483e2a0075ea */ /* 0x0005e2000b800008 */
        /* <DEDUP_REMOVED lines=8> */
[----:B------:R-:W-:-:S02]  /*42d40*/  UIADD3 UR67, UPT, UPT, UR8, 0x100000, URZ ;  /* 0x0010000008437890 */ /* 0x000fc4000fffe0ff */
[----:B------:R3:W-:Y:S01]  /*42d50*/  UTCHMMA gdesc[UR50], gdesc[UR36], tmem[UR8], tmem[UR76], idesc[UR77], UPT ;  /* 0x00ff4c24320075ea */ /* 0x0007e2000b800008 */
[----:B------:R-:W-:Y:S01]  /*42d60*/  UIADD3.X UR59, UPT, UPT, UR27, URZ, URZ, UP3, !UPT ;  /* 0x000000ff1b3b7290 */ /* 0x000fe20009ffe4ff */
[----:B------:R3:W-:Y:S01]  /*42d70*/  UTCHMMA gdesc[UR24], gdesc[UR40], tmem[UR19], tmem[UR72], idesc[UR73], UPT ;  /* 0x00ff4828180075ea */ /* 0x0007e2000b800013 */
[----:B------:R-:W-:Y:S02]  /*42d80*/  UIADD3 UR68, UPT, UPT, UR8, 0x100000, URZ ;  /* 0x0010000008447890 */ /* 0x000fe4000fffe0ff */
[----:B------:R-:W-:Y:S01]  /*42d90*/  UIADD3.X UR27, UPT, UPT, UR27, URZ, URZ, UP2, !UPT ;  /* 0x000000ff1b1b7290 */ /* 0x000fe200097fe4ff */
[----:B-1----:R-:W-:Y:S01]  /*42da0*/  UMOV UR64, 0x0 ;  /* 0x0000000000407882 */ /* 0x002fe20000000000 */
[----:B------:R-:W-:Y:S01]  /*42db0*/  UMOV UR65, 0x4400910 ;  /* 0x0440091000417882 */ /* 0x000fe20000000000 */
[----:B--2---:R-:W-:Y:S01]  /*42dc0*/  UMOV UR62, 0x0 ;  /* 0x00000000003e7882 */ /* 0x004fe20000000000 */
[----:B------:R3:W-:Y:S01]  /*42dd0*/  UTCHMMA gdesc[UR28], gdesc[UR44], tmem[UR20], tmem[UR64], idesc[UR65], UPT ;  /* 0x00ff402c1c0075ea */ /* 0x0007e2000b800014 */
[----:B------:R3:W-:Y:S01]  /*42de0*/  UTCHMMA gdesc[UR30], gdesc[UR48], tmem[UR21], tmem[UR70], idesc[UR71], UPT ;  /* 0x00ff46301e0075ea */ /* 0x0007e2000b800015 */
[----:B------:R3:W-:Y:S01]  /*42df0*/  UTCHMMA gdesc[UR34], gdesc[UR52], tmem[UR60], tmem[UR74], idesc[UR75], UPT ;  /* 0x00ff4a34220075ea */ /* 0x0007e2000b80003c */
[----:B------:R3:W-:Y:S01]  /*42e00*/  UTCHMMA gdesc[UR38], gdesc[UR54], tmem[UR61], tmem[UR72], idesc[UR73], UPT ;  /* 0x00ff4836260075ea */ /* 0x0007e2000b80003d */
[----:B------:R-:W-:Y:S01]  /*42e10*/  UMOV UR63, 0x4400910 ;  /* 0x04400910003f7882 */ /* 0x000fe20000000000 */
[----:B------:R3:W-:Y:S01]  /*42e20*/  UTCHMMA gdesc[UR42], gdesc[UR56], tmem[UR66], tmem[UR64], idesc[UR65], UPT ;  /* 0x00ff40382a0075ea */ /* 0x0007e2000b800042 */
[----:B------:R3:W-:Y:S01]  /*42e30*/  UTCHMMA gdesc[UR46], gdesc[UR58], tmem[UR67], tmem[UR70], idesc[UR71], UPT ;  /* 0x00ff463a2e0075ea */ /* 0x0007e2000b800043 */
[----:B------:R3:W-:Y:S01]  /*42e40*/  UTCHMMA gdesc[UR50], gdesc[UR26], tmem[UR68], tmem[UR62], idesc[UR63], UPT ;  /* 0x00ff3e1a320075ea */ /* 0x0007e2000b800044 */
[----:B------:R3:W-:Y:S01]  /*42e50*/  UTCBAR [UR69], URZ ;  /* 0x000000ff450073e9 */ /* 0x0007e200080000ff */
[----:B------:R-:W-:Y:S01]  /*42e60*/  NOP ;  /* 0x0000000000007918 */ /* 0x000fe20000000000 */
.L_x_8:
[----:B------:R-:W1:Y:S01]  /*42e70*/  LDC R126, c[0x0][0x3a0] ;  /* 0x0000e800ff7e7b82 */ /* 0x000e620000000800 */
[----:B---3--:R-:W-:Y:S01]  /*42e80*/  UMOV UR19, UR5 ;  /* 0x0000000500137c82 */ /* 0x008fe20008000000 */
[----:B------:R-:W2:Y:S01]  /*42e90*/  SYNCS.PHASECHK.TRANS64.TRYWAIT P4, [UR16], R124 ;  /* 0x0000007cff0075a7 */ /* 0x000ea20008081110 */
[----:B-1----:R-:W-:-:S05]  /*42ea0*/  VIADD R127, R126, 0x3f ;  /* 0x0000003f7e7f7836 */ /* 0x002fca0000000000 */
[----:B------:R-:W-:-:S04]  /*42eb0*/  SHF.R.S32.HI R126, RZ, 0x1f, R127 ;  /* 0x0000001fff7e7819 */ /* 0x000fc8000001147f */
[----:B------:R-:W-:-:S04]  /*42ec0*/  LEA.HI R126, R126, R127, RZ, 0x6 ;  /* 0x0000007f7e7e7211 */ /* 0x000fc800078f30ff */
[----:B------:R-:W-:-:S05]  /*42ed0*/  SHF.R.S32.HI R126, RZ, 0x6, R126 ;  /* 0x00000006ff7e7819 */ /* 0x000fca000001147e */
[----:B------:R-:W-:-:S05]  /*42ee0*/  VIADD R126, R126, 0xfffffff8 ;  /* 0xfffffff87e7e7836 */ /* 0x000fca0000000000 */
[----:B------:R-:W-:Y:S01]  /*42ef0*/  ISETP.LE.AND P3, PT, R126, UR6, PT ;  /* 0x000000067e007c0c */ /* 0x000fe2000bf63270 */
[----:B--2---:R-:W-:-:S12]  /*42f00*/  @!P4 BRA `(.L_x_9) ;  /* 0x00000124002cc947 */ /* 0x004fd80003800000 */
.L_x_16:
[----:B-----5:R-:W-:Y:S01]  /*42f10*/  IADD3 R14, P6, PT, R14, UR11, RZ ;  /* 0x0000000b0e0e7c10 */ /* 0x020fe2000ffde0ff */
[----:B------:R-:W-:Y:S01]  /*42f20*/  STL [R1+0xe28], R237 ;  /* 0x000e28ed01007387 */ /* 0x000fe20000100800 */
[----:B------:R-:W-:Y:S01]  /*42f30*/  UIMAD UR5, UR6, -0x40, UR15 ;  /* 0xffffffc0060578a4 */ /* 0x000fe2000f8e020f */
[----:B------:R-:W-:Y:S01]  /*42f40*/  LOP3.LUT R124, R12, 0x2, RZ, 0xfc, !PT ;  /* 0x000000020c7c7812 */ /* 0x000fe200078efcff */
[----:B------:R-:W-:Y:S01]  /*42f50*/  UIADD3 UR18, UPT, UPT, UR18, 0x1, URZ ;  /* 0x0000000112127890 */ /* 0x000fe2000fffe0ff */
[----:B------:R-:W-:Y:S01]  /*42f60*/  IADD3.X R15, PT, PT, R15, UR12, RZ, P6, !PT ;  /* 0x0000000c0f0f7c10 */ /* 0x000fe2000b7fe4ff */
[----:B------:R-:W-:Y:S01]  /*42f70*/  STL [R1+0xe24], R245 ;  /* 0x000e24f501007387 */ /* 0x000fe20000100800 */
[----:B------:R-:W-:Y:S01]  /*42f80*/  IADD3 R16, P6, PT, R16, UR11, RZ ;  /* 0x0000000b10107c10 */ /* 0x000fe2000ffde0ff */
[----:B------:R-:W-:Y:S01]  /*42f90*/  UISETP.GT.AND UP1, UPT, UR18, 0x7, UPT ;  /* 0x000000071200788c */ /* 0x000fe2000bf24270 */
[----:B------:R-:W-:Y:S01]  /*42fa0*/  ISETP.GE.AND P4, PT, R12, UR5, PT ;  /* 0x000000050c007c0c */ /* 0x000fe2000bf86270 */
[----:B------:R1:W-:Y:S01]  /*42fb0*/  STL [R1+0xe08], R0 ;  /* 0x000e080001007387 */ /* 0x0003e20000100800 */
[----:B------:R-:W-:Y:S01]  /*42fc0*/  IADD3.X R17, PT, PT, R17, UR12, RZ, P6, !PT ;  /* 0x0000000c11117c10 */ /* 0x000fe2000b7fe4ff */
[----:B------:R-:W-:Y:S01]  /*42fd0*/  USEL UR18, UR18, URZ, !UP1 ;  /* 0x000000ff12127287 */ /* 0x000fe2000c800000 */
[----:B------:R-:W-:Y:S01]  /*42fe0*/  BAR.SYNC.DEFER_BLOCKING 0x0 ;  /* 0x0000000000007b1d */ /* 0x000fe20000010000 */
[----:B------:R-:W-:-:S02]  /*42ff0*/  ISETP.GE.AND P5, PT, R124, UR5, PT ;  /* 0x000000057c007c0c */ /* 0x000fc4000bfa6270 */
[----:B------:R-:W-:Y:S01]  /*43000*/  ULEA UR16, UR18, UR7, 0xe ;  /* 0x0000000712107291 */ /* 0x000fe2000f8e70ff */
[----:B------:R-:W-:-:S04]  /*43010*/  SEL R124, RZ, 0x4, P4 ;  /* 0x00000004ff7c7807 */ /* 0x000fc80002000000 */
[----:B------:R-:W-:Y:S01]  /*43020*/  SEL R124, R124, RZ, !P3 ;  /* 0x000000ff7c7c7207 */ /* 0x000fe20005800000 */
[----:B------:R-:W-:Y:S03]  /*43030*/  STL [R1+0xe10], R14 ;  /* 0x000e100e01007387 */ /* 0x000fe60000100800 */
[----:B------:R-:W-:Y:S01]  /*43040*/  ISETP.NE.U32.AND P4, PT, R124, RZ, PT ;  /* 0x000000ff7c00720c */ /* 0x000fe20003f85070 */
[----:B------:R2:W-:Y:S01]  /*43050*/  STL [R1+0xe0c], R15 ;  /* 0x000e0c0f01007387 */ /* 0x0005e20000100800 */
[----:B------:R-:W-:-:S03]  /*43060*/  SEL R124, RZ, 0x4, P5 ;  /* 0x00000004ff7c7807 */ /* 0x000fc60002800000 */
[----:B------:R-:W-:Y:S01]  /*43070*/  STL [R1+0xe18], R16 ;  /* 0x000e181001007387 */ /* 0x000fe20000100800 */
[----:B------:R-:W-:-:S03]  /*43080*/  SEL R124, R124, RZ, !P3 ;  /* 0x000000ff7c7c7207 */ /* 0x000fc60005800000 */
[----:B------:R3:W-:Y:S01]  /*43090*/  STL [R1+0xe14], R17 ;  /* 0x000e141101007387 */ /* 0x0007e20000100800 */
[----:B------:R-:W-:Y:S01]  /*430a0*/  ISETP.NE.U32.AND P5, PT, R124, RZ, PT ;  /* 0x000000ff7c00720c */ /* 0x000fe20003fa5070 */
[----:B------:R-:W-:Y:S02]  /*430b0*/  IMAD.U32 R124, RZ, RZ, UR16 ;  /* 0x00000010ff7c7e24 */ /* 0x000fe4000f8e00ff */
[----:B-1----:R-:W4:Y:S01]  /*430c0*/  LDL R0, [R1+0xe04] ;  /* 0x000e040001007983 */ /* 0x002f220000100800 */
[----:B------:R-:W1:Y:S02]  /*430d0*/  S2R R126, SR_TID.X ;  /* 0x00000000007e7919 */ /* 0x000e640000002100 */
[C---:B-1----:R-:W-:Y:S01]  /*430e0*/  IMAD.SHL.U32 R127, R126.reuse, 0x10, RZ ;  /* 0x000000107e7f7824 */ /* 0x042fe200078e00ff */
[C---:B------:R-:W-:Y:S02]  /*430f0*/  LOP3.LUT R237, R126.reuse, 0x3f, RZ, 0xc0, !PT ;  /* 0x0000003f7eed7812 */ /* 0x040fe400078ec0ff */
[----:B------:R-:W-:-:S02]  /*43100*/  LOP3.LUT R126, R126, 0x40, RZ, 0xc0, !PT ;  /* 0x000000407e7e7812 */ /* 0x000fc400078ec0ff */
[----:B------:R-:W-:-:S04]  /*43110*/  LOP3.LUT R127, R127, 0x70, RZ, 0xc0, !PT ;  /* 0x000000707f7f7812 */ /* 0x000fc800078ec0ff */
[----:B------:R-:W-:Y:S02]  /*43120*/  LEA.HI R126, R126, R127, RZ, 0x1c ;  /* 0x0000007f7e7e7211 */ /* 0x000fe400078fe0ff */
[----:B------:R-:W-:-:S03]  /*43130*/  LOP3.LUT R127, R12, 0x20, RZ, 0xfc, !PT ;  /* 0x000000200c7f7812 */ /* 0x000fc600078efcff */
[----:B------:R-:W-:-:S05]  /*43140*/  IMAD R126, R237, 0x80, R126 ;  /* 0x00000080ed7e7824 */ /* 0x000fca00078e027e */
[----:B------:R-:W-:Y:S02]  /*43150*/  IADD3 R124, PT, PT, R126, 0x100000, R124 ;  /* 0x001000007e7c7810 */ /* 0x000fe40007ffe07c */
[----:B------:R-:W-:-:S03]  /*43160*/  LOP3.LUT R126, R12, 0x22, RZ, 0xfc, !PT ;  /* 0x000000220c7e7812 */ /* 0x000fc600078efcff */
[----:B------:R-:W-:Y:S01]  /*43170*/  @!PT LDS RZ, [RZ] ;  /* 0x00000000fffff984 */ /* 0x000fe20000000800 */
[----:B------:R-:W-:Y:S01]  /*43180*/  @!PT LDS RZ, [RZ] ;  /* 0x00000000fffff984 */ /* 0x000fe20000000800 */
[----:B------:R-:W-:Y:S01]  /*43190*/  @!PT LDS RZ, [RZ] ;  /* 0x00000000fffff984 */ /* 0x000fe20000000800 */
[----:B------:R-:W-:Y:S01]  /*431a0*/  LDGSTS.E [R124], desc[UR22][R14.64], P4 ;  /* 0x000000000e7c7fae */ /* 0x000fe2000a1a1016 */
[----:B------:R-:W-:-:S03]  /*431b0*/  ISETP.GE.AND P4, PT, R127, UR5, PT ;  /* 0x000000057f007c0c */ /* 0x000fc6000bf86270 */
[----:B------:R-:W-:Y:S01]  /*431c0*/  LDGSTS.E [R124+0x8], desc[UR22][R16.64], P5 ;  /* 0x00008000107c7fae */ /* 0x000fe2000a9a1016 */
[----:B------:R-:W-:Y:S02]  /*431d0*/  ISETP.GE.AND P5, PT, R126, UR5, PT ;  /* 0x000000057e007c0c */ /* 0x000fe4000bfa6270 */
[----:B------:R-:W-:Y:S02]  /*431e0*/  SEL R127, RZ, 0x4, P4 ;  /* 0x00000004ff7f7807 */ /* 0x000fe40002000000 */
[----:B------:R-:W-:Y:S02]  /*431f0*/  SEL R126, RZ, 0x4, P5 ;  /* 0x00000004ff7e7807 */ /* 0x000fe40002800000 */
[----:B------:R-:W-:Y:S02]  /*43200*/  SEL R127, R127, RZ, !P3 ;  /* 0x000000ff7f7f7207 */ /* 0x000fe40005800000 */
[----:B------:R-:W-:Y:S02]  /*43210*/  SEL R126, R126, RZ, !P3 ;  /* 0x000000ff7e7e7207 */ /* 0x000fe40005800000 */
[----:B------:R-:W-:-:S02]  /*43220*/  ISETP.NE.U32.AND P5, PT, R127, RZ, PT ;  /* 0x000000ff7f00720c */ /* 0x000fc40003fa5070 */
[----:B------:R-:W-:Y:S02]  /*43230*/  IADD3 R46, P6, PT, R46, UR11, RZ ;  /* 0x0000000b2e2e7c10 */ /* 0x000fe4000ffde0ff */
[----:B------:R-:W-:Y:S02]  /*43240*/  ISETP.NE.U32.AND P4, PT, R126, RZ, PT ;  /* 0x000000ff7e00720c */ /* 0x000fe40003f85070 */
[----:B------:R-:W-:Y:S02]  /*43250*/  IADD3.X R47, PT, PT, R47, UR12, RZ, P6, !PT ;  /* 0x0000000c2f2f7c10 */ /* 0x000fe4000b7fe4ff */
[----:B------:R-:W-:-:S04]  /*43260*/  IADD3 R48, P6, PT, R48, UR11, RZ ;  /* 0x0000000b30307c10 */ /* 0x000fc8000ffde0ff */
[----:B------:R-:W-:Y:S01]  /*43270*/  IADD3.X R49, PT, PT, R49, UR12, RZ, P6, !PT ;  /* 0x0000000c31317c10 */ /* 0x000fe2000b7fe4ff */
[----:B------:R-:W-:Y:S04]  /*43280*/  LDGSTS.E [R124+0x2000], desc[UR22][R46.64], P5 ;  /* 0x020000002e7c7fae */ /* 0x000fe8000a9a1016 */
[----:B------:R1:W-:Y:S02]  /*43290*/  LDGSTS.E [R124+0x2008], desc[UR22][R48.64], P4 ;  /* 0x02008000307c7fae */ /* 0x0003e4000a1a1016 */
[----:B-1----:R-:W-:-:S04]  /*432a0*/  LOP3.LUT R124, R12, 0x4, RZ, 0xfc, !PT ;  /* 0x000000040c7c7812 */ /* 0x002fc800078efcff */
[----:B------:R-:W-:Y:S02]  /*432b0*/  ISETP.GE.AND P4, PT, R124, UR5, PT ;  /* 0x000000057c007c0c */ /* 0x000fe4000bf86270 */
[----:B------:R-:W-:-:S04]  /*432c0*/  LOP3.LUT R124, R12, 0x6, RZ, 0xfc, !PT ;  /* 0x000000060c7c7812 */ /* 0x000fc800078efcff */
[----:B------:R-:W-:Y:S02]  /*432d0*/  ISETP.GE.AND P5, PT, R124, UR5, PT ;  /* 0x000000057c007c0c */ /* 0x000fe4000bfa6270 */
[----:B------:R-:W-:-:S04]  /*432e0*/  SEL R124, RZ, 0x4, P4 ;  /* 0x00000004ff7c7807 */ /* 0x000fc80002000000 */
[----:B------:R-:W-:-:S04]  /*432f0*/  SEL R124, R124, RZ, !P3 ;  /* 0x000000ff7c7c7207 */ /* 0x000fc80005800000 */
[----:B------:R-:W-:Y:S02]  /*43300*/  ISETP.NE.U32.AND P4, PT, R124, RZ, PT ;  /* 0x000000ff7c00720c */ /* 0x000fe40003f85070 */
[----:B------:R-:W-:-:S04]  /*43310*/  SEL R124, RZ, 0x4, P5 ;  /* 0x00000004ff7c7807 */ /* 0x000fc80002800000 */
[----:B------:R-:W-:-:S04]  /*43320*/  SEL R124, R124, RZ, !P3 ;  /* 0x000000ff7c7c7207 */ /* 0x000fc80005800000 */
[----:B------:R-:W-:Y:S01]  /*43330*/  ISETP.NE.U32.AND P5, PT, R124, RZ, PT ;  /* 0x000000ff7c00720c */ /* 0x000fe20003fa5070 */
[----:B------:R-:W-:Y:S01]  /*43340*/  IMAD.U32 R124, RZ, RZ, UR16 ;  /* 0x00000010ff7c7e24 */ /* 0x000fe2000f8e00ff */
[----:B------:R-:W-:Y:S04]  /*43350*/  STL [R1+0xe20], R46 ;  /* 0x000e202e01007387 */ /* 0x000fe80000100800 */
[----:B------:R1:W-:Y:S01]  /*43360*/  STL [R1+0xe1c], R47 ;  /* 0x000e1c2f01007387 */ /* 0x0003e20000100800 */
[----:B----4-:R-:W-:-:S03]  /*43370*/  IADD3 R124, PT, PT, R0, 0x100000, R124 ;  /* 0x00100000007c7810 */ /* 0x010fc60007ffe07c */
[----:B------:R-:W4:Y:S01]  /*43380*/  LDL R0, [R1+0xe00] ;  /* 0x000e000001007983 */ /* 0x000f220000100800 */
[----:B------:R-:W-:-:S04]  /*43390*/  IADD3 R18, P6, PT, R18, UR11, RZ ;  /* 0x0000000b12127c10 */ /* 0x000fc8000ffde0ff */
[----:B------:R-:W-:Y:S02]  /*433a0*/  IADD3.X R19, PT, PT, R19, UR12, RZ, P6, !PT ;  /* 0x0000000c13137c10 */ /* 0x000fe4000b7fe4ff */
[----:B------:R-:W-:Y:S02]  /*433b0*/  IADD3 R20, P6, PT, R20, UR11, RZ ;  /* 0x0000000b14147c10 */ /* 0x000fe4000ffde0ff */
[C---:B--2---:R-:W-:Y:S01]  /*433c0*/  LOP3.LUT R15, R12.reuse, 0x24, RZ, 0xfc, !PT ;  /* 0x000000240c0f7812 */ /* 0x044fe200078efcff */
[----:B------:R-:W-:Y:S01]  /*433d0*/  LDGSTS.E [R124], desc[UR22][R18.64], P4 ;  /* 0x00000000127c7fae */ /* 0x000fe2000a1a1016 */
[----:B------:R-:W-:Y:S02]  /*433e0*/  IADD3.X R21, PT, PT, R21, UR12, RZ, P6, !PT ;  /* 0x0000000c15157c10 */ /* 0x000fe4000b7fe4ff */
[----:B------:R-:W-:Y:S02]  /*433f0*/  LOP3.LUT R14, R12, 0x26, RZ, 0xfc, !PT ;  /* 0x000000260c0e7812 */ /* 0x000fe400078efcff */
[----:B------:R-:W-:Y:S01]  /*43400*/  ISETP.GE.AND P4, PT, R15, UR5, PT ;  /* 0x000000050f007c0c */ /* 0x000fe2000bf86270 */
[----:B------:R-:W-:Y:S01]  /*43410*/  LDGSTS.E [R124+0x8], desc[UR22][R20.64], P5 ;  /* 0x00008000147c7fae */ /* 0x000fe2000a9a1016 */
[----:B------:R-:W-:-:S02]  /*43420*/  ISETP.GE.AND P5, PT, R14, UR5, PT ;  /* 0x000000050e007c0c */ /* 0x000fc4000bfa6270 */
[----:B------:R-:W-:Y:S02]  /*43430*/  SEL R127, RZ, 0x4, P4 ;  /* 0x00000004ff7f7807 */ /* 0x000fe40002000000 */
[----:B------:R-:W-:Y:S02]  /*43440*/  SEL R126, RZ, 0x4, P5 ;  /* 0x00000004ff7e7807 */ /* 0x000fe40002800000 */
[----:B------:R-:W-:Y:S02]  /*43450*/  SEL R127, R127, RZ, !P3 ;  /* 0x000000ff7f7f7207 */ /* 0x000fe40005800000 */
[----:B------:R-:W-:Y:S02]  /*43460*/  SEL R126, R126, RZ, !P3 ;  /* 0x000000ff7e7e7207 */ /* 0x000fe40005800000 */
[----:B------:R-:W-:Y:S02]  /*43470*/  ISETP.NE.U32.AND P5, PT, R127, RZ, PT ;  /* 0x000000ff7f00720c */ /* 0x000fe40003fa5070 */
[----:B------:R-:W-:-:S02]  /*43480*/  IADD3 R50, P6, PT, R50, UR11, RZ ;  /* 0x0000000b32327c10 */ /* 0x000fc4000ffde0ff */
[----:B------:R-:W-:Y:S02]  /*43490*/  ISETP.NE.U32.AND P4, PT, R126, RZ, PT ;  /* 0x000000ff7e00720c */ /* 0x000fe40003f85070 */
[----:B------:R-:W-:Y:S02]  /*434a0*/  IADD3.X R51, PT, PT, R51, UR12, RZ, P6, !PT ;  /* 0x0000000c33337c10 */ /* 0x000fe4000b7fe4ff */
[----:B------:R-:W-:-:S04]  /*434b0*/  IADD3 R52, P6, PT, R52, UR11, RZ ;  /* 0x0000000b34347c10 */ /* 0x000fc8000ffde0ff */
[----:B------:R-:W-:Y:S01]  /*434c0*/  IADD3.X R53, PT, PT, R53, UR12, RZ, P6, !PT ;  /* 0x0000000c35357c10 */ /* 0x000fe2000b7fe4ff */
[----:B------:R-:W-:Y:S04]  /*434d0*/  LDGSTS.E [R124+0x2000], desc[UR22][R50.64], P5 ;  /* 0x02000000327c7fae */ /* 0x000fe8000a9a1016 */
[----:B------:R2:W-:Y:S02]  /*434e0*/  LDGSTS.E [R124+0x2008], desc[UR22][R52.64], P4 ;  /* 0x02008000347c7fae */ /* 0x0005e4000a1a1016 */
[----:B--2---:R-:W-:-:S04]  /*434f0*/  LOP3.LUT R124, R12, 0x8, RZ, 0xfc, !PT ;  /* 0x000000080c7c7812 */ /* 0x004fc800078efcff */
        /* <DEDUP_REMOVED lines=9> */
[----:B------:R-:W-:-:S05]  /*43590*/  IMAD.U32 R124, RZ, RZ, UR16 ;  /* 0x00000010ff7c7e24 */ /* 0x000fca000f8e00ff */
[----:B----4-:R-:W-:Y:S02]  /*435a0*/  IADD3 R124, PT, PT, R0, 0x100000, R124 ;  /* 0x00100000007c7810 */ /* 0x010fe40007ffe07c */
[----:B------:R-:W2:Y:S01]  /*435b0*/  LDL R0, [R1+0xdfc] ;  /* 0x000dfc0001007983 */ /* 0x000ea20000100800 */
[----:B------:R-:W-:-:S04]  /*435c0*/  IADD3 R22, P6, PT, R22, UR11, RZ ;  /* 0x0000000b16167c10 */ /* 0x000fc8000ffde0ff */
[----:B------:R-:W-:Y:S02]  /*435d0*/  IADD3.X R23, PT, PT, R23, UR12, RZ, P6, !PT ;  /* 0x0000000c17177c10 */ /* 0x000fe4000b7fe4ff */
[----:B------:R-:W-:Y:S02]  /*435e0*/  IADD3 R24, P6, PT, R24, UR11, RZ ;  /* 0x0000000b18187c10 */ /* 0x000fe4000ffde0ff */
[C---:B------:R-:W-:Y:S01]  /*435f0*/  LOP3.LUT R15, R12.reuse, 0x28, RZ, 0xfc, !PT ;  /* 0x000000280c0f7812 */ /* 0x040fe200078efcff */
        /* <DEDUP_REMOVED lines=18> */
[----:B----4-:R-:W-:-:S04]  /*43720*/  LOP3.LUT R124, R12, 0xc, RZ, 0xfc, !PT ;  /* 0x0000000c0c7c7812 */ /* 0x010fc800078efcff */
        /* <DEDUP_REMOVED lines=10> */
[----:B------:R-:W4:Y:S04]  /*437d0*/  S2R R15, SR_TID.X ;  /* 0x00000000000f7919 */ /* 0x000f280000002100 */
[----:B--2---:R-:W-:Y:S02]  /*437e0*/  IADD3 R124, PT, PT, R0, 0x100000, R124 ;  /* 0x00100000007c7810 */ /* 0x004fe40007ffe07c */
[----:B------:R-:W2:Y:S01]  /*437f0*/  LDL R0, [R1+0xdf8] ;  /* 0x000df80001007983 */ /* 0x000ea20000100800 */
[----:B------:R-:W-:Y:S02]  /*43800*/  IADD3 R26, P6, PT, R26, UR11, RZ ;  /* 0x0000000b1a1a7c10 */ /* 0x000fe4000ffde0ff */
[----:B----4-:R-:W-:-:S02]  /*43810*/  SHF.R.U32.HI R14, RZ, 0x6, R15 ;  /* 0x00000006ff0e7819 */ /* 0x010fc4000001160f */
[----:B------:R-:W-:Y:S02]  /*43820*/  IADD3.X R27, PT, PT, R27, UR12, RZ, P6, !PT ;  /* 0x0000000c1b1b7c10 */ /* 0x000fe4000b7fe4ff */
[----:B------:R-:W-:Y:S02]  /*43830*/  IADD3 R28, P6, PT, R28, UR11, RZ ;  /* 0x0000000b1c1c7c10 */ /* 0x000fe4000ffde0ff */
[----:B------:R-:W-:Y:S01]  /*43840*/  SGXT.U32 R14, R14, 0x1 ;  /* 0x000000010e0e781a */ /* 0x000fe20000000000 */
[----:B------:R-:W-:Y:S01]  /*43850*/  LDGSTS.E [R124], desc[UR22][R26.64], P4 ;  /* 0x000000001a7c7fae */ /* 0x000fe2000a1a1016 */
[----:B------:R-:W-:Y:S02]  /*43860*/  IADD3.X R29, PT, PT, R29, UR12, RZ, P6, !PT ;  /* 0x0000000c1d1d7c10 */ /* 0x000fe4000b7fe4ff */
[----:B------:R-:W-:-:S03]  /*43870*/  LOP3.LUT R14, R14, 0x2e, RZ, 0xfc, !PT ;  /* 0x0000002e0e0e7812 */ /* 0x000fc600078efcff */
[----:B------:R-:W-:Y:S01]  /*43880*/  LDGSTS.E [R124+0x8], desc[UR22][R28.64], P5 ;  /* 0x000080001c7c7fae */ /* 0x000fe2000a9a1016 */
[----:B------:R-:W-:Y:S02]  /*43890*/  ISETP.GE.AND P5, PT, R14, UR5, PT ;  /* 0x000000050e007c0c */ /* 0x000fe4000bfa6270 */
[----:B------:R-:W4:Y:S01]  /*438a0*/  S2R R14, SR_TID.X ;  /* 0x00000000000e7919 */ /* 0x000f220000002100 */
[----:B------:R-:W-:-:S04]  /*438b0*/  SHF.R.U32.HI R15, RZ, 0x6, R15 ;  /* 0x00000006ff0f7819 */ /* 0x000fc8000001160f */
[----:B------:R-:W-:-:S04]  /*438c0*/  SGXT.U32 R15, R15, 0x1 ;  /* 0x000000010f0f781a */ /* 0x000fc80000000000 */
[----:B------:R-:W-:-:S04]  /*438d0*/  LOP3.LUT R15, R15, 0x2c, RZ, 0xfc, !PT ;  /* 0x0000002c0f0f7812 */ /* 0x000fc800078efcff */
[----:B------:R-:W-:Y:S02]  /*438e0*/  ISETP.GE.AND P4, PT, R15, UR5, PT ;  /* 0x000000050f007c0c */ /* 0x000fe4000bf86270 */
[----:B------:R-:W-:Y:S02]  /*438f0*/  SEL R126, RZ, 0x4, P5 ;  /* 0x00000004ff7e7807 */ /* 0x000fe40002800000 */
[----:B------:R-:W-:Y:S02]  /*43900*/  SEL R127, RZ, 0x4, P4 ;  /* 0x00000004ff7f7807 */ /* 0x000fe40002000000 */
[----:B------:R-:W-:Y:S02]  /*43910*/  SEL R126, R126, RZ, !P3 ;  /* 0x000000ff7e7e7207 */ /* 0x000fe40005800000 */
[----:B------:R-:W-:Y:S02]  /*43920*/  SEL R127, R127, RZ, !P3 ;  /* 0x000000ff7f7f7207 */ /* 0x000fe40005800000 */
[----:B------:R-:W-:-:S02]  /*43930*/  IADD3 R58, P6, PT, R58, UR11, RZ ;  /* 0x0000000b3a3a7c10 */ /* 0x000fc4000ffde0ff */
[----:B------:R-:W-:Y:S02]  /*43940*/  ISETP.NE.U32.AND P5, PT, R127, RZ, PT ;  /* 0x000000ff7f00720c */ /* 0x000fe40003fa5070 */
[----:B------:R-:W-:Y:S02]  /*43950*/  ISETP.NE.U32.AND P4, PT, R126, RZ, PT ;  /* 0x000000ff7e00720c */ /* 0x000fe40003f85070 */
[----:B------:R-:W-:Y:S02]  /*43960*/  IADD3.X R59, PT, PT, R59, UR12, RZ, P6, !PT ;  /* 0x0000000c3b3b7c10 */ /* 0x000fe4000b7fe4ff */
[----:B----4-:R-:W-:Y:S02]  /*43970*/  SHF.R.U32.HI R15, RZ, 0x6, R14 ;  /* 0x00000006ff0f7819 */ /* 0x010fe4000001160e */
[----:B------:R-:W-:Y:S02]  /*43980*/  IADD3 R60, P6, PT, R60, UR11, RZ ;  /* 0x0000000b3c3c7c10 */ /* 0x000fe4000ffde0ff */
[----:B------:R-:W-:-:S02]  /*43990*/  SGXT.U32 R15, R15, 0x1 ;  /* 0x000000010f0f781a */ /* 0x000fc40000000000 */
[----:B------:R-:W-:Y:S01]  /*439a0*/  IADD3.X R61, PT, PT, R61, UR12, RZ, P6, !PT ;  /* 0x0000000c3d3d7c10 */ /* 0x000fe2000b7fe4ff */
[----:B------:R-:W-:Y:S01]  /*439b0*/  LDGSTS.E [R124+0x2000], desc[UR22][R58.64], P5 ;  /* 0x020000003a7c7fae */ /* 0x000fe2000a9a1016 */
[----:B------:R-:W-:Y:S02]  /*439c0*/  LOP3.LUT R15, R15, 0x10, RZ, 0xfc, !PT ;  /* 0x000000100f0f7812 */ /* 0x000fe400078efcff */
[----:B------:R-:W-:Y:S01]  /*439d0*/  SHF.R.U32.HI R14, RZ, 0x6, R14 ;  /* 0x00000006ff0e7819 */ /* 0x000fe2000001160e */
[----:B------:R4:W-:Y:S01]  /*439e0*/  LDGSTS.E [R124+0x2008], desc[UR22][R60.64], P4 ;  /* 0x020080003c7c7fae */ /* 0x0009e2000a1a1016 */
[----:B------:R-:W-:Y:S02]  /*439f0*/  ISETP.GE.AND P4, PT, R15, UR5, PT ;  /* 0x000000050f007c0c */ /* 0x000fe4000bf86270 */
[----:B------:R-:W-:-:S04]  /*43a00*/  SGXT.U32 R14, R14, 0x1 ;  /* 0x000000010e0e781a */ /* 0x000fc80000000000 */
[----:B------:R-:W-:Y:S02]  /*43a10*/  LOP3.LUT R14, R14, 0x12, RZ, 0xfc, !PT ;  /* 0x000000120e0e7812 */ /* 0x000fe400078efcff */
[----:B----4-:R-:W-:Y:S02]  /*43a20*/  SEL R124, RZ, 0x4, P4 ;  /* 0x00000004ff7c7807 */ /* 0x010fe40002000000 */
[----:B------:R-:W-:Y:S02]  /*43a30*/  ISETP.GE.AND P5, PT, R14, UR5, PT ;  /* 0x000000050e007c0c */ /* 0x000fe4000bfa6270 */
        /* <DEDUP_REMOVED lines=100> */
[----:B----4-:R-:W-:Y:S01]  /*44080*/  SHF.R.U32.HI R12, RZ, 0x6, R14 ;  /* 0x00000006ff0c7819 */ /* 0x010fe2000001160e */
[----:B---3--:R-:W3:Y:S01]  /*44090*/  LDL.LU R17, [R1+0x8] ;  /* 0x0000080001117983 */ /* 0x008ee20000300800 */
[----:B------:R-:W-:-:S02]  /*440a0*/  IADD3.X R39, PT, PT, R39, UR12, RZ, P6, !PT ;  /* 0x0000000c27277c10 */ /* 0x000fc4000b7fe4ff */
        /* <DEDUP_REMOVED lines=11> */
[----:B------:R-:W-:-:S04]  /*44160*/  ISETP.GE.AND P4, PT, R14, UR5, PT ;  /* 0x000000050e007c0c */ /* 0x000fc8000bf86270 */
[----:B------:R-:W-:Y:S02]  /*44170*/  SEL R127, RZ, 0x4, P4 ;  /* 0x00000004ff7f7807 */ /* 0x000fe40002000000 */
[----:B------:R-:W-:Y:S02]  /*44180*/  SEL R126, RZ, 0x4, P5 ;  /* 0x00000004ff7e7807 */ /* 0x000fe40002800000 */
[----:B------:R-:W-:Y:S02]  /*44190*/  SEL R127, R127, RZ, !P3 ;  /* 0x000000ff7f7f7207 */ /* 0x000fe40005800000 */
[----:B------:R-:W-:Y:S02]  /*441a0*/  SEL R126, R126, RZ, !P3 ;  /* 0x000000ff7e7e7207 */ /* 0x000fe40005800000 */
[----:B------:R-:W-:Y:S02]  /*441b0*/  ISETP.NE.U32.AND P5, PT, R127, RZ, PT ;  /* 0x000000ff7f00720c */ /* 0x000fe40003fa5070 */
[----:B------:R-:W-:-:S02]  /*441c0*/  IADD3 R70, P6, PT, R70, UR11, RZ ;  /* 0x0000000b46467c10 */ /* 0x000fc4000ffde0ff */
[--C-:B----4-:R-:W-:Y:S02]  /*441d0*/  SHF.R.U32.HI R14, RZ, 0x6, R12.reuse ;  /* 0x00000006ff0e7819 */ /* 0x110fe4000001160c */
[----:B------:R-:W-:Y:S02]  /*441e0*/  SHF.R.U32.HI R12, RZ, 0x6, R12 ;  /* 0x00000006ff0c7819 */ /* 0x000fe4000001160c */
[----:B------:R-:W-:Y:S02]  /*441f0*/  ISETP.NE.U32.AND P4, PT, R126, RZ, PT ;  /* 0x000000ff7e00720c */ /* 0x000fe40003f85070 */
[----:B------:R-:W-:Y:S02]  /*44200*/  SGXT.U32 R12, R12, 0x1 ;  /* 0x000000010c0c781a */ /* 0x000fe40000000000 */
[----:B------:R-:W-:Y:S02]  /*44210*/  IADD3.X R71, PT, PT, R71, UR12, RZ, P6, !PT ;  /* 0x0000000c47477c10 */ /* 0x000fe4000b7fe4ff */
[----:B------:R-:W-:-:S02]  /*44220*/  IADD3 R72, P6, PT, R72, UR11, RZ ;  /* 0x0000000b48487c10 */ /* 0x000fc4000ffde0ff */
[----:B------:R-:W-:Y:S01]  /*44230*/  LOP3.LUT R12, R12, 0x1e, RZ, 0xfc, !PT ;  /* 0x0000001e0c0c7812 */ /* 0x000fe200078efcff */
[----:B------:R-:W-:Y:S01]  /*44240*/  LDGSTS.E [R124+0x2000], desc[UR22][R70.64], P5 ;  /* 0x02000000467c7fae */ /* 0x000fe2000a9a1016 */
[----:B------:R-:W-:Y:S02]  /*44250*/  SGXT.U32 R14, R14, 0x1 ;  /* 0x000000010e0e781a */ /* 0x000fe40000000000 */
[----:B------:R-:W-:Y:S02]  /*44260*/  IADD3.X R73, PT, PT, R73, UR12, RZ, P6, !PT ;  /* 0x0000000c49497c10 */ /* 0x000fe4000b7fe4ff */
[----:B------:R-:W-:Y:S02]  /*44270*/  ISETP.GE.AND P5, PT, R12, UR5, PT ;  /* 0x000000050c007c0c */ /* 0x000fe4000bfa6270 */
[----:B------:R-:W-:Y:S01]  /*44280*/  LOP3.LUT R14, R14, 0x1c, RZ, 0xfc, !PT ;  /* 0x0000001c0e0e7812 */ /* 0x000fe200078efcff */
[----:B------:R-:W4:Y:S01]  /*44290*/  S2R R12, SR_TID.X ;  /* 0x00000000000c7919 */ /* 0x000f220000002100 */
[----:B------:R1:W-:Y:S02]  /*442a0*/  LDGSTS.E [R124+0x2008], desc[UR22][R72.64], P4 ;  /* 0x02008000487c7fae */ /* 0x0003e4000a1a1016 */
[----:B------:R-:W-:-:S02]  /*442b0*/  ISETP.GE.AND P4, PT, R14, UR5, PT ;  /* 0x000000050e007c0c */ /* 0x000fc4000bf86270 */
[----:B------:R-:W-:Y:S01]  /*442c0*/  IADD3 R42, P6, PT, R42, UR11, RZ ;  /* 0x0000000b2a2a7c10 */ /* 0x000fe2000ffde0ff */
[----:B------:R-:W3:Y:S01]  /*442d0*/  LDL.LU R14, [R1+0xc] ;  /* 0x00000c00010e7983 */ /* 0x000ee20000300800 */
[----:B-1----:R-:W-:-:S03]  /*442e0*/  SEL R124, RZ, 0x4, P4 ;  /* 0x00000004ff7c7807 */ /* 0x002fc60002000000 */
[----:B------:R-:W3:Y:S01]  /*442f0*/  LDL.LU R15, [R1+0x28] ;  /* 0x00002800010f7983 */ /* 0x000ee20000300800 */
[----:B------:R-:W-:-:S04]  /*44300*/  SEL R124, R124, RZ, !P3 ;  /* 0x000000ff7c7c7207 */ /* 0x000fc80005800000 */
[----:B------:R-:W-:Y:S02]  /*44310*/  ISETP.NE.U32.AND P4, PT, R124, RZ, PT ;  /* 0x000000ff7c00720c */ /* 0x000fe40003f85070 */
[----:B------:R-:W-:-:S04]  /*44320*/  SEL R124, RZ, 0x4, P5 ;  /* 0x00000004ff7c7807 */ /* 0x000fc80002800000 */
[----:B------:R-:W-:-:S04]  /*44330*/  SEL R124, R124, RZ, !P3 ;  /* 0x000000ff7c7c7207 */ /* 0x000fc80005800000 */
[----:B------:R-:W-:Y:S01]  /*44340*/  ISETP.NE.U32.AND P5, PT, R124, RZ, PT ;  /* 0x000000ff7c00720c */ /* 0x000fe20003fa5070 */
[----:B------:R-:W-:Y:S01]  /*44350*/  IMAD.U32 R124, RZ, RZ, UR16 ;  /* 0x00000010ff7c7e24 */ /* 0x000fe2000f8e00ff */
[----:B------:R-:W-:Y:S02]  /*44360*/  IADD3.X R43, PT, PT, R43, UR12, RZ, P6, !PT ;  /* 0x0000000c2b2b7c10 */ /* 0x000fe4000b7fe4ff */
[----:B------:R-:W-:-:S04]  /*44370*/  IADD3 R44, P6, PT, R44, UR11, RZ ;  /* 0x0000000b2c2c7c10 */ /* 0x000fc8000ffde0ff */
[----:B------:R-:W-:Y:S02]  /*44380*/  IADD3.X R45, PT, PT, R45, UR12, RZ, P6, !PT ;  /* 0x0000000c2d2d7c10 */ /* 0x000fe4000b7fe4ff */
[----:B------:R-:W-:-:S04]  /*44390*/  IADD3 R74, P6, PT, R74, UR11, RZ ;  /* 0x0000000b4a4a7c10 */ /* 0x000fc8000ffde0ff */
[----:B------:R-:W-:Y:S02]  /*443a0*/  IADD3.X R75, PT, PT, R75, UR12, RZ, P6, !PT ;  /* 0x0000000c4b4b7c10 */ /* 0x000fe4000b7fe4ff */
[----:B------:R-:W-:-:S04]  /*443b0*/  IADD3 R76, P6, PT, R76, UR11, RZ ;  /* 0x0000000b4c4c7c10 */ /* 0x000fc8000ffde0ff */
[----:B------:R-:W-:Y:S02]  /*443c0*/  IADD3.X R77, PT, PT, R77, UR12, RZ, P6, !PT ;  /* 0x0000000c4d4d7c10 */ /* 0x000fe4000b7fe4ff */
[----:B--2---:R-:W-:Y:S02]  /*443d0*/  IADD3 R124, PT, PT, R0, 0x100000, R124 ;  /* 0x00100000007c7810 */ /* 0x004fe40007ffe07c */
[--C-:B----4-:R-:W-:Y:S02]  /*443e0*/  SHF.R.U32.HI R0, RZ, 0x6, R12.reuse ;  /* 0x00000006ff007819 */ /* 0x110fe4000001160c */
[----:B------:R-:W-:Y:S01]  /*443f0*/  SHF.R.U32.HI R12, RZ, 0x6, R12 ;  /* 0x00000006ff0c7819 */ /* 0x000fe2000001160c */
[----:B------:R-:W-:Y:S03]  /*44400*/  LDGSTS.E [R124], desc[UR22][R42.64], P4 ;  /* 0x000000002a7c7fae */ /* 0x000fe6000a1a1016 */
[----:B------:R-:W-:Y:S01]  /*44410*/  SGXT.U32 R12, R12, 0x1 ;  /* 0x000000010c0c781a */ /* 0x000fe20000000000 */
[----:B------:R-:W-:Y:S03]  /*44420*/  LDGSTS.E [R124+0x8], desc[UR22][R44.64], P5 ;  /* 0x000080002c7c7fae */ /* 0x000fe6000a9a1016 */
[----:B------:R-:W-:-:S04]  /*44430*/  LOP3.LUT R12, R12, 0x3c, RZ, 0xfc, !PT ;  /* 0x0000003c0c0c7812 */ /* 0x000fc800078efcff */
[----:B------:R-:W-:Y:S02]  /*44440*/  ISETP.GE.AND P4, PT, R12, UR5, PT ;  /* 0x000000050c007c0c */ /* 0x000fe4000bf86270 */
[----:B------:R-:W2:Y:S04]  /*44450*/  LDL.LU R12, [R1+0x2c] ;  /* 0x00002c00010c7983 */ /* 0x000ea80000300800 */
[----:B------:R-:W4:Y:S04]  /*44460*/  LDL.LU R47, [R1+0x48] ;  /* 0x00004800012f7983 */ /* 0x000f280000300800 */
[----:B------:R-:W2:Y:S01]  /*44470*/  LDL.LU R46, [R1+0x4c] ;  /* 0x00004c00012e7983 */ /* 0x000ea20000300800 */
[----:B------:R-:W-:-:S04]  /*44480*/  SGXT.U32 R0, R0, 0x1 ;  /* 0x000000010000781a */ /* 0x000fc80000000000 */
[----:B------:R-:W-:-:S04]  /*44490*/  LOP3.LUT R0, R0, 0x3e, RZ, 0xfc, !PT ;  /* 0x0000003e00007812 */ /* 0x000fc800078efcff */
[----:B------:R-:W-:Y:S02]  /*444a0*/  ISETP.GE.AND P5, PT, R0, UR5, PT ;  /* 0x0000000500007c0c */ /* 0x000fe4000bfa6270 */
[----:B------:R-:W1:Y:S01]  /*444b0*/  S2R R0, SR_TID.X ;  /* 0x0000000000007919 */ /* 0x000e620000002100 */
[----:B------:R-:W-:Y:S02]  /*444c0*/  SEL R127, RZ, 0x4, P4 ;  /* 0x00000004ff7f7807 */ /* 0x000fe40002000000 */
[----:B------:R-:W-:Y:S02]  /*444d0*/  SEL R126, RZ, 0x4, P5 ;  /* 0x00000004ff7e7807 */ /* 0x000fe40002800000 */
[----:B------:R-:W-:Y:S02]  /*444e0*/  SEL R127, R127, RZ, !P3 ;  /* 0x000000ff7f7f7207 */ /* 0x000fe40005800000 */
[----:B------:R-:W-:Y:S02]  /*444f0*/  SEL R126, R126, RZ, !P3 ;  /* 0x000000ff7e7e7207 */ /* 0x000fe40005800000 */
[----:B------:R-:W-:-:S02]  /*44500*/  ISETP.NE.U32.AND P5, PT, R127, RZ, PT ;  /* 0x000000ff7f00720c */ /* 0x000fc40003fa5070 */
[----:B------:R-:W-:-:S11]  /*44510*/  ISETP.NE.U32.AND P4, PT, R126, RZ, PT ;  /* 0x000000ff7e00720c */ /* 0x000fd60003f85070 */
[----:B------:R-:W-:Y:S04]  /*44520*/  LDGSTS.E [R124+0x2000], desc[UR22][R74.64], P5 ;  /* 0x020000004a7c7fae */ /* 0x000fe8000a9a1016 */
[----:B------:R1:W-:Y:S01]  /*44530*/  LDGSTS.E [R124+0x2008], desc[UR22][R76.64], P4 ;  /* 0x020080004c7c7fae */ /* 0x0003e2000a1a1016 */
[----:B------:R-:W-:-:S03]  /*44540*/  IADD3 R86, P5, PT, R86, UR13, RZ ;  /* 0x0000000d56567c10 */ /* 0x000fc6000ffbe0ff */
[----:B------:R-:W0:Y:S01]  /*44550*/  LDGDEPBAR ;  /* 0x00000000000079af */ /* 0x000e220000000000 */
[----:B-1----:R-:W-:Y:S02]  /*44560*/  LOP3.LUT R124, R0, 0x3f, RZ, 0xc0, !PT ;  /* 0x0000003f007c7812 */ /* 0x002fe400078ec0ff */
[----:B------:R-:W-:Y:S01]  /*44570*/  IADD3.X R87, PT, PT, R87, UR14, RZ, P5, !PT ;  /* 0x0000000e57577c10 */ /* 0x000fe2000affe4ff */
[----:B------:R-:W2:Y:S01]  /*44580*/  LDL.LU R0, [R1+0x6c] ;  /* 0x00006c0001007983 */ /* 0x000ea20000300800 */
[----:B------:R-:W-:Y:S02]  /*44590*/  ISETP.GE.AND P4, PT, R124, UR5, PT ;  /* 0x000000057c007c0c */ /* 0x000fe4000bf86270 */
[----:B------:R-:W-:Y:S01]  /*445a0*/  IADD3 R99, P5, PT, R99, UR13, RZ ;  /* 0x0000000d63637c10 */ /* 0x000fe2000ffbe0ff */
[----:B------:R-:W2:Y:S01]  /*445b0*/  LDL.LU R16, [R1+0x8c] ;  /* 0x00008c0001107983 */ /* 0x000ea20000300800 */
[----:B------:R-:W-:Y:S02]  /*445c0*/  SEL R124, RZ, 0x4, P4 ;  /* 0x00000004ff7c7807 */ /* 0x000fe40002000000 */
[----:B------:R-:W-:-:S02]  /*445d0*/  IADD3 R78, P4, PT, R78, UR13, RZ ;  /* 0x0000000d4e4e7c10 */ /* 0x000fc4000ff9e0ff */
[----:B------:R-:W-:Y:S02]  /*445e0*/  SEL R124, R124, RZ, !P3 ;  /* 0x000000ff7c7c7207 */ /* 0x000fe40005800000 */
[----:B------:R-:W-:Y:S02]  /*445f0*/  IADD3.X R79, PT, PT, R79, UR14, RZ, P4, !PT ;  /* 0x0000000e4f4f7c10 */ /* 0x000fe4000a7fe4ff */
[----:B------:R-:W-:Y:S01]  /*44600*/  ISETP.NE.U32.AND P3, PT, R124, RZ, PT ;  /* 0x000000ff7c00720c */ /* 0x000fe20003f65070 */
[----:B------:R-:W-:Y:S01]  /*44610*/  ULEA UR5, UR18, UR7, 0x11 ;  /* 0x0000000712057291 */ /* 0x000fe2000f8e88ff */
[----:B------:R-:W-:-:S04]  /*44620*/  IADD3 R93, P4, PT, R93, UR13, RZ ;  /* 0x0000000d5d5d7c10 */ /* 0x000fc8000ff9e0ff */
[----:B------:R-:W-:Y:S01]  /*44630*/  IADD3.X R94, PT, PT, R94, UR14, RZ, P4, !PT ;  /* 0x0000000e5e5e7c10 */ /* 0x000fe2000a7fe4ff */
[----:B------:R-:W-:Y:S01]  /*44640*/  VIADD R124, R13, UR5 ;  /* 0x000000050d7c7c36 */ /* 0x000fe20008000000 */
[----:B------:R-:W-:Y:S01]  /*44650*/  IADD3.X R100, PT, PT, R100, UR14, RZ, P5, !PT ;  /* 0x0000000e64647c10 */ /* 0x000fe2000affe4ff */
[----:B------:R-:W-:Y:S02]  /*44660*/  IMAD.MOV.U32 R126, RZ, RZ, R93 ;  /* 0x000000ffff7e7224 */ /* 0x000fe400078e005d */
[----:B------:R-:W-:Y:S01]  /*44670*/  IMAD.MOV.U32 R127, RZ, RZ, R94 ;  /* 0x000000ffff7f7224 */ /* 0x000fe200078e005e */
[----:B------:R-:W-:Y:S01]  /*44680*/  IADD3 R105, P4, PT, R105, UR13, RZ ;  /* 0x0000000d69697c10 */ /* 0x000fe2000ff9e0ff */
[----:B------:R-:W-:Y:S04]  /*44690*/  LDGSTS.E [R124], desc[UR22][R78.64], P3 ;  /* 0x000000004e7c7fae */ /* 0x000fe800099a1016 */
[----:B------:R-:W-:Y:S01]  /*446a0*/  LDGSTS.E [R124+0x400], desc[UR22][R86.64], P3 ;  /* 0x00400000567c7fae */ /* 0x000fe200099a1016 */
[----:B------:R-:W-:-:S03]  /*446b0*/  IADD3.X R106, PT, PT, R106, UR14, RZ, P4, !PT ;  /* 0x0000000e6a6a7c10 */ /* 0x000fc6000a7fe4ff */
[----:B------:R1:W-:Y:S01]  /*446c0*/  LDGSTS.E [R124+0x800], desc[UR22][R126.64], P3 ;  /* 0x008000007e7c7fae */ /* 0x0003e200099a1016 */
[----:B------:R-:W-:Y:S02]  /*446d0*/  IADD3 R111, P5, PT, R111, UR13, RZ ;  /* 0x0000000d6f6f7c10 */ /* 0x000fe4000ffbe0ff */
[----:B------:R-:W-:Y:S02]  /*446e0*/  IADD3 R117, P4, PT, R117, UR13, RZ ;  /* 0x0000000d75757c10 */ /* 0x000fe4000ff9e0ff */
[----:B------:R-:W-:Y:S01]  /*446f0*/  IADD3.X R112, PT, PT, R112, UR14, RZ, P5, !PT ;  /* 0x0000000e70707c10 */ /* 0x000fe2000affe4ff */
[----:B-1----:R-:W-:Y:S02]  /*44700*/  IMAD.MOV.U32 R126, RZ, RZ, R99 ;  /* 0x000000ffff7e7224 */ /* 0x002fe400078e0063 */
[----:B------:R-:W-:-:S05]  /*44710*/  IMAD.MOV.U32 R127, RZ, RZ, R100 ;  /* 0x000000ffff7f7224 */ /* 0x000fca00078e0064 */
[----:B------:R1:W-:Y:S01]  /*44720*/  LDGSTS.E [R124+0xc00], desc[UR22][R126.64], P3 ;  /* 0x00c000007e7c7fae */ /* 0x0003e200099a1016 */
[----:B------:R-:W-:Y:S02]  /*44730*/  IADD3.X R118, PT, PT, R118, UR14, RZ, P4, !PT ;  /* 0x0000000e76767c10 */ /* 0x000fe4000a7fe4ff */
[----:B------:R-:W-:Y:S01]  /*44740*/  IADD3 R128, P5, PT, R128, UR13, RZ ;  /* 0x0000000d80807c10 */ /* 0x000fe2000ffbe0ff */
        /* <DEDUP_REMOVED lines=79> */
[----:B---3--:R-:W-:Y:S01]  /*44c40*/  IADD3 R14, P5, PT, R14, UR13, RZ ;  /* 0x0000000d0e0e7c10 */ /* 0x008fe2000ffbe0ff */
[----:B-1----:R-:W-:Y:S02]  /*44c50*/  IMAD.MOV.U32 R126, RZ, RZ, R232 ;  /* 0x000000ffff7e7224 */ /* 0x002fe400078e00e8 */
[----:B------:R-:W-:-:S05]  /*44c60*/  IMAD.MOV.U32 R127, RZ, RZ, R231 ;  /* 0x000000ffff7f7224 */ /* 0x000fca00078e00e7 */
[----:B------:R1:W-:Y:S01]  /*44c70*/  LDGSTS.E [R124+0x5000], desc[UR22][R126.64], P3 ;  /* 0x050000007e7c7fae */ /* 0x0003e200099a1016 */
[----:B------:R-:W-:Y:S02]  /*44c80*/  IADD3.X R17, PT, PT, R17, UR14, RZ, P5, !PT ;  /* 0x0000000e11117c10 */ /* 0x000fe4000affe4ff */
[----:B--2---:R-:W-:Y:S01]  /*44c90*/  IADD3 R12, P4, PT, R12, UR13, RZ ;  /* 0x0000000d0c0c7c10 */ /* 0x004fe2000ff9e0ff */
[----:B-1----:R-:W-:Y:S02]  /*44ca0*/  IMAD.MOV.U32 R126, RZ, RZ, R240 ;  /* 0x000000ffff7e7224 */ /* 0x002fe400078e00f0 */
[----:B------:R-:W-:-:S05]  /*44cb0*/  IMAD.MOV.U32 R127, RZ, RZ, R239 ;  /* 0x000000ffff7f7224 */ /* 0x000fca00078e00ef */
[----:B------:R1:W-:Y:S01]  /*44cc0*/  LDGSTS.E [R124+0x5400], desc[UR22][R126.64], P3 ;  /* 0x054000007e7c7fae */ /* 0x0003e200099a1016 */
[----:B------:R-:W-:-:S03]  /*44cd0*/  IADD3.X R15, PT, PT, R15, UR14, RZ, P4, !PT ;  /* 0x0000000e0f0f7c10 */ /* 0x000fc6000a7fe4ff */
[----:B------:R2:W-:Y:S01]  /*44ce0*/  STL [R1+0xc], R14 ;  /* 0x00000c0e01007387 */ /* 0x0005e20000100800 */
[----:B-1----:R-:W-:Y:S02]  /*44cf0*/  IMAD.MOV.U32 R126, RZ, RZ, R248 ;  /* 0x000000ffff7e7224 */ /* 0x002fe400078e00f8 */
[----:B------:R-:W-:Y:S01]  /*44d00*/  IMAD.MOV.U32 R127, RZ, RZ, R247 ;  /* 0x000000ffff7f7224 */ /* 0x000fe200078e00f7 */
[----:B------:R1:W-:Y:S01]  /*44d10*/  STL [R1+0x8], R17 ;  /* 0x0000081101007387 */ /* 0x0003e20000100800 */
[----:B------:R-:W-:-:S03]  /*44d20*/  IADD3 R46, P5, PT, R46, UR13, RZ ;  /* 0x0000000d2e2e7c10 */ /* 0x000fc6000ffbe0ff */
[----:B------:R3:W-:Y:S01]  /*44d30*/  LDGSTS.E [R124+0x5800], desc[UR22][R126.64], P3 ;  /* 0x058000007e7c7fae */ /* 0x0007e200099a1016 */
[----:B----4-:R-:W-:Y:S01]  /*44d40*/  IADD3.X R47, PT, PT, R47, UR14, RZ, P5, !PT ;  /* 0x0000000e2f2f7c10 */ /* 0x010fe2000affe4ff */
[----:B---3--:R-:W-:Y:S02]  /*44d50*/  IMAD.MOV.U32 R126, RZ, RZ, R14 ;  /* 0x000000ffff7e7224 */ /* 0x008fe400078e000e */
[----:B------:R-:W-:Y:S01]  /*44d60*/  IMAD.MOV.U32 R127, RZ, RZ, R17 ;  /* 0x000000ffff7f7224 */ /* 0x000fe200078e0011 */
[----:B--2---:R-:W2:Y:S04]  /*44d70*/  LDL.LU R14, [R1+0x68] ;  /* 0x00006800010e7983 */ /* 0x004ea80000300800 */
[----:B-1----:R-:W3:Y:S04]  /*44d80*/  LDL.LU R17, [R1+0x88] ;  /* 0x0000880001117983 */ /* 0x002ee80000300800 */
[----:B------:R1:W-:Y:S04]  /*44d90*/  LDGSTS.E [R124+0x5c00], desc[UR22][R126.64], P3 ;  /* 0x05c000007e7c7fae */ /* 0x0003e800099a1016 */
[----:B------:R4:W-:Y:S04]  /*44da0*/  STL [R1+0x2c], R12 ;  /* 0x00002c0c01007387 */ /* 0x0009e80000100800 */
[----:B------:R4:W-:Y:S01]  /*44db0*/  STL [R1+0x28], R15 ;  /* 0x0000280f01007387 */ /* 0x0009e20000100800 */
[----:B-1----:R-:W-:-:S02]  /*44dc0*/  IMAD.MOV.U32 R126, RZ, RZ, R12 ;  /* 0x000000ffff7e7224 */ /* 0x002fc400078e000c */
[----:B------:R-:W-:Y:S01]  /*44dd0*/  IMAD.MOV.U32 R127, RZ, RZ, R15 ;  /* 0x000000ffff7f7224 */ /* 0x000fe200078e000f */
[----:B------:R1:W-:Y:S04]  /*44de0*/  STL [R1+0x4c], R46 ;  /* 0x00004c2e01007387 */ /* 0x0003e80000100800 */
[----:B----4-:R-:W4:Y:S04]  /*44df0*/  LDL.LU R12, [R1+0xac] ;  /* 0x0000ac00010c7983 */ /* 0x010f280000300800 */
[----:B------:R1:W-:Y:S04]  /*44e00*/  STL [R1+0x48], R47 ;  /* 0x0000482f01007387 */ /* 0x0003e80000100800 */
[----:B------:R1:W-:Y:S04]  /*44e10*/  LDGSTS.E [R124+0x6000], desc[UR22][R126.64], P3 ;  /* 0x060000007e7c7fae */ /* 0x0003e800099a1016 */
[----:B------:R-:W4:Y:S01]  /*44e20*/  LDL.LU R15, [R1+0xcc] ;  /* 0x0000cc00010f7983 */ /* 0x000f220000300800 */
[----:B-1----:R-:W-:-:S03]  /*44e30*/  IMAD.MOV.U32 R126, RZ, RZ, R46 ;  /* 0x000000ffff7e7224 */ /* 0x002fc600078e002e */
[----:B------:R-:W4:Y:S01]  /*44e40*/  LDL.LU R46, [R1+0xa8] ;  /* 0x0000a800012e7983 */ /* 0x000f220000300800 */
[----:B------:R-:W-:-:S03]  /*44e50*/  IMAD.MOV.U32 R127, RZ, RZ, R47 ;  /* 0x000000ffff7f7224 */ /* 0x000fc600078e002f */
[----:B------:R-:W4:Y:S01]  /*44e60*/  LDL.LU R47, [R1+0xc8] ;  /* 0x0000c800012f7983 */ /* 0x000f220000300800 */
[----:B------:R-:W-:Y:S02]  /*44e70*/  IADD3 R0, P4, PT, R0, UR13, RZ ;  /* 0x0000000d00007c10 */ /* 0x000fe4000ff9e0ff */
[----:B------:R-:W-:Y:S01]  /*44e80*/  IADD3 R16, P5, PT, R16, UR13, RZ ;  /* 0x0000000d10107c10 */ /* 0x000fe2000ffbe0ff */
[----:B------:R1:W-:Y:S04]  /*44e90*/  LDGSTS.E [R124+0x6400], desc[UR22][R126.64], P3 ;  /* 0x064000007e7c7fae */ /* 0x0003e800099a1016 */
[----:B------:R2:W-:Y:S01]  /*44ea0*/  STL [R1+0x6c], R0 ;  /* 0x00006c0001007387 */ /* 0x0005e20000100800 */
[----:B-1----:R-:W-:Y:S01]  /*44eb0*/  IMAD.MOV.U32 R126, RZ, RZ, R0 ;  /* 0x000000ffff7e7224 */ /* 0x002fe200078e0000 */
[----:B--2---:R-:W-:-:S02]  /*44ec0*/  IADD3.X R14, PT, PT, R14, UR14, RZ, P4, !PT ;  /* 0x0000000e0e0e7c10 */ /* 0x004fc4000a7fe4ff */
[----:B---3--:R-:W-:-:S03]  /*44ed0*/  IADD3.X R17, PT, PT, R17, UR14, RZ, P5, !PT ;  /* 0x0000000e11117c10 */ /* 0x008fc6000affe4ff */
[----:B------:R-:W-:Y:S01]  /*44ee0*/  IMAD.MOV.U32 R127, RZ, RZ, R14 ;  /* 0x000000ffff7f7224 */ /* 0x000fe200078e000e */
[----:B------:R1:W-:Y:S04]  /*44ef0*/  STL [R1+0x68], R14 ;  /* 0x0000680e01007387 */ /* 0x0003e80000100800 */
[----:B------:R2:W-:Y:S04]  /*44f00*/  STL [R1+0x8c], R16 ;  /* 0x00008c1001007387 */ /* 0x0005e80000100800 */
[----:B------:R-:W3:Y:S04]  /*44f10*/  LDL.LU R0, [R1+0xec] ;  /* 0x0000ec0001007983 */ /* 0x000ee80000300800 */
[----:B------:R2:W-:Y:S04]  /*44f20*/  STL [R1+0x88], R17 ;  /* 0x0000881101007387 */ /* 0x0005e80000100800 */
[----:B------:R2:W-:Y:S04]  /*44f30*/  LDGSTS.E [R124+0x6800], desc[UR22][R126.64], P3 ;  /* 0x068000007e7c7fae */ /* 0x0005e800099a1016 */
[----:B-1----:R-:W3:Y:S01]  /*44f40*/  LDL.LU R14, [R1+0x10c] ;  /* 0x00010c00010e7983 */ /* 0x002ee20000300800 */
[----:B----4-:R-:W-:Y:S01]  /*44f50*/  IADD3 R12, P4, PT, R12, UR13, RZ ;  /* 0x0000000d0c0c7c10 */ /* 0x010fe2000ff9e0ff */
[----:B--2---:R-:W-:-:S02]  /*44f60*/  IMAD.MOV.U32 R126, RZ, RZ, R16 ;  /* 0x000000ffff7e7224 */ /* 0x004fc400078e0010 */
[----:B------:R-:W-:Y:S01]  /*44f70*/  IMAD.MOV.U32 R127, RZ, RZ, R17 ;  /* 0x000000ffff7f7224 */ /* 0x000fe200078e0011 */
[----:B------:R-:W2:Y:S01]  /*44f80*/  LDL.LU R16, [R1+0xe8] ;  /* 0x0000e80001107983 */ /* 0x000ea20000300800 */
[----:B------:R-:W-:-:S03]  /*44f90*/  IADD3 R15, P5, PT, R15, UR13, RZ ;  /* 0x0000000d0f0f7c10 */ /* 0x000fc6000ffbe0ff */
[----:B------:R-:W4:Y:S04]  /*44fa0*/  LDL.LU R17, [R1+0x108] ;  /* 0x0001080001117983 */ /* 0x000f280000300800 */
[----:B------:R1:W-:Y:S01]  /*44fb0*/  LDGSTS.E [R124+0x6c00], desc[UR22][R126.64], P3 ;  /* 0x06c000007e7c7fae */ /* 0x0003e200099a1016 */
[----:B------:R-:W-:-:S03]  /*44fc0*/  IADD3.X R46, PT, PT, R46, UR14, RZ, P4, !PT ;  /* 0x0000000e2e2e7c10 */ /* 0x000fc6000a7fe4ff */
[----:B------:R1:W-:Y:S01]  /*44fd0*/  STL [R1+0xac], R12 ;  /* 0x0000ac0c01007387 */ /* 0x0003e20000100800 */
[----:B------:R-:W-:-:S03]  /*44fe0*/  IADD3.X R47, PT, PT, R47, UR14, RZ, P5, !PT ;  /* 0x0000000e2f2f7c10 */ /* 0x000fc6000affe4ff */
[----:B------:R1:W-:Y:S02]  /*44ff0*/  STL [R1+0xa8], R46 ;  /* 0x0000a82e01007387 */ /* 0x0003e40000100800 */
[----:B-1----:R-:W-:Y:S02]  /*45000*/  IMAD.MOV.U32 R126, RZ, RZ, R12 ;  /* 0x000000ffff7e7224 */ /* 0x002fe400078e000c */
[----:B------:R-:W-:Y:S01]  /*45010*/  IMAD.MOV.U32 R127, RZ, RZ, R46 ;  /* 0x000000ffff7f7224 */ /* 0x000fe200078e002e */
[----:B------:R1:W-:Y:S04]  /*45020*/  STL [R1+0xcc], R15 ;  /* 0x0000cc0f01007387 */ /* 0x0003e80000100800 */
[----:B------:R-:W4:Y:S04]  /*45030*/  LDL.LU R12, [R1+0x12c] ;  /* 0x00012c00010c7983 */ /* 0x000f280000300800 */
[----:B------:R1:W-:Y:S04]  /*45040*/  STL [R1+0xc8], R47 ;  /* 0x0000c82f01007387 */ /* 0x0003e80000100800 */
[----:B------:R1:W-:Y:S04]  /*45050*/  LDGSTS.E [R124+0x7000], desc[UR22][R126.64], P3 ;  /* 0x070000007e7c7fae */ /* 0x0003e800099a1016 */
[----:B------:R-:W4:Y:S01]  /*45060*/  LDL.LU R46, [R1+0x14c] ;  /* 0x00014c00012e7983 */ /* 0x000f220000300800 */
[----:B-1----:R-:W-:-:S03]  /*45070*/  IMAD.MOV.U32 R126, RZ, RZ, R15 ;  /* 0x000000ffff7e7224 */ /* 0x002fc600078e000f */
[----:B------:R-:W4:Y:S01]  /*45080*/  LDL.LU R15, [R1+0x128] ;  /* 0x00012800010f7983 */ /* 0x000f220000300800 */
[----:B------:R-:W-:-:S03]  /*45090*/  IMAD.MOV.U32 R127, RZ, RZ, R47 ;  /* 0x000000ffff7f7224 */ /* 0x000fc600078e002f */
[----:B------:R-:W4:Y:S04]  /*450a0*/  LDL.LU R47, [R1+0x148] ;  /* 0x00014800012f7983 */ /* 0x000f280000300800 */
[----:B------:R1:W-:Y:S01]  /*450b0*/  LDGSTS.E [R124+0x7400], desc[UR22][R126.64], P3 ;  /* 0x074000007e7c7fae */ /* 0x0003e200099a1016 */
[----:B---3--:R-:W-:-:S05]  /*450c0*/  IADD3 R0, P4, PT, R0, UR13, RZ ;  /* 0x0000000d00007c10 */ /* 0x008fca000ff9e0ff */
[----:B------:R3:W-:Y:S01]  /*450d0*/  STL [R1+0xec], R0 ;  /* 0x0000ec0001007387 */ /* 0x0007e20000100800 */
[----:B-1----:R-:W-:Y:S01]  /*450e0*/  IMAD.MOV.U32 R126, RZ, RZ, R0 ;  /* 0x000000ffff7e7224 */ /* 0x002fe200078e0000 */
[----:B------:R-:W-:Y:S02]  /*450f0*/  IADD3 R14, P5, PT, R14, UR13, RZ ;  /* 0x0000000d0e0e7c10 */ /* 0x000fe4000ffbe0ff */
[----:B--2---:R-:W-:Y:S02]  /*45100*/  IADD3.X R16, PT, PT, R16, UR14, RZ, P4, !PT ;  /* 0x0000000e10107c10 */ /* 0x004fe4000a7fe4ff */
[----:B----4-:R-:W-:-:S03]  /*45110*/  IADD3.X R17, PT, PT, R17, UR14, RZ, P5, !PT ;  /* 0x0000000e11117c10 */ /* 0x010fc6000affe4ff */
[----:B------:R-:W-:Y:S01]  /*45120*/  IMAD.MOV.U32 R127, RZ, RZ, R16 ;  /* 0x000000ffff7f7224 */ /* 0x000fe200078e0010 */
[----:B------:R1:W-:Y:S04]  /*45130*/  STL [R1+0xe8], R16 ;  /* 0x0000e81001007387 */ /* 0x0003e80000100800 */
[----:B------:R2:W-:Y:S04]  /*45140*/  STL [R1+0x10c], R14 ;  /* 0x00010c0e01007387 */ /* 0x0005e80000100800 */
[----:B---3--:R-:W3:Y:S04]  /*45150*/  LDL.LU R0, [R1+0x16c] ;  /* 0x00016c0001007983 */ /* 0x008ee80000300800 */
[----:B------:R4:W-:Y:S04]  /*45160*/  STL [R1+0x108], R17 ;  /* 0x0001081101007387 */ /* 0x0009e80000100800 */
[----:B------:R2:W-:Y:S04]  /*45170*/  LDGSTS.E [R124+0x7800], desc[UR22][R126.64], P3 ;  /* 0x078000007e7c7fae */ /* 0x0005e800099a1016 */
[----:B-1----:R-:W3:Y:S01]  /*45180*/  LDL.LU R16, [R1+0x18c] ;  /* 0x00018c0001107983 */ /* 0x002ee20000300800 */
[----:B------:R-:W-:Y:S01]  /*45190*/  IADD3 R12, P4, PT, R12, UR13, RZ ;  /* 0x0000000d0c0c7c10 */ /* 0x000fe2000ff9e0ff */
[----:B--2---:R-:W-:-:S02]  /*451a0*/  IMAD.MOV.U32 R126, RZ, RZ, R14 ;  /* 0x000000ffff7e7224 */ /* 0x004fc400078e000e */
[----:B------:R-:W-:Y:S01]  /*451b0*/  IMAD.MOV.U32 R127, RZ, RZ, R17 ;  /* 0x000000ffff7f7224 */ /* 0x000fe200078e0011 */
[----:B------:R-:W2:Y:S01]  /*451c0*/  LDL.LU R14, [R1+0x168] ;  /* 0x00016800010e7983 */ /* 0x000ea20000300800 */
[----:B------:R-:W-:-:S03]  /*451d0*/  IADD3 R46, P5, PT, R46, UR13, RZ ;  /* 0x0000000d2e2e7c10 */ /* 0x000fc6000ffbe0ff */
[----:B----4-:R-:W4:Y:S04]  /*451e0*/  LDL.LU R17, [R1+0x188] ;  /* 0x0001880001117983 */ /* 0x010f280000300800 */
        /* <DEDUP_REMOVED lines=110> */
[----:B------:R-:W-:Y:S01]  /*458d0*/  STL [R1+0x2ac], R12 ;  /* 0x0002ac0c01007387 */ /* 0x000fe20000100800 */
[----:B------:R-:W-:-:S03]  /*458e0*/  IADD3.X R47, PT, PT, R47, UR14, RZ, P5, !PT ;  /* 0x0000000e2f2f7c10 */ /* 0x000fc6000affe4ff */
[----:B------:R1:W-:Y:S02]  /*458f0*/  STL [R1+0x2a8], R46 ;  /* 0x0002a82e01007387 */ /* 0x0003e40000100800 */
[----:B-1----:R-:W-:Y:S02]  /*45900*/  IMAD.MOV.U32 R126, RZ, RZ, R12 ;  /* 0x000000ffff7e7224 */ /* 0x002fe400078e000c */
[----:B------:R-:W-:Y:S01]  /*45910*/  IMAD.MOV.U32 R127, RZ, RZ, R46 ;  /* 0x000000ffff7f7224 */ /* 0x000fe200078e002e */
[----:B------:R-:W-:Y:S04]  /*45920*/  STL [R1+0x2cc], R15 ;  /* 0x0002cc0f01007387 */ /* 0x000fe80000100800 */
        /* <DEDUP_REMOVED lines=10> */
[----:B-1----:R-:W-:Y:S01]  /*459d0*/  IMAD.MOV.U32 R126, RZ, RZ, R0 ;  /* 0x000000ffff7e7224 */ /* 0x002fe200078e0000 */
[----:B------:R-:W-:Y:S01]  /*459e0*/  STL [R1+0x2ec], R0 ;  /* 0x0002ec0001007387 */ /* 0x000fe20000100800 */
[----:B------:R-:W-:Y:S02]  /*459f0*/  IADD3 R14, P5, PT, R14, UR13, RZ ;  /* 0x0000000d0e0e7c10 */ /* 0x000fe4000ffbe0ff */
[----:B--2---:R-:W-:Y:S02]  /*45a00*/  IADD3.X R16, PT, PT, R16, UR14, RZ, P4, !PT ;  /* 0x0000000e10107c10 */ /* 0x004fe4000a7fe4ff */
[----:B----4-:R-:W-:-:S03]  /*45a10*/  IADD3.X R17, PT, PT, R17, UR14, RZ, P5, !PT ;  /* 0x0000000e11117c10 */ /* 0x010fc6000affe4ff */
[----:B------:R-:W-:Y:S01]  /*45a20*/  IMAD.MOV.U32 R127, RZ, RZ, R16 ;  /* 0x000000ffff7f7224 */ /* 0x000fe200078e0010 */
[----:B------:R1:W-:Y:S04]  /*45a30*/  STL [R1+0x2e8], R16 ;  /* 0x0002e81001007387 */ /* 0x0003e80000100800 */
[----:B------:R-:W-:Y:S04]  /*45a40*/  STL [R1+0x30c], R14 ;  /* 0x00030c0e01007387 */ /* 0x000fe80000100800 */
[----:B------:R2:W-:Y:S04]  /*45a50*/  LDGSTS.E [R124+0x13800], desc[UR22][R126.64], P3 ;  /* 0x138000007e7c7fae */ /* 0x0005e800099a1016 */
[----:B-1----:R-:W3:Y:S04]  /*45a60*/  LDL.LU R16, [R1+0x36c] ;  /* 0x00036c0001107983 */ /* 0x002ee80000300800 */
[----:B------:R1:W-:Y:S01]  /*45a70*/  STL [R1+0x308], R17 ;  /* 0x0003081101007387 */ /* 0x0003e20000100800 */
[----:B------:R-:W-:Y:S01]  /*45a80*/  IADD3 R46, P4, PT, R46, UR13, RZ ;  /* 0x0000000d2e2e7c10 */ /* 0x000fe2000ff9e0ff */
[----:B--2---:R-:W-:-:S02]  /*45a90*/  IMAD.MOV.U32 R126, RZ, RZ, R14 ;  /* 0x000000ffff7e7224 */ /* 0x004fc400078e000e */
[----:B------:R-:W2:Y:S01]  /*45aa0*/  LDL.LU R0, [R1+0x38c] ;  /* 0x00038c0001007983 */ /* 0x000ea20000300800 */
[----:B------:R-:W-:-:S03]  /*45ab0*/  IMAD.MOV.U32 R127, RZ, RZ, R17 ;  /* 0x000000ffff7f7224 */ /* 0x000fc600078e0011 */
[----:B-1----:R-:W4:Y:S04]  /*45ac0*/  LDL.LU R17, [R1+0x368] ;  /* 0x0003680001117983 */ /* 0x002f280000300800 */
[----:B------:R1:W-:Y:S01]  /*45ad0*/  LDGSTS.E [R124+0x13c00], desc[UR22][R126.64], P3 ;  /* 0x13c000007e7c7fae */ /* 0x0003e200099a1016 */
[----:B------:R-:W-:-:S03]  /*45ae0*/  IADD3 R12, P5, PT, R12, UR13, RZ ;  /* 0x0000000d0c0c7c10 */ /* 0x000fc6000ffbe0ff */
[----:B------:R-:W4:Y:S01]  /*45af0*/  LDL.LU R14, [R1+0x388] ;  /* 0x00038800010e7983 */ /* 0x000f220000300800 */
[----:B------:R-:W-:Y:S01]  /*45b00*/  IADD3.X R47, PT, PT, R47, UR14, RZ, P4, !PT ;  /* 0x0000000e2f2f7c10 */ /* 0x000fe2000a7fe4ff */
[----:B-1----:R-:W-:Y:S02]  /*45b10*/  IMAD.MOV.U32 R126, RZ, RZ, R46 ;  /* 0x000000ffff7e7224 */ /* 0x002fe400078e002e */
[----:B------:R-:W-:Y:S01]  /*45b20*/  STL [R1+0x32c], R46 ;  /* 0x00032c2e01007387 */ /* 0x000fe20000100800 */
[----:B------:R-:W-:Y:S01]  /*45b30*/  IADD3.X R15, PT, PT, R15, UR14, RZ, P5, !PT ;  /* 0x0000000e0f0f7c10 */ /* 0x000fe2000affe4ff */
[----:B------:R-:W-:Y:S02]  /*45b40*/  IMAD.MOV.U32 R127, RZ, RZ, R47 ;  /* 0x000000ffff7f7224 */ /* 0x000fe400078e002f */
[----:B------:R-:W-:Y:S04]  /*45b50*/  STL [R1+0x328], R47 ;  /* 0x0003282f01007387 */ /* 0x000fe80000100800 */
[----:B------:R-:W-:Y:S04]  /*45b60*/  STL [R1+0x34c], R12 ;  /* 0x00034c0c01007387 */ /* 0x000fe80000100800 */
[----:B------:R1:W-:Y:S04]  /*45b70*/  LDGSTS.E [R124+0x14000], desc[UR22][R126.64], P3 ;  /* 0x140000007e7c7fae */ /* 0x0003e800099a1016 */
[----:B------:R1:W-:Y:S02]  /*45b80*/  STL [R1+0x348], R15 ;  /* 0x0003480f01007387 */ /* 0x0003e40000100800 */
[----:B-1----:R-:W-:-:S02]  /*45b90*/  IMAD.MOV.U32 R127, RZ, RZ, R15 ;  /* 0x000000ffff7f7224 */ /* 0x002fc400078e000f */
[----:B------:R-:W-:Y:S01]  /*45ba0*/  IMAD.MOV.U32 R126, RZ, RZ, R12 ;  /* 0x000000ffff7e7224 */ /* 0x000fe200078e000c */
[----:B------:R-:W4:Y:S04]  /*45bb0*/  LDL.LU R15, [R1+0x3a8] ;  /* 0x0003a800010f7983 */ /* 0x000f280000300800 */
[----:B------:R-:W4:Y:S04]  /*45bc0*/  LDL.LU R12, [R1+0x3ac] ;  /* 0x0003ac00010c7983 */ /* 0x000f280000300800 */
[----:B------:R-:W4:Y:S04]  /*45bd0*/  LDL.LU R245, [R1+0x3c8] ;  /* 0x0003c80001f57983 */ /* 0x000f280000300800 */
[----:B------:R-:W4:Y:S04]  /*45be0*/  LDL.LU R237, [R1+0x3cc] ;  /* 0x0003cc0001ed7983 */ /* 0x000f280000300800 */
[----:B------:R1:W-:Y:S01]  /*45bf0*/  LDGSTS.E [R124+0x14400], desc[UR22][R126.64], P3 ;  /* 0x144000007e7c7fae */ /* 0x0003e200099a1016 */
[----:B---3--:R-:W-:-:S05]  /*45c00*/  IADD3 R16, P4, PT, R16, UR13, RZ ;  /* 0x0000000d10107c10 */ /* 0x008fca000ff9e0ff */
[----:B------:R3:W-:Y:S01]  /*45c10*/  STL [R1+0x36c], R16 ;  /* 0x00036c1001007387 */ /* 0x0007e20000100800 */
[----:B--2---:R-:W-:Y:S02]  /*45c20*/  IADD3 R0, P5, PT, R0, UR13, RZ ;  /* 0x0000000d00007c10 */ /* 0x004fe4000ffbe0ff */
[----:B----4-:R-:W-:Y:S01]  /*45c30*/  IADD3.X R17, PT, PT, R17, UR14, RZ, P4, !PT ;  /* 0x0000000e11117c10 */ /* 0x010fe2000a7fe4ff */
[----:B-1----:R-:W-:-:S04]  /*45c40*/  IMAD.MOV.U32 R126, RZ, RZ, R16 ;  /* 0x000000ffff7e7224 */ /* 0x002fc800078e0010 */
[----:B------:R1:W-:Y:S01]  /*45c50*/  STL [R1+0x368], R17 ;  /* 0x0003681101007387 */ /* 0x0003e20000100800 */
[----:B------:R-:W-:-:S03]  /*45c60*/  IADD3.X R14, PT, PT, R14, UR14, RZ, P5, !PT ;  /* 0x0000000e0e0e7c10 */ /* 0x000fc6000affe4ff */
[----:B------:R-:W-:Y:S01]  /*45c70*/  STL [R1+0x38c], R0 ;  /* 0x00038c0001007387 */ /* 0x000fe20000100800 */
[----:B------:R-:W-:-:S03]  /*45c80*/  IMAD.MOV.U32 R127, RZ, RZ, R17 ;  /* 0x000000ffff7f7224 */ /* 0x000fc600078e0011 */
[----:B------:R-:W2:Y:S04]  /*45c90*/  LDL.LU R46, [R1+0x3ec] ;  /* 0x0003ec00012e7983 */ /* 0x000ea80000300800 */
[----:B------:R4:W-:Y:S04]  /*45ca0*/  STL [R1+0x388], R14 ;  /* 0x0003880e01007387 */ /* 0x0009e80000100800 */
[----:B---3--:R-:W3:Y:S04]  /*45cb0*/  LDL.LU R16, [R1+0x40c] ;  /* 0x00040c0001107983 */ /* 0x008ee80000300800 */
[----:B------:R-:W3:Y:S04]  /*45cc0*/  LDL.LU R47, [R1+0x3e8] ;  /* 0x0003e800012f7983 */ /* 0x000ee80000300800 */
[----:B------:R4:W-:Y:S04]  /*45cd0*/  LDGSTS.E [R124+0x14800], desc[UR22][R126.64], P3 ;  /* 0x148000007e7c7fae */ /* 0x0009e800099a1016 */
[----:B-1----:R-:W3:Y:S01]  /*45ce0*/  LDL.LU R17, [R1+0x408] ;  /* 0x0004080001117983 */ /* 0x002ee20000300800 */
[----:B----4-:R-:W-:-:S02]  /*45cf0*/  IMAD.MOV.U32 R126, RZ, RZ, R0 ;  /* 0x000000ffff7e7224 */ /* 0x010fc400078e0000 */
[----:B------:R-:W-:Y:S02]  /*45d00*/  IMAD.MOV.U32 R127, RZ, RZ, R14 ;  /* 0x000000ffff7f7224 */ /* 0x000fe400078e000e */
[----:B------:R-:W4:Y:S01]  /*45d10*/  LDL.LU R14, [R1+0x42c] ;  /* 0x00042c00010e7983 */ /* 0x000f220000300800 */
[----:B------:R-:W-:-:S03]  /*45d20*/  IADD3 R12, P4, PT, R12, UR13, RZ ;  /* 0x0000000d0c0c7c10 */ /* 0x000fc6000ff9e0ff */
[----:B------:R-:W4:Y:S01]  /*45d30*/  LDL.LU R0, [R1+0x44c] ;  /* 0x00044c0001007983 */ /* 0x000f220000300800 */
[----:B------:R-:W-:-:S03]  /*45d40*/  IADD3.X R15, PT, PT, R15, UR14, RZ, P4, !PT ;  /* 0x0000000e0f0f7c10 */ /* 0x000fc6000a7fe4ff */
[----:B------:R-:W-:Y:S01]  /*45d50*/  STL [R1+0x3ac], R12 ;  /* 0x0003ac0c01007387 */ /* 0x000fe20000100800 */
[----:B------:R-:W-:-:S03]  /*45d60*/  IADD3 R237, P5, PT, R237, UR13, RZ ;  /* 0x0000000deded7c10 */ /* 0x000fc6000ffbe0ff */
[----:B------:R1:W-:Y:S01]  /*45d70*/  LDGSTS.E [R124+0x14c00], desc[UR22][R126.64], P3 ;  /* 0x14c000007e7c7fae */ /* 0x0003e200099a1016 */
[----:B------:R-:W-:-:S03]  /*45d80*/  IADD3.X R245, PT, PT, R245, UR14, RZ, P5, !PT ;  /* 0x0000000ef5f57c10 */ /* 0x000fc6000affe4ff */
[----:B------:R1:W-:Y:S04]  /*45d90*/  STL [R1+0x3a8], R15 ;  /* 0x0003a80f01007387 */ /* 0x0003e80000100800 */
[----:B------:R-:W-:Y:S01]  /*45da0*/  STL [R1+0x3cc], R237 ;  /* 0x0003cced01007387 */ /* 0x000fe20000100800 */
[----:B-1----:R-:W-:-:S03]  /*45db0*/  IMAD.MOV.U32 R127, RZ, RZ, R15 ;  /* 0x000000ffff7f7224 */ /* 0x002fc600078e000f */
[----:B------:R-:W4:Y:S01]  /*45dc0*/  LDL.LU R15, [R1+0x428] ;  /* 0x00042800010f7983 */ /* 0x000f220000300800 */
[----:B------:R-:W-:-:S03]  /*45dd0*/  IMAD.MOV.U32 R126, RZ, RZ, R12 ;  /* 0x000000ffff7e7224 */ /* 0x000fc600078e000c */
[----:B------:R1:W-:Y:S04]  /*45de0*/  STL [R1+0x3c8], R245 ;  /* 0x0003c8f501007387 */ /* 0x0003e80000100800 */
[----:B------:R-:W4:Y:S04]  /*45df0*/  LDL.LU R12, [R1+0x448] ;  /* 0x00044800010c7983 */ /* 0x000f280000300800 */
[----:B------:R1:W-:Y:S02]  /*45e00*/  LDGSTS.E [R124+0x15000], desc[UR22][R126.64], P3 ;  /* 0x150000007e7c7fae */ /* 0x0003e400099a1016 */
[----:B-1----:R-:W-:-:S02]  /*45e10*/  IMAD.MOV.U32 R126, RZ, RZ, R237 ;  /* 0x000000ffff7e7224 */ /* 0x002fc400078e00ed */
[----:B------:R-:W-:-:S05]  /*45e20*/  IMAD.MOV.U32 R127, RZ, RZ, R245 ;  /* 0x000000ffff7f7224 */ /* 0x000fca00078e00f5 */
[----:B------:R1:W-:Y:S01]  /*45e30*/  LDGSTS.E [R124+0x15400], desc[UR22][R126.64], P3 ;  /* 0x154000007e7c7fae */ /* 0x0003e200099a1016 */
[----:B--2---:R-:W-:-:S05]  /*45e40*/  IADD3 R46, P4, PT, R46, UR13, RZ ;  /* 0x0000000d2e2e7c10 */ /* 0x004fca000ff9e0ff */
[----:B-1----:R-:W-:Y:S01]  /*45e50*/  IMAD.MOV.U32 R126, RZ, RZ, R46 ;  /* 0x000000ffff7e7224 */ /* 0x002fe200078e002e */
[----:B---3--:R-:W-:Y:S02]  /*45e60*/  IADD3 R16, P5, PT, R16, UR13, RZ ;  /* 0x0000000d10107c10 */ /* 0x008fe4000ffbe0ff */
[----:B------:R-:W-:-:S05]  /*45e70*/  IADD3.X R47, PT, PT, R47, UR14, RZ, P4, !PT ;  /* 0x0000000e2f2f7c10 */ /* 0x000fca000a7fe4ff */
[----:B------:R-:W-:Y:S01]  /*45e80*/  IMAD.MOV.U32 R127, RZ, RZ, R47 ;  /* 0x000000ffff7f7224 */ /* 0x000fe200078e002f */
[----:B------:R-:W-:Y:S01]  /*45e90*/  IADD3.X R17, PT, PT, R17, UR14, RZ, P5, !PT ;  /* 0x0000000e11117c10 */ /* 0x000fe2000affe4ff */
[----:B------:R1:W-:Y:S04]  /*45ea0*/  STL [R1+0x3ec], R46 ;  /* 0x0003ec2e01007387 */ /* 0x0003e80000100800 */
[----:B------:R2:W-:Y:S01]  /*45eb0*/  LDGSTS.E [R124+0x15800], desc[UR22][R126.64], P3 ;  /* 0x158000007e7c7fae */ /* 0x0005e200099a1016 */
[----:B----4-:R-:W-:-:S03]  /*45ec0*/  IADD3 R14, P4, PT, R14, UR13, RZ ;  /* 0x0000000d0e0e7c10 */ /* 0x010fc6000ff9e0ff */
[----:B------:R-:W-:Y:S01]  /*45ed0*/  STL [R1+0x3e8], R47 ;  /* 0x0003e82f01007387 */ /* 0x000fe20000100800 */
[----:B--2---:R-:W-:Y:S01]  /*45ee0*/  IMAD.MOV.U32 R126, RZ, RZ, R16 ;  /* 0x000000ffff7e7224 */ /* 0x004fe200078e0010 */
[----:B------:R-:W-:Y:S01]  /*45ef0*/  IADD3 R0, P5, PT, R0, UR13, RZ ;  /* 0x0000000d00007c10 */ /* 0x000fe2000ffbe0ff */
[----:B------:R-:W-:Y:S01]  /*45f00*/  IMAD.MOV.U32 R127, RZ, RZ, R17 ;  /* 0x000000ffff7f7224 */ /* 0x000fe200078e0011 */
[----:B------:R2:W-:Y:S04]  /*45f10*/  STL [R1+0x40c], R16 ;  /* 0x00040c1001007387 */ /* 0x0005e80000100800 */
[----:B------:R3:W-:Y:S04]  /*45f20*/  STL [R1+0x408], R17 ;  /* 0x0004081101007387 */ /* 0x0007e80000100800 */
[----:B------:R-:W4:Y:S04]  /*45f30*/  LDL.LU R245, [R1+0x488] ;  /* 0x0004880001f57983 */ /* 0x000f280000300800 */
[----:B------:R-:W4:Y:S04]  /*45f40*/  LDL.LU R237, [R1+0x48c] ;  /* 0x00048c0001ed7983 */ /* 0x000f280000300800 */
[----:B------:R1:W-:Y:S01]  /*45f50*/  LDGSTS.E [R124+0x15c00], desc[UR22][R126.64], P3 ;  /* 0x15c000007e7c7fae */ /* 0x0003e200099a1016 */
[----:B------:R-:W-:-:S03]  /*45f60*/  IADD3.X R15, PT, PT, R15, UR14, RZ, P4, !PT ;  /* 0x0000000e0f0f7c10 */ /* 0x000fc6000a7fe4ff */
[----:B------:R-:W-:Y:S04]  /*45f70*/  STL [R1+0x42c], R14 ;  /* 0x00042c0e01007387 */ /* 0x000fe80000100800 */
[----:B------:R2:W-:Y:S01]  /*45f80*/  STL [R1+0x428], R15 ;  /* 0x0004280f01007387 */ /* 0x0005e20000100800 */
[----:B------:R-:W-:Y:S01]  /*45f90*/  IADD3.X R12, PT, PT, R12, UR14, RZ, P5, !PT ;  /* 0x0000000e0c0c7c10 */ /* 0x000fe2000affe4ff */
[----:B-1----:R-:W-:Y:S02]  /*45fa0*/  IMAD.MOV.U32 R126, RZ, RZ, R14 ;  /* 0x000000ffff7e7224 */ /* 0x002fe400078e000e */
[----:B------:R-:W-:Y:S01]  /*45fb0*/  IMAD.MOV.U32 R127, RZ, RZ, R15 ;  /* 0x000000ffff7f7224 */ /* 0x000fe200078e000f */
[----:B------:R-:W-:Y:S04]  /*45fc0*/  STL [R1+0x44c], R0 ;  /* 0x00044c0001007387 */ /* 0x000fe80000100800 */
[----:B------:R-:W4:Y:S04]  /*45fd0*/  LDL.LU R46, [R1+0x4ac] ;  /* 0x0004ac00012e7983 */ /* 0x000f280000300800 */
[----:B------:R1:W-:Y:S04]  /*45fe0*/  STL [R1+0x448], R12 ;  /* 0x0004480c01007387 */ /* 0x0003e80000100800 */
[----:B--2---:R-:W2:Y:S04]  /*45ff0*/  LDL.LU R16, [R1+0x4cc] ;  /* 0x0004cc0001107983 */ /* 0x004ea80000300800 */
[----:B------:R1:W-:Y:S04]  /*46000*/  LDGSTS.E [R124+0x16000], desc[UR22][R126.64], P3 ;  /* 0x160000007e7c7fae */ /* 0x0003e800099a1016 */
[----:B------:R-:W2:Y:S04]  /*46010*/  LDL.LU R47, [R1+0x4a8] ;  /* 0x0004a800012f7983 */ /* 0x000ea80000300800 */
[----:B---3--:R-:W3:Y:S01]  /*46020*/  LDL.LU R17, [R1+0x4c8] ;  /* 0x0004c80001117983 */ /* 0x008ee20000300800 */
[----:B-1----:R-:W-:-:S03]  /*46030*/  IMAD.MOV.U32 R126, RZ, RZ, R0 ;  /* 0x000000ffff7e7224 */ /* 0x002fc600078e0000 */
[----:B------:R-:W3:Y:S01]  /*46040*/  LDL.LU R15, [R1+0x4e8] ;  /* 0x0004e800010f7983 */ /* 0x000ee20000300800 */
[----:B------:R-:W-:-:S03]  /*46050*/  IMAD.MOV.U32 R127, RZ, RZ, R12 ;  /* 0x000000ffff7f7224 */ /* 0x000fc600078e000c */
[----:B------:R-:W3:Y:S04]  /*46060*/  LDL.LU R14, [R1+0x4ec] ;  /* 0x0004ec00010e7983 */ /* 0x000ee80000300800 */
[----:B------:R-:W3:Y:S04]  /*46070*/  LDL.LU R12, [R1+0x508] ;  /* 0x00050800010c7983 */ /* 0x000ee80000300800 */
[----:B------:R-:W3:Y:S04]  /*46080*/  LDL.LU R0, [R1+0x50c] ;  /* 0x00050c0001007983 */ /* 0x000ee80000300800 */
[----:B------:R1:W-:Y:S04]  /*46090*/  LDGSTS.E [R124+0x16400], desc[UR22][R126.64], P3 ;  /* 0x164000007e7c7fae */ /* 0x0003e800099a1016 */
[----:B------:R-:W3:Y:S04]  /*460a0*/  LDL.LU R126, [R1+0x468] ;  /* 0x00046800017e7983 */ /* 0x000ee80000300800 */
[----:B------:R-:W1:Y:S01]  /*460b0*/  LDL.LU R127, [R1+0x46c] ;  /* 0x00046c00017f7983 */ /* 0x000e620000300800 */
[----:B----4-:R-:W-:-:S04]  /*460c0*/  IADD3 R237, P5, PT, R237, UR13, RZ ;  /* 0x0000000deded7c10 */ /* 0x010fc8000ffbe0ff */
[----:B------:R-:W-:Y:S02]  /*460d0*/  IADD3.X R245, PT, PT, R245, UR14, RZ, P5, !PT ;  /* 0x0000000ef5f57c10 */ /* 0x000fe4000affe4ff */
[----:B--2---:R-:W-:-:S04]  /*460e0*/  IADD3 R16, P5, PT, R16, UR13, RZ ;  /* 0x0000000d10107c10 */ /* 0x004fc8000ffbe0ff */
[----:B---3--:R-:W-:Y:S02]  /*460f0*/  IADD3.X R17, PT, PT, R17, UR14, RZ, P5, !PT ;  /* 0x0000000e11117c10 */ /* 0x008fe4000affe4ff */
[----:B-1----:R-:W-:-:S04]  /*46100*/  IADD3 R127, P4, PT, R127, UR13, RZ ;  /* 0x0000000d7f7f7c10 */ /* 0x002fc8000ff9e0ff */
[----:B------:R-:W-:Y:S01]  /*46110*/  IADD3.X R126, PT, PT, R126, UR14, RZ, P4, !PT ;  /* 0x0000000e7e7e7c10 */ /* 0x000fe2000a7fe4ff */
[----:B------:R1:W-:Y:S04]  /*46120*/  STL [R1+0x46c], R127 ;  /* 0x00046c7f01007387 */ /* 0x0003e80000100800 */
[----:B------:R2:W-:Y:S01]  /*46130*/  STL [R1+0x468], R126 ;  /* 0x0004687e01007387 */ /* 0x0005e20000100800 */
[----:B-1----:R-:W-:-:S04]  /*46140*/  LOP3.LUT R127, R127, R126, RZ, 0x3c, !PT ;  /* 0x0000007e7f7f7212 */ /* 0x002fc800078e3cff */
[----:B--2---:R-:W-:-:S04]  /*46150*/  LOP3.LUT R126, R127, R126, RZ, 0x3c, !PT ;  /* 0x0000007e7f7e7212 */ /* 0x004fc800078e3cff */
[----:B------:R-:W-:Y:S02]  /*46160*/  LOP3.LUT R127, R127, R126, RZ, 0x3c, !PT ;  /* 0x0000007e7f7f7212 */ /* 0x000fe400078e3cff */
[----:B------:R-:W-:-:S03]  /*46170*/  IADD3 R46, P4, PT, R46, UR13, RZ ;  /* 0x0000000d2e2e7c10 */ /* 0x000fc6000ff9e0ff */
[----:B------:R1:W-:Y:S01]  /*46180*/  LDGSTS.E [R124+0x16800], desc[UR22][R126.64], P3 ;  /* 0x168000007e7c7fae */ /* 0x0003e200099a1016 */
[----:B------:R-:W-:Y:S02]  /*46190*/  IADD3.X R47, PT, PT, R47, UR14, RZ, P4, !PT ;  /* 0x0000000e2f2f7c10 */ /* 0x000fe4000a7fe4ff */
[----:B------:R-:W-:Y:S01]  /*461a0*/  IADD3 R14, P4, PT, R14, UR13, RZ ;  /* 0x0000000d0e0e7c10 */ /* 0x000fe2000ff9e0ff */
[----:B------:R-:W-:Y:S01]  /*461b0*/  STL [R1+0x48c], R237 ;  /* 0x00048ced01007387 */ /* 0x000fe20000100800 */
[----:B-1----:R-:W-:Y:S02]  /*461c0*/  IMAD.MOV.U32 R126, RZ, RZ, R237 ;  /* 0x000000ffff7e7224 */ /* 0x002fe400078e00ed */
[----:B------:R-:W-:Y:S01]  /*461d0*/  IMAD.MOV.U32 R127, RZ, RZ, R245 ;  /* 0x000000ffff7f7224 */ /* 0x000fe200078e00f5 */
[----:B------:R-:W-:-:S04]  /*461e0*/  IADD3 R0, P5, PT, R0, UR13, RZ ;  /* 0x0000000d00007c10 */ /* 0x000fc8000ffbe0ff */
[----:B------:R1:W-:Y:S01]  /*461f0*/  LDGSTS.E [R124+0x16c00], desc[UR22][R126.64], P3 ;  /* 0x16c000007e7c7fae */ /* 0x0003e200099a1016 */
[----:B------:R-:W-:-:S03]  /*46200*/  IADD3.X R15, PT, PT, R15, UR14, RZ, P4, !PT ;  /* 0x0000000e0f0f7c10 */ /* 0x000fc6000a7fe4ff */
[----:B------:R-:W-:Y:S01]  /*46210*/  STL [R1+0x488], R245 ;  /* 0x000488f501007387 */ /* 0x000fe20000100800 */
[----:B------:R-:W-:-:S03]  /*46220*/  IADD3.X R12, PT, PT, R12, UR14, RZ, P5, !PT ;  /* 0x0000000e0c0c7c10 */ /* 0x000fc6000affe4ff */
[----:B------:R-:W-:Y:S01]  /*46230*/  STL [R1+0x4ac], R46 ;  /* 0x0004ac2e01007387 */ /* 0x000fe20000100800 */
[----:B-1----:R-:W-:Y:S02]  /*46240*/  IMAD.MOV.U32 R126, RZ, RZ, R46 ;  /* 0x000000ffff7e7224 */ /* 0x002fe400078e002e */
[----:B------:R-:W-:Y:S01]  /*46250*/  IMAD.MOV.U32 R127, RZ, RZ, R47 ;  /* 0x000000ffff7f7224 */ /* 0x000fe200078e002f */
[----:B------:R-:W-:Y:S04]  /*46260*/  STL [R1+0x4a8], R47 ;  /* 0x0004a82f01007387 */ /* 0x000fe80000100800 */
[----:B------:R1:W-:Y:S04]  /*46270*/  LDGSTS.E [R124+0x17000], desc[UR22][R126.64], P3 ;  /* 0x170000007e7c7fae */ /* 0x0003e800099a1016 */
[----:B------:R-:W-:Y:S04]  /*46280*/  STL [R1+0x4cc], R16 ;  /* 0x0004cc1001007387 */ /* 0x000fe80000100800 */
[----:B------:R2:W-:Y:S01]  /*46290*/  STL [R1+0x4c8], R17 ;  /* 0x0004c81101007387 */ /* 0x0005e20000100800 */
[----:B-1----:R-:W-:-:S02]  /*462a0*/  IMAD.MOV.U32 R126, RZ, RZ, R16 ;  /* 0x000000ffff7e7224 */ /* 0x002fc400078e0010 */
[----:B------:R-:W-:Y:S01]  /*462b0*/  IMAD.MOV.U32 R127, RZ, RZ, R17 ;  /* 0x000000ffff7f7224 */ /* 0x000fe200078e0011 */
[----:B------:R1:W-:Y:S04]  /*462c0*/  STL [R1+0x4ec], R14 ;  /* 0x0004ec0e01007387 */ /* 0x0003e80000100800 */
[----:B------:R3:W-:Y:S04]  /*462d0*/  STL [R1+0x4e8], R15 ;  /* 0x0004e80f01007387 */ /* 0x0007e80000100800 */
[----:B------:R-:W-:Y:S04]  /*462e0*/  STL [R1+0x50c], R0 ;  /* 0x00050c0001007387 */ /* 0x000fe80000100800 */
[----:B------:R4:W-:Y:S04]  /*462f0*/  LDGSTS.E [R124+0x17400], desc[UR22][R126.64], P3 ;  /* 0x174000007e7c7fae */ /* 0x0009e800099a1016 */
[----:B------:R1:W-:Y:S04]  /*46300*/  STL [R1+0x508], R12 ;  /* 0x0005080c01007387 */ /* 0x0003e80000100800 */
[----:B--2---:R-:W2:Y:S01]  /*46310*/  LDL.LU R17, [R1+0x10] ;  /* 0x0000100001117983 */ /* 0x004ea20000300800 */
[----:B----4-:R-:W-:-:S02]  /*46320*/  IMAD.MOV.U32 R126, RZ, RZ, R14 ;  /* 0x000000ffff7e7224 */ /* 0x010fc400078e000e */
[----:B------:R-:W-:Y:S01]  /*46330*/  IMAD.MOV.U32 R127, RZ, RZ, R15 ;  /* 0x000000ffff7f7224 */ /* 0x000fe200078e000f */
[----:B-1----:R-:W4:Y:S04]  /*46340*/  LDL.LU R14, [R1+0x14] ;  /* 0x00001400010e7983 */ /* 0x002f280000300800 */
[----:B------:R1:W-:Y:S04]  /*46350*/  LDGSTS.E [R124+0x17800], desc[UR22][R126.64], P3 ;  /* 0x178000007e7c7fae */ /* 0x0003e800099a1016 */
[----:B---3--:R-:W3:Y:S01]  /*46360*/  LDL.LU R15, [R1+0x30] ;  /* 0x00003000010f7983 */ /* 0x008ee20000300800 */
[----:B-1----:R-:W-:-:S03]  /*46370*/  IMAD.MOV.U32 R127, RZ, RZ, R12 ;  /* 0x000000ffff7f7224 */ /* 0x002fc600078e000c */
[----:B------:R-:W2:Y:S04]  /*46380*/  LDL.LU R12, [R1+0x34] ;  /* 0x00003400010c7983 */ /* 0x000ea80000300800 */
[----:B------:R-:W2:Y:S04]  /*46390*/  LDL.LU R47, [R1+0x50] ;  /* 0x00005000012f7983 */ /* 0x000ea80000300800 */
[----:B------:R-:W2:Y:S01]  /*463a0*/  LDL.LU R46, [R1+0x54] ;  /* 0x00005400012e7983 */ /* 0x000ea20000300800 */
[----:B------:R-:W-:Y:S01]  /*463b0*/  IADD3 R80, P4, PT, R80, UR13, RZ ;  /* 0x0000000d50507c10 */ /* 0x000fe2000ff9e0ff */
[----:B------:R-:W-:Y:S01]  /*463c0*/  IMAD.MOV.U32 R126, RZ, RZ, R0 ;  /* 0x000000ffff7e7224 */ /* 0x000fe200078e0000 */
[----:B------:R-:W-:-:S02]  /*463d0*/  IADD3 R88, P5, PT, R88, UR13, RZ ;  /* 0x0000000d58587c10 */ /* 0x000fc4000ffbe0ff */
[----:B------:R-:W-:Y:S02]  /*463e0*/  IADD3.X R81, PT, PT, R81, UR14, RZ, P4, !PT ;  /* 0x0000000e51517c10 */ /* 0x000fe4000a7fe4ff */
[----:B------:R-:W-:Y:S01]  /*463f0*/  IADD3 R11, P4, PT, R11, UR13, RZ ;  /* 0x0000000d0b0b7c10 */ /* 0x000fe2000ff9e0ff */
[----:B------:R1:W-:Y:S01]  /*46400*/  LDGSTS.E [R124+0x17c00], desc[UR22][R126.64], P3 ;  /* 0x17c000007e7c7fae */ /* 0x0003e200099a1016 */
[----:B------:R-:W-:Y:S02]  /*46410*/  LOP3.LUT R0, R13, 0x20, RZ, 0x3c, !PT ;  /* 0x000000200d007812 */ /* 0x000fe400078e3cff */
[----:B------:R-:W-:Y:S02]  /*46420*/  IADD3.X R9, PT, PT, R9, UR14, RZ, P4, !PT ;  /* 0x0000000e09097c10 */ /* 0x000fe4000a7fe4ff */
[----:B------:R-:W-:Y:S02]  /*46430*/  IADD3.X R89, PT, PT, R89, UR14, RZ, P5, !PT ;  /* 0x0000000e59597c10 */ /* 0x000fe4000affe4ff */
[----:B------:R-:W-:Y:S01]  /*46440*/  IADD3 R10, P5, PT, R10, UR13, RZ ;  /* 0x0000000d0a0a7c10 */ /* 0x000fe2000ffbe0ff */
[----:B-1----:R-:W-:-:S03]  /*46450*/  VIADD R124, R0, UR5 ;  /* 0x00000005007c7c36 */ /* 0x002fc60008000000 */
[----:B------:R-:W-:Y:S01]  /*46460*/  IADD3.X R8, PT, PT, R8, UR14, RZ, P5, !PT ;  /* 0x0000000e08087c10 */ /* 0x000fe2000affe4ff */
[----:B------:R-:W-:Y:S01]  /*46470*/  IMAD.MOV.U32 R126, RZ, RZ, R11 ;  /* 0x000000ffff7e7224 */ /* 0x000fe200078e000b */
[----:B------:R-:W-:Y:S01]  /*46480*/  IADD3 R7, P4, PT, R7, UR13, RZ ;  /* 0x0000000d07077c10 */ /* 0x000fe2000ff9e0ff */
[----:B------:R-:W-:Y:S01]  /*46490*/  IMAD.MOV.U32 R127, RZ, RZ, R9 ;  /* 0x000000ffff7f7224 */ /* 0x000fe200078e0009 */
[----:B------:R-:W-:Y:S04]  /*464a0*/  LDGSTS.E [R124+0x100], desc[UR22][R80.64], P3 ;  /* 0x00100000507c7fae */ /* 0x000fe800099a1016 */
[----:B------:R-:W-:Y:S01]  /*464b0*/  LDGSTS.E [R124+0x500], desc[UR22][R88.64], P3 ;  /* 0x00500000587c7fae */ /* 0x000fe200099a1016 */
[----:B------:R-:W-:-:S03]  /*464c0*/  IADD3.X R5, PT, PT, R5, UR14, RZ, P4, !PT ;  /* 0x0000000e05057c10 */ /* 0x000fc6000a7fe4ff */
[----:B------:R1:W-:Y:S01]  /*464d0*/  LDGSTS.E [R124+0x900], desc[UR22][R126.64], P3 ;  /* 0x009000007e7c7fae */ /* 0x0003e200099a1016 */
[----:B------:R-:W-:Y:S02]  /*464e0*/  IADD3 R6, P5, PT, R6, UR13, RZ ;  /* 0x0000000d06067c10 */ /* 0x000fe4000ffbe0ff */
[----:B------:R-:W-:Y:S01]  /*464f0*/  IADD3 R3, P4, PT, R3, UR13, RZ ;  /* 0x0000000d03037c10 */ /* 0x000fe2000ff9e0ff */
[----:B------:R-:W2:Y:S01]  /*46500*/  LDL.LU R0, [R1+0x74] ;  /* 0x0000740001007983 */ /* 0x000ea20000300800 */
[----:B------:R-:W-:Y:S01]  /*46510*/  IADD3.X R4, PT, PT, R4, UR14, RZ, P5, !PT ;  /* 0x0000000e04047c10 */ /* 0x000fe2000affe4ff */
[----:B-1----:R-:W-:Y:S02]  /*46520*/  IMAD.MOV.U32 R126, RZ, RZ, R10 ;  /* 0x000000ffff7e7224 */ /* 0x002fe400078e000a */
[----:B------:R-:W-:Y:S01]  /*46530*/  IMAD.MOV.U32 R127, RZ, RZ, R8 ;  /* 0x000000ffff7f7224 */ /* 0x000fe200078e0008 */
[----:B------:R-:W-:Y:S01]  /*46540*/  IADD3.X R2, PT, PT, R2, UR14, RZ, P4, !PT ;  /* 0x0000000e02027c10 */ /* 0x000fe2000a7fe4ff */
[----:B------:R-:W2:Y:S04]  /*46550*/  LDL.LU R16, [R1+0x94] ;  /* 0x0000940001107983 */ /* 0x000ea80000300800 */
[----:B------:R1:W-:Y:S01]  /*46560*/  LDGSTS.E [R124+0xd00], desc[UR22][R126.64], P3 ;  /* 0x00d000007e7c7fae */ /* 0x0003e200099a1016 */
[----:B------:R-:W-:Y:S01]  /*46570*/  IADD3 R130, P5, PT, R130, UR13, RZ ;  /* 0x0000000d82827c10 */ /* 0x000fe2000ffbe0ff */
[----:B-1----:R-:W-:-:S02]  /*46580*/  IMAD.MOV.U32 R126, RZ, RZ, R7 ;  /* 0x000000ffff7e7224 */ /* 0x002fc400078e0007 */
        /* <DEDUP_REMOVED lines=78> */
[----:B----4-:R-:W-:Y:S01]  /*46a70*/  IADD3 R14, P5, PT, R14, UR13, RZ ;  /* 0x0000000d0e0e7c10 */ /* 0x010fe2000ffbe0ff */
[----:B-1----:R-:W-:Y:S02]  /*46a80*/  IMAD.MOV.U32 R126, RZ, RZ, R234 ;  /* 0x000000ffff7e7224 */ /* 0x002fe400078e00ea */
[----:B------:R-:W-:-:S05]  /*46a90*/  IMAD.MOV.U32 R127, RZ, RZ, R233 ;  /* 0x000000ffff7f7224 */ /* 0x000fca00078e00e9 */
[----:B------:R1:W-:Y:S01]  /*46aa0*/  LDGSTS.E [R124+0x5100], desc[UR22][R126.64], P3 ;  /* 0x051000007e7c7fae */ /* 0x0003e200099a1016 */
[----:B--2---:R-:W-:Y:S02]  /*46ab0*/  IADD3.X R17, PT, PT, R17, UR14, RZ, P5, !PT ;  /* 0x0000000e11117c10 */ /* 0x004fe4000affe4ff */
[----:B------:R-:W-:Y:S01]  /*46ac0*/  IADD3 R12, P4, PT, R12, UR13, RZ ;  /* 0x0000000d0c0c7c10 */ /* 0x000fe2000ff9e0ff */
[----:B-1----:R-:W-:Y:S02]  /*46ad0*/  IMAD.MOV.U32 R126, RZ, RZ, R242 ;  /* 0x000000ffff7e7224 */ /* 0x002fe400078e00f2 */
[----:B------:R-:W-:-:S05]  /*46ae0*/  IMAD.MOV.U32 R127, RZ, RZ, R241 ;  /* 0x000000ffff7f7224 */ /* 0x000fca00078e00f1 */
[----:B------:R1:W-:Y:S01]  /*46af0*/  LDGSTS.E [R124+0x5500], desc[UR22][R126.64], P3 ;  /* 0x055000007e7c7fae */ /* 0x0003e200099a1016 */
[----:B---3--:R-:W-:-:S03]  /*46b00*/  IADD3.X R15, PT, PT, R15, UR14, RZ, P4, !PT ;  /* 0x0000000e0f0f7c10 */ /* 0x008fc6000a7fe4ff */
[----:B------:R2:W-:Y:S01]  /*46b10*/  STL [R1+0x14], R14 ;  /* 0x0000140e01007387 */ /* 0x0005e20000100800 */
[----:B-1----:R-:W-:Y:S02]  /*46b20*/  IMAD.MOV.U32 R126, RZ, RZ, R250 ;  /* 0x000000ffff7e7224 */ /* 0x002fe400078e00fa */
[----:B------:R-:W-:Y:S01]  /*46b30*/  IMAD.MOV.U32 R127, RZ, RZ, R249 ;  /* 0x000000ffff7f7224 */ /* 0x000fe200078e00f9 */
[----:B------:R1:W-:Y:S01]  /*46b40*/  STL [R1+0x10], R17 ;  /* 0x0000101101007387 */ /* 0x0003e20000100800 */
[----:B------:R-:W-:-:S03]  /*46b50*/  IADD3 R46, P5, PT, R46, UR13, RZ ;  /* 0x0000000d2e2e7c10 */ /* 0x000fc6000ffbe0ff */
[----:B------:R3:W-:Y:S01]  /*46b60*/  LDGSTS.E [R124+0x5900], desc[UR22][R126.64], P3 ;  /* 0x059000007e7c7fae */ /* 0x0007e200099a1016 */
[----:B------:R-:W-:Y:S01]  /*46b70*/  IADD3.X R47, PT, PT, R47, UR14, RZ, P5, !PT ;  /* 0x0000000e2f2f7c10 */ /* 0x000fe2000affe4ff */
        /* <DEDUP_REMOVED lines=360> */
[----:B------:R-:W-:-:S02]  /*48200*/  LOP3.LUT R0, R13, 0x40, RZ, 0x3c, !PT ;  /* 0x000000400d007812 */ /* 0x000fc400078e3cff */
[----:B------:R-:W-:Y:S02]  /*48210*/  IADD3.X R90, PT, PT, R90, UR14, RZ, P4, !PT ;  /* 0x0000000e5a5a7c10 */ /* 0x000fe4000a7fe4ff */
[----:B------:R-:W-:Y:S01]  /*48220*/  IADD3 R121, P4, PT, R121, UR13, RZ ;  /* 0x0000000d79797c10 */ /* 0x000fe2000ff9e0ff */
[----:B------:R1:W-:Y:S01]  /*48230*/  LDGSTS.E [R124+0x17d00], desc[UR22][R126.64], P3 ;  /* 0x17d000007e7c7fae */ /* 0x0003e200099a1016 */
[----:B------:R-:W-:Y:S02]  /*48240*/  IADD3 R82, P5, PT, R82, UR13, RZ ;  /* 0x0000000d52527c10 */ /* 0x000fe4000ffbe0ff */
[----:B------:R-:W-:Y:S02]  /*48250*/  IADD3.X R101, PT, PT, R101, UR14, RZ, P4, !PT ;  /* 0x0000000e65657c10 */ /* 0x000fe4000a7fe4ff */
[----:B------:R-:W-:Y:S02]  /*48260*/  IADD3.X R83, PT, PT, R83, UR14, RZ, P5, !PT ;  /* 0x0000000e53537c10 */ /* 0x000fe4000affe4ff */
[----:B------:R-:W-:Y:S01]  /*48270*/  IADD3 R95, P5, PT, R95, UR13, RZ ;  /* 0x0000000d5f5f7c10 */ /* 0x000fe2000ffbe0ff */
[----:B-1----:R-:W-:-:S02]  /*48280*/  VIADD R124, R0, UR5 ;  /* 0x00000005007c7c36 */ /* 0x002fc40008000000 */
[----:B------:R-:W-:Y:S02]  /*48290*/  IMAD.MOV.U32 R126, RZ, RZ, R123 ;  /* 0x000000ffff7e7224 */ /* 0x000fe400078e007b */
[----:B------:R-:W-:Y:S01]  /*482a0*/  IMAD.MOV.U32 R127, RZ, RZ, R90 ;  /* 0x000000ffff7f7224 */ /* 0x000fe200078e005a */
[----:B------:R-:W-:Y:S01]  /*482b0*/  IADD3.X R96, PT, PT, R96, UR14, RZ, P5, !PT ;  /* 0x0000000e60607c10 */ /* 0x000fe2000affe4ff */
[----:B------:R-:W2:Y:S04]  /*482c0*/  LDL.LU R0, [R1+0x7c] ;  /* 0x00007c0001007983 */ /* 0x000ea80000300800 */
[----:B------:R1:W-:Y:S01]  /*482d0*/  LDGSTS.E [R124+0x200], desc[UR22][R126.64], P3 ;  /* 0x002000007e7c7fae */ /* 0x0003e200099a1016 */
[----:B------:R-:W-:-:S03]  /*482e0*/  IADD3 R102, P4, PT, R102, UR13, RZ ;  /* 0x0000000d66667c10 */ /* 0x000fc6000ff9e0ff */
[----:B------:R-:W-:Y:S01]  /*482f0*/  LDGSTS.E [R124+0x600], desc[UR22][R82.64], P3 ;  /* 0x00600000527c7fae */ /* 0x000fe200099a1016 */
[----:B------:R-:W-:Y:S02]  /*48300*/  IADD3.X R113, PT, PT, R113, UR14, RZ, P4, !PT ;  /* 0x0000000e71717c10 */ /* 0x000fe4000a7fe4ff */
[----:B------:R-:W-:Y:S01]  /*48310*/  IADD3 R107, P5, PT, R107, UR13, RZ ;  /* 0x0000000d6b6b7c10 */ /* 0x000fe2000ffbe0ff */
[----:B------:R-:W2:Y:S01]  /*48320*/  LDL.LU R16, [R1+0x9c] ;  /* 0x00009c0001107983 */ /* 0x000ea20000300800 */
        /* <DEDUP_REMOVED lines=367> */
[----:B------:R2:W-:Y:S01]  /*49a20*/  STL [R1+0x3dc], R237 ;  /* 0x0003dced01007387 */ /* 0x0005e20000100800 */
        /* <DEDUP_REMOVED lines=67> */
[----:B------:R1:W-:Y:S01]  /*49e60*/  STL [R1+0x498], R237 ;  /* 0x000498ed01007387 */ /* 0x0003e20000100800 */
[----:B------:R-:W-:-:S03]  /*49e70*/  IADD3 R0, P5, PT, R0, UR13, RZ ;  /* 0x0000000d00007c10 */ /* 0x000fc6000ffbe0ff */
[----:B------:R2:W-:Y:S01]  /*49e80*/  LDGSTS.E [R124+0x16e00], desc[UR22][R126.64], P3 ;  /* 0x16e000007e7c7fae */ /* 0x0005e200099a1016 */
[----:B------:R-:W-:-:S03]  /*49e90*/  IADD3.X R15, PT, PT, R15, UR14, RZ, P4, !PT ;  /* 0x0000000e0f0f7c10 */ /* 0x000fc6000a7fe4ff */
[----:B-1----:R-:W3:Y:S01]  /*49ea0*/  LDL.LU R237, [R1+0xe28] ;  /* 0x000e280001ed7983 */ /* 0x002ee20000300800 */
[----:B------:R-:W-:-:S03]  /*49eb0*/  IADD3.X R12, PT, PT, R12, UR14, RZ, P5, !PT ;  /* 0x0000000e0c0c7c10 */ /* 0x000fc6000affe4ff */
[----:B------:R-:W4:Y:S01]  /*49ec0*/  LDL.LU R245, [R1+0xe24] ;  /* 0x000e240001f57983 */ /* 0x000f220000300800 */
[----:B--2---:R-:W-:Y:S02]  /*49ed0*/  IMAD.MOV.U32 R126, RZ, RZ, R46 ;  /* 0x000000ffff7e7224 */ /* 0x004fe400078e002e */
[----:B------:R-:W-:Y:S01]  /*49ee0*/  IMAD.MOV.U32 R127, RZ, RZ, R47 ;  /* 0x000000ffff7f7224 */ /* 0x000fe200078e002f */
[----:B------:R-:W-:Y:S04]  /*49ef0*/  STL [R1+0x4bc], R46 ;  /* 0x0004bc2e01007387 */ /* 0x000fe80000100800 */
[----:B------:R-:W-:Y:S04]  /*49f00*/  STL [R1+0x4b8], R47 ;  /* 0x0004b82f01007387 */ /* 0x000fe80000100800 */
[----:B------:R1:W-:Y:S04]  /*49f10*/  LDGSTS.E [R124+0x17200], desc[UR22][R126.64], P3 ;  /* 0x172000007e7c7fae */ /* 0x0003e800099a1016 */
[----:B------:R2:W-:Y:S04]  /*49f20*/  STL [R1+0x4dc], R16 ;  /* 0x0004dc1001007387 */ /* 0x0005e80000100800 */
[----:B------:R-:W-:Y:S01]  /*49f30*/  STL [R1+0x4d8], R17 ;  /* 0x0004d81101007387 */ /* 0x000fe20000100800 */
[----:B-1----:R-:W-:-:S02]  /*49f40*/  IMAD.MOV.U32 R126, RZ, RZ, R16 ;  /* 0x000000ffff7e7224 */ /* 0x002fc400078e0010 */
[----:B------:R-:W-:Y:S01]  /*49f50*/  IMAD.MOV.U32 R127, RZ, RZ, R17 ;  /* 0x000000ffff7f7224 */ /* 0x000fe200078e0011 */
[----:B------:R-:W-:Y:S04]  /*49f60*/  STL [R1+0x4fc], R14 ;  /* 0x0004fc0e01007387 */ /* 0x000fe80000100800 */
[----:B------:R1:W-:Y:S04]  /*49f70*/  STL [R1+0x4f8], R15 ;  /* 0x0004f80f01007387 */ /* 0x0003e80000100800 */
[----:B------:R1:W-:Y:S04]  /*49f80*/  STL [R1+0x51c], R0 ;  /* 0x00051c0001007387 */ /* 0x0003e80000100800 */
[----:B------:R1:W-:Y:S04]  /*49f90*/  LDGSTS.E [R124+0x17600], desc[UR22][R126.64], P3 ;  /* 0x176000007e7c7fae */ /* 0x0003e800099a1016 */
[----:B------:R1:W-:Y:S04]  /*49fa0*/  STL [R1+0x518], R12 ;  /* 0x0005180c01007387 */ /* 0x0003e80000100800 */
[----:B--2---:R-:W2:Y:S01]  /*49fb0*/  LDL.LU R16, [R1] ;  /* 0x0000000001107983 */ /* 0x004ea20000300800 */
[----:B-1----:R-:W-:-:S02]  /*49fc0*/  IMAD.MOV.U32 R126, RZ, RZ, R14 ;  /* 0x000000ffff7e7224 */ /* 0x002fc400078e000e */
[----:B------:R-:W-:Y:S02]  /*49fd0*/  IMAD.MOV.U32 R127, RZ, RZ, R15 ;  /* 0x000000ffff7f7224 */ /* 0x000fe400078e000f */
[----:B------:R-:W2:Y:S04]  /*49fe0*/  LDL.LU R15, [R1+0x4] ;  /* 0x00000400010f7983 */ /* 0x000ea80000300800 */
[----:B------:R1:W-:Y:S04]  /*49ff0*/  LDGSTS.E [R124+0x17a00], desc[UR22][R126.64], P3 ;  /* 0x17a000007e7c7fae */ /* 0x0003e800099a1016 */
[----:B------:R-:W2:Y:S04]  /*4a000*/  LDL.LU R46, [R1+0x20] ;  /* 0x00002000012e7983 */ /* 0x000ea80000300800 */
[----:B------:R-:W2:Y:S01]  /*4a010*/  LDL.LU R17, [R1+0x24] ;  /* 0x0000240001117983 */ /* 0x000ea20000300800 */
[----:B-1----:R-:W-:Y:S01]  /*4a020*/  IMAD.MOV.U32 R126, RZ, RZ, R0 ;  /* 0x000000ffff7e7224 */ /* 0x002fe200078e0000 */
[----:B------:R-:W-:Y:S01]  /*4a030*/  LOP3.LUT R0, R13, 0x60, RZ, 0x3c, !PT ;  /* 0x000000600d007812 */ /* 0x000fe200078e3cff */
[----:B------:R-:W-:-:S02]  /*4a040*/  IMAD.MOV.U32 R127, RZ, RZ, R12 ;  /* 0x000000ffff7f7224 */ /* 0x000fc400078e000c */
[----:B------:R-:W2:Y:S04]  /*4a050*/  LDL.LU R12, [R1+0x40] ;  /* 0x00004000010c7983 */ /* 0x000ea80000300800 */
[----:B------:R1:W-:Y:S02]  /*4a060*/  LDGSTS.E [R124+0x17e00], desc[UR22][R126.64], P3 ;  /* 0x17e000007e7c7fae */ /* 0x0003e400099a1016 */
[----:B-1----:R-:W-:Y:S02]  /*4a070*/  VIADD R124, R0, UR5 ;  /* 0x00000005007c7c36 */ /* 0x002fe40008000000 */
[----:B------:R-:W2:Y:S04]  /*4a080*/  LDL.LU R0, [R1+0x44] ;  /* 0x0000440001007983 */ /* 0x000ea80000300800 */
[----:B------:R-:W2:Y:S04]  /*4a090*/  LDL.LU R47, [R1+0x60] ;  /* 0x00006000012f7983 */ /* 0x000ea80000300800 */
[----:B------:R-:W2:Y:S01]  /*4a0a0*/  LDL.LU R14, [R1+0x64] ;  /* 0x00006400010e7983 */ /* 0x000ea20000300800 */
[----:B------:R-:W-:-:S04]  /*4a0b0*/  IADD3 R91, P4, PT, R91, UR13, RZ ;  /* 0x0000000d5b5b7c10 */ /* 0x000fc8000ff9e0ff */
[----:B------:R-:W-:Y:S02]  /*4a0c0*/  IADD3.X R92, PT, PT, R92, UR14, RZ, P4, !PT ;  /* 0x0000000e5c5c7c10 */ /* 0x000fe4000a7fe4ff */
[----:B------:R-:W-:Y:S02]  /*4a0d0*/  IADD3 R122, P4, PT, R122, UR13, RZ ;  /* 0x0000000d7a7a7c10 */ /* 0x000fe4000ff9e0ff */
[----:B------:R-:W-:Y:S01]  /*4a0e0*/  IADD3 R84, P5, PT, R84, UR13, RZ ;  /* 0x0000000d54547c10 */ /* 0x000fe2000ffbe0ff */
[----:B------:R-:W-:Y:S01]  /*4a0f0*/  IMAD.MOV.U32 R126, RZ, RZ, R91 ;  /* 0x000000ffff7e7224 */ /* 0x000fe200078e005b */
[----:B------:R-:W-:Y:S01]  /*4a100*/  IADD3.X R103, PT, PT, R103, UR14, RZ, P4, !PT ;  /* 0x0000000e67677c10 */ /* 0x000fe2000a7fe4ff */
[----:B------:R-:W-:Y:S01]  /*4a110*/  IMAD.MOV.U32 R127, RZ, RZ, R92 ;  /* 0x000000ffff7f7224 */ /* 0x000fe200078e005c */
[----:B------:R-:W-:Y:S02]  /*4a120*/  IADD3.X R85, PT, PT, R85, UR14, RZ, P5, !PT ;  /* 0x0000000e55557c10 */ /* 0x000fe4000affe4ff */
[----:B------:R-:W-:-:S02]  /*4a130*/  IADD3 R97, P5, PT, R97, UR13, RZ ;  /* 0x0000000d61617c10 */ /* 0x000fc4000ffbe0ff */
[----:B------:R1:W-:Y:S02]  /*4a140*/  LDGSTS.E [R124+0x300], desc[UR22][R126.64], P3 ;  /* 0x003000007e7c7fae */ /* 0x0003e400099a1016 */
[----:B------:R-:W-:Y:S02]  /*4a150*/  IADD3.X R98, PT, PT, R98, UR14, RZ, P5, !PT ;  /* 0x0000000e62627c10 */ /* 0x000fe4000affe4ff */
[----:B------:R-:W-:Y:S01]  /*4a160*/  IADD3 R104, P4, PT, R104, UR13, RZ ;  /* 0x0000000d68687c10 */ /* 0x000fe2000ff9e0ff */
[----:B------:R-:W-:Y:S01]  /*4a170*/  LDGSTS.E [R124+0x700], desc[UR22][R84.64], P3 ;  /* 0x00700000547c7fae */ /* 0x000fe200099a1016 */
[----:B-1----:R-:W-:Y:S02]  /*4a180*/  IMAD.MOV.U32 R126, RZ, RZ, R122 ;  /* 0x000000ffff7e7224 */ /* 0x002fe400078e007a */
[----:B------:R-:W-:Y:S01]  /*4a190*/  IMAD.MOV.U32 R127, RZ, RZ, R103 ;  /* 0x000000ffff7f7224 */ /* 0x000fe200078e0067 */
[----:B------:R-:W-:-:S04]  /*4a1a0*/  IADD3.X R115, PT, PT, R115, UR14, RZ, P4, !PT ;  /* 0x0000000e73737c10 */ /* 0x000fc8000a7fe4ff */
        /* <DEDUP_REMOVED lines=77> */
[----:B---3--:R-:W-:Y:S02]  /*4a680*/  IADD3.X R237, PT, PT, R237, UR14, RZ, P4, !PT ;  /* 0x0000000eeded7c10 */ /* 0x008fe4000a7fe4ff */
[----:B------:R-:W-:Y:S01]  /*4a690*/  IADD3 R246, P5, PT, R246, UR13, RZ ;  /* 0x0000000df6f67c10 */ /* 0x000fe2000ffbe0ff */
[----:B-1----:R-:W-:Y:S02]  /*4a6a0*/  IMAD.MOV.U32 R126, RZ, RZ, R222 ;  /* 0x000000ffff7e7224 */ /* 0x002fe400078e00de */
[----:B------:R-:W-:-:S05]  /*4a6b0*/  IMAD.MOV.U32 R127, RZ, RZ, R221 ;  /* 0x000000ffff7f7224 */ /* 0x000fca00078e00dd */
[----:B------:R1:W-:Y:S01]  /*4a6c0*/  LDGSTS.E [R124+0x4b00], desc[UR22][R126.64], P3 ;  /* 0x04b000007e7c7fae */ /* 0x0003e200099a1016 */
[----:B----4-:R-:W-:Y:S02]  /*4a6d0*/  IADD3.X R245, PT, PT, R245, UR14, RZ, P5, !PT ;  /* 0x0000000ef5f57c10 */ /* 0x010fe4000affe4ff */
[----:B--2---:R-:W-:Y:S01]  /*4a6e0*/  IADD3 R15, P4, PT, R15, UR13, RZ ;  /* 0x0000000d0f0f7c10 */ /* 0x004fe2000ff9e0ff */
        /* <DEDUP_REMOVED lines=8> */
[----:B------:R-:W-:-:S03]  /*4a770*/  IADD3.X R46, PT, PT, R46, UR14, RZ, P5, !PT ;  /* 0x0000000e2e2e7c10 */ /* 0x000fc6000affe4ff */
[----:B------:R2:W-:Y:S01]  /*4a780*/  STL [R1+0x4], R15 ;  /* 0x0000040f01007387 */ /* 0x0005e20000100800 */
[----:B-1----:R-:W-:Y:S02]  /*4a790*/  IMAD.MOV.U32 R126, RZ, RZ, R246 ;  /* 0x000000ffff7e7224 */ /* 0x002fe400078e00f6 */
[----:B------:R-:W-:Y:S01]  /*4a7a0*/  IMAD.MOV.U32 R127, RZ, RZ, R245 ;  /* 0x000000ffff7f7224 */ /* 0x000fe200078e00f5 */
[----:B------:R1:W-:Y:S04]  /*4a7b0*/  STL [R1], R16 ;  /* 0x0000001001007387 */ /* 0x0003e80000100800 */
[----:B------:R3:W-:Y:S01]  /*4a7c0*/  LDGSTS.E [R124+0x5700], desc[UR22][R126.64], P3 ;  /* 0x057000007e7c7fae */ /* 0x0007e200099a1016 */
[----:B------:R-:W-:-:S03]  /*4a7d0*/  IADD3 R0, P4, PT, R0, UR13, RZ ;  /* 0x0000000d00007c10 */ /* 0x000fc6000ff9e0ff */
[----:B------:R4:W-:Y:S01]  /*4a7e0*/  STL [R1+0x24], R17 ;  /* 0x0000241101007387 */ /* 0x0009e20000100800 */
[----:B------:R-:W-:Y:S01]  /*4a7f0*/  IADD3.X R12, PT, PT, R12, UR14, RZ, P4, !PT ;  /* 0x0000000e0c0c7c10 */ /* 0x000fe2000a7fe4ff */
[----:B---3--:R-:W-:Y:S02]  /*4a800*/  IMAD.MOV.U32 R126, RZ, RZ, R15 ;  /* 0x000000ffff7e7224 */ /* 0x008fe400078e000f */
[----:B------:R-:W-:Y:S01]  /*4a810*/  IMAD.MOV.U32 R127, RZ, RZ, R16 ;  /* 0x000000ffff7f7224 */ /* 0x000fe200078e0010 */
[----:B--2---:R-:W2:Y:S01]  /*4a820*/  LDL.LU R15, [R1+0x84] ;  /* 0x00008400010f7983 */ /* 0x004ea20000300800 */
[----:B------:R-:W-:-:S03]  /*4a830*/  IADD3 R14, P5, PT, R14, UR13, RZ ;  /* 0x0000000d0e0e7c10 */ /* 0x000fc6000ffbe0ff */
[----:B------:R3:W-:Y:S04]  /*4a840*/  STL [R1+0x20], R46 ;  /* 0x0000202e01007387 */ /* 0x0007e80000100800 */
[----:B------:R3:W-:Y:S04]  /*4a850*/  LDGSTS.E [R124+0x5b00], desc[UR22][R126.64], P3 ;  /* 0x05b000007e7c7fae */ /* 0x0007e800099a1016 */
[----:B-1----:R-:W2:Y:S01]  /*4a860*/  LDL.LU R16, [R1+0xa4] ;  /* 0x0000a40001107983 */ /* 0x002ea20000300800 */
[----:B------:R-:W-:Y:S01]  /*4a870*/  IADD3.X R47, PT, PT, R47, UR14, RZ, P5, !PT ;  /* 0x0000000e2f2f7c10 */ /* 0x000fe2000affe4ff */
[----:B---3--:R-:W-:-:S02]  /*4a880*/  IMAD.MOV.U32 R126, RZ, RZ, R17 ;  /* 0x000000ffff7e7224 */ /* 0x008fc400078e0011 */
[----:B------:R-:W-:Y:S01]  /*4a890*/  IMAD.MOV.U32 R127, RZ, RZ, R46 ;  /* 0x000000ffff7f7224 */ /* 0x000fe200078e002e */
[----:B----4-:R-:W3:Y:S04]  /*4a8a0*/  LDL.LU R17, [R1+0x80] ;  /* 0x0000800001117983 */ /* 0x010ee80000300800 */
[----:B------:R-:W4:Y:S04]  /*4a8b0*/  LDL.LU R46, [R1+0xa0] ;  /* 0x0000a000012e7983 */ /* 0x000f280000300800 */
[----:B------:R1:W-:Y:S04]  /*4a8c0*/  LDGSTS.E [R124+0x5f00], desc[UR22][R126.64], P3 ;  /* 0x05f000007e7c7fae */ /* 0x0003e800099a1016 */
[----:B------:R1:W-:Y:S04]  /*4a8d0*/  STL [R1+0x44], R0 ;  /* 0x0000440001007387 */ /* 0x0003e80000100800 */
[----:B------:R1:W-:Y:S02]  /*4a8e0*/  STL [R1+0x40], R12 ;  /* 0x0000400c01007387 */ /* 0x0003e40000100800 */
[----:B-1----:R-:W-:-:S02]  /*4a8f0*/  IMAD.MOV.U32 R126, RZ, RZ, R0 ;  /* 0x000000ffff7e7224 */ /* 0x002fc400078e0000 */
        /* <DEDUP_REMOVED lines=11> */
[----:B--2---:R-:W-:-:S05]  /*4a9b0*/  IADD3 R15, P4, PT, R15, UR13, RZ ;  /* 0x0000000d0f0f7c10 */ /* 0x004fca000ff9e0ff */
[----:B------:R2:W-:Y:S01]  /*4a9c0*/  STL [R1+0x84], R15 ;  /* 0x0000840f01007387 */ /* 0x0005e20000100800 */
[----:B-1----:R-:W-:Y:S01]  /*4a9d0*/  IMAD.MOV.U32 R126, RZ, RZ, R15 ;  /* 0x000000ffff7e7224 */ /* 0x002fe200078e000f */
[----:B------:R-:W-:Y:S02]  /*4a9e0*/  IADD3 R16, P5, PT, R16, UR13, RZ ;  /* 0x0000000d10107c10 */ /* 0x000fe4000ffbe0ff */
[----:B---3--:R-:W-:Y:S02]  /*4a9f0*/  IADD3.X R17, PT, PT, R17, UR14, RZ, P4, !PT ;  /* 0x0000000e11117c10 */ /* 0x008fe4000a7fe4ff */
[----:B----4-:R-:W-:-:S03]  /*4aa00*/  IADD3.X R46, PT, PT, R46, UR14, RZ, P5, !PT ;  /* 0x0000000e2e2e7c10 */ /* 0x010fc6000affe4ff */
[----:B------:R-:W-:Y:S01]  /*4aa10*/  IMAD.MOV.U32 R127, RZ, RZ, R17 ;  /* 0x000000ffff7f7224 */ /* 0x000fe200078e0011 */
[----:B------:R1:W-:Y:S04]  /*4aa20*/  STL [R1+0x80], R17 ;  /* 0x0000801101007387 */ /* 0x0003e80000100800 */
[----:B------:R3:W-:Y:S04]  /*4aa30*/  STL [R1+0xa4], R16 ;  /* 0x0000a41001007387 */ /* 0x0007e80000100800 */
[----:B--2---:R-:W2:Y:S04]  /*4aa40*/  LDL.LU R15, [R1+0x104] ;  /* 0x00010400010f7983 */ /* 0x004ea80000300800 */
[----:B------:R4:W-:Y:S04]  /*4aa50*/  STL [R1+0xa0], R46 ;  /* 0x0000a02e01007387 */ /* 0x0009e80000100800 */
[----:B------:R3:W-:Y:S04]  /*4aa60*/  LDGSTS.E [R124+0x6b00], desc[UR22][R126.64], P3 ;  /* 0x06b000007e7c7fae */ /* 0x0007e800099a1016 */
[----:B-1----:R-:W2:Y:S01]  /*4aa70*/  LDL.LU R17, [R1+0x124] ;  /* 0x0001240001117983 */ /* 0x002ea20000300800 */
[----:B------:R-:W-:Y:S01]  /*4aa80*/  IADD3 R0, P4, PT, R0, UR13, RZ ;  /* 0x0000000d00007c10 */ /* 0x000fe2000ff9e0ff */
[----:B---3--:R-:W-:-:S02]  /*4aa90*/  IMAD.MOV.U32 R126, RZ, RZ, R16 ;  /* 0x000000ffff7e7224 */ /* 0x008fc400078e0010 */
[----:B------:R-:W-:Y:S01]  /*4aaa0*/  IMAD.MOV.U32 R127, RZ, RZ, R46 ;  /* 0x000000ffff7f7224 */ /* 0x000fe200078e002e */
[----:B------:R-:W3:Y:S01]  /*4aab0*/  LDL.LU R16, [R1+0x100] ;  /* 0x0001000001107983 */ /* 0x000ee20000300800 */
        /* <DEDUP_REMOVED lines=200> */
[----:B-1----:R-:W-:Y:S01]  /*4b740*/  IMAD.MOV.U32 R126, RZ, RZ, R15 ;  /* 0x000000ffff7e7224 */ /* 0x002fe200078e000f */
[----:B------:R-:W-:Y:S02]  /*4b750*/  IADD3 R16, P5, PT, R16, UR13, RZ ;  /* 0x0000000d10107c10 */ /* 0x000fe4000ffbe0ff */
[----:B---3--:R-:W-:Y:S02]  /*4b760*/  IADD3.X R17, PT, PT, R17, UR14, RZ, P4, !PT ;  /* 0x0000000e11117c10 */ /* 0x008fe4000a7fe4ff */
[----:B----4-:R-:W-:-:S03]  /*4b770*/  IADD3.X R46, PT, PT, R46, UR14, RZ, P5, !PT ;  /* 0x0000000e2e2e7c10 */ /* 0x010fc6000affe4ff */
[----:B------:R-:W-:Y:S01]  /*4b780*/  IMAD.MOV.U32 R127, RZ, RZ, R17 ;  /* 0x000000ffff7f7224 */ /* 0x000fe200078e0011 */
[----:B------:R-:W-:Y:S04]  /*4b790*/  STL [R1+0x384], R15 ;  /* 0x0003840f01007387 */ /* 0x000fe80000100800 */
[----:B------:R1:W-:Y:S04]  /*4b7a0*/  LDGSTS.E [R124+0x14b00], desc[UR22][R126.64], P3 ;  /* 0x14b000007e7c7fae */ /* 0x0003e800099a1016 */
[----:B------:R2:W-:Y:S04]  /*4b7b0*/  STL [R1+0x380], R17 ;  /* 0x0003801101007387 */ /* 0x0005e80000100800 */
[----:B------:R-:W-:Y:S01]  /*4b7c0*/  STL [R1+0x3a4], R16 ;  /* 0x0003a41001007387 */ /* 0x000fe20000100800 */
[----:B-1----:R-:W-:-:S02]  /*4b7d0*/  IMAD.MOV.U32 R126, RZ, RZ, R16 ;  /* 0x000000ffff7e7224 */ /* 0x002fc400078e0010 */
[----:B------:R-:W-:Y:S01]  /*4b7e0*/  IMAD.MOV.U32 R127, RZ, RZ, R46 ;  /* 0x000000ffff7f7224 */ /* 0x000fe200078e002e */
[----:B--2---:R-:W2:Y:S01]  /*4b7f0*/  LDL.LU R17, [R1+0x404] ;  /* 0x0004040001117983 */ /* 0x004ea20000300800 */
[----:B------:R-:W-:-:S03]  /*4b800*/  IADD3 R0, P4, PT, R0, UR13, RZ ;  /* 0x0000000d00007c10 */ /* 0x000fc6000ff9e0ff */
[----:B------:R1:W-:Y:S04]  /*4b810*/  LDGSTS.E [R124+0x14f00], desc[UR22][R126.64], P3 ;  /* 0x14f000007e7c7fae */ /* 0x0003e800099a1016 */
[----:B------:R3:W-:Y:S04]  /*4b820*/  STL [R1+0x3a0], R46 ;  /* 0x0003a02e01007387 */ /* 0x0007e80000100800 */
[----:B------:R-:W4:Y:S01]  /*4b830*/  LDL.LU R15, [R1+0x424] ;  /* 0x00042400010f7983 */ /* 0x000f220000300800 */
[----:B------:R-:W-:Y:S01]  /*4b840*/  IADD3 R12, P5, PT, R12, UR13, RZ ;  /* 0x0000000d0c0c7c10 */ /* 0x000fe2000ffbe0ff */
[----:B-1----:R-:W-:-:S02]  /*4b850*/  IMAD.MOV.U32 R126, RZ, RZ, R0 ;  /* 0x000000ffff7e7224 */ /* 0x002fc400078e0000 */
[----:B---3--:R-:W5:Y:S04]  /*4b860*/  LDL.LU R46, [R1+0xe20] ;  /* 0x000e2000012e7983 */ /* 0x008f680000300800 */
[----:B------:R-:W3:Y:S01]  /*4b870*/  LDL.LU R16, [R1+0x420] ;  /* 0x0004200001107983 */ /* 0x000ee20000300800 */
[----:B------:R-:W-:Y:S02]  /*4b880*/  IADD3.X R14, PT, PT, R14, UR14, RZ, P4, !PT ;  /* 0x0000000e0e0e7c10 */ /* 0x000fe4000a7fe4ff */
[----:B------:R-:W-:-:S03]  /*4b890*/  IADD3.X R47, PT, PT, R47, UR14, RZ, P5, !PT ;  /* 0x0000000e2f2f7c10 */ /* 0x000fc6000affe4ff */
[----:B------:R-:W-:Y:S01]  /*4b8a0*/  IMAD.MOV.U32 R127, RZ, RZ, R14 ;  /* 0x000000ffff7f7224 */ /* 0x000fe200078e000e */
[----:B------:R-:W-:Y:S04]  /*4b8b0*/  STL [R1+0x3c4], R0 ;  /* 0x0003c40001007387 */ /* 0x000fe80000100800 */
[----:B------:R1:W-:Y:S04]  /*4b8c0*/  STL [R1+0x3c0], R14 ;  /* 0x0003c00e01007387 */ /* 0x0003e80000100800 */
[----:B------:R1:W-:Y:S04]  /*4b8d0*/  LDGSTS.E [R124+0x15300], desc[UR22][R126.64], P3 ;  /* 0x153000007e7c7fae */ /* 0x0003e800099a1016 */
[----:B------:R-:W-:Y:S04]  /*4b8e0*/  STL [R1+0x3e4], R12 ;  /* 0x0003e40c01007387 */ /* 0x000fe80000100800 */
[----:B-1----:R-:W3:Y:S01]  /*4b8f0*/  LDL.LU R14, [R1+0x444] ;  /* 0x00044400010e7983 */ /* 0x002ee20000300800 */
[----:B------:R-:W-:-:S02]  /*4b900*/  IMAD.MOV.U32 R126, RZ, RZ, R12 ;  /* 0x000000ffff7e7224 */ /* 0x000fc400078e000c */
[----:B------:R-:W-:Y:S01]  /*4b910*/  IMAD.MOV.U32 R127, RZ, RZ, R47 ;  /* 0x000000ffff7f7224 */ /* 0x000fe200078e002f */
[----:B------:R1:W-:Y:S04]  /*4b920*/  STL [R1+0x3e0], R47 ;  /* 0x0003e02f01007387 */ /* 0x0003e80000100800 */
[----:B------:R-:W3:Y:S04]  /*4b930*/  LDL.LU R0, [R1+0x464] ;  /* 0x0004640001007983 */ /* 0x000ee80000300800 */
[----:B------:R2:W-:Y:S04]  /*4b940*/  LDGSTS.E [R124+0x15700], desc[UR22][R126.64], P3 ;  /* 0x157000007e7c7fae */ /* 0x0005e800099a1016 */
[----:B-1----:R-:W5:Y:S04]  /*4b950*/  LDL.LU R47, [R1+0xe1c] ;  /* 0x000e1c00012f7983 */ /* 0x002f680000300800 */
[----:B------:R-:W3:Y:S04]  /*4b960*/  LDL.LU R12, [R1+0x460] ;  /* 0x00046000010c7983 */ /* 0x000ee80000300800 */
[----:B------:R-:W3:Y:S01]  /*4b970*/  LDL.LU R127, [R1+0x400] ;  /* 0x00040000017f7983 */ /* 0x000ee20000300800 */
[----:B--2---:R-:W-:-:S05]  /*4b980*/  IADD3 R17, P4, PT, R17, UR13, RZ ;  /* 0x0000000d11117c10 */ /* 0x004fca000ff9e0ff */
[----:B------:R-:W-:Y:S01]  /*4b990*/  IMAD.MOV.U32 R126, RZ, RZ, R17 ;  /* 0x000000ffff7e7224 */ /* 0x000fe200078e0011 */
[----:B----4-:R-:W-:Y:S01]  /*4b9a0*/  IADD3 R15, P5, PT, R15, UR13, RZ ;  /* 0x0000000d0f0f7c10 */ /* 0x010fe2000ffbe0ff */
[----:B------:R1:W-:Y:S03]  /*4b9b0*/  STL [R1+0x404], R17 ;  /* 0x0004041101007387 */ /* 0x0003e60000100800 */
[----:B---3--:R-:W-:Y:S02]  /*4b9c0*/  IADD3.X R16, PT, PT, R16, UR14, RZ, P5, !PT ;  /* 0x0000000e10107c10 */ /* 0x008fe4000affe4ff */
[----:B------:R-:W-:-:S05]  /*4b9d0*/  IADD3.X R127, PT, PT, R127, UR14, RZ, P4, !PT ;  /* 0x0000000e7f7f7c10 */ /* 0x000fca000a7fe4ff */
[----:B------:R2:W-:Y:S04]  /*4b9e0*/  STL [R1+0x400], R127 ;  /* 0x0004007f01007387 */ /* 0x0005e80000100800 */
[----:B------:R3:W-:Y:S04]  /*4b9f0*/  LDGSTS.E [R124+0x15b00], desc[UR22][R126.64], P3 ;  /* 0x15b000007e7c7fae */ /* 0x0007e800099a1016 */
[----:B------:R-:W-:Y:S04]  /*4ba00*/  STL [R1+0x424], R15 ;  /* 0x0004240f01007387 */ /* 0x000fe80000100800 */
[----:B-1----:R-:W4:Y:S01]  /*4ba10*/  LDL.LU R17, [R1+0x4a4] ;  /* 0x0004a40001117983 */ /* 0x002f220000300800 */
[----:B---3--:R-:W-:-:S02]  /*4ba20*/  IMAD.MOV.U32 R126, RZ, RZ, R15 ;  /* 0x000000ffff7e7224 */ /* 0x008fc400078e000f */
[----:B--2---:R-:W-:Y:S01]  /*4ba30*/  IMAD.MOV.U32 R127, RZ, RZ, R16 ;  /* 0x000000ffff7f7224 */ /* 0x004fe200078e0010 */
[----:B------:R1:W-:Y:S04]  /*4ba40*/  STL [R1+0x420], R16 ;  /* 0x0004201001007387 */ /* 0x0003e80000100800 */
[----:B------:R2:W-:Y:S04]  /*4ba50*/  LDGSTS.E [R124+0x15f00], desc[UR22][R126.64], P3 ;  /* 0x15f000007e7c7fae */ /* 0x0005e800099a1016 */
[----:B-1----:R-:W3:Y:S04]  /*4ba60*/  LDL.LU R16, [R1+0x4a0] ;  /* 0x0004a00001107983 */ /* 0x002ee80000300800 */
[----:B------:R-:W3:Y:S04]  /*4ba70*/  LDL.LU R15, [R1+0x4e4] ;  /* 0x0004e400010f7983 */ /* 0x000ee80000300800 */
[----:B------:R-:W3:Y:S01]  /*4ba80*/  LDL.LU R127, [R1+0x440] ;  /* 0x00044000017f7983 */ /* 0x000ee20000300800 */
[----:B------:R-:W-:-:S02]  /*4ba90*/  IADD3 R14, P4, PT, R14, UR13, RZ ;  /* 0x0000000d0e0e7c10 */ /* 0x000fc4000ff9e0ff */
[----:B------:R-:W-:-:S03]  /*4baa0*/  IADD3 R0, P5, PT, R0, UR13, RZ ;  /* 0x0000000d00007c10 */ /* 0x000fc6000ffbe0ff */
[----:B--2---:R-:W-:Y:S01]  /*4bab0*/  IMAD.MOV.U32 R126, RZ, RZ, R14 ;  /* 0x000000ffff7e7224 */ /* 0x004fe200078e000e */
[----:B------:R-:W-:Y:S01]  /*4bac0*/  IADD3.X R12, PT, PT, R12, UR14, RZ, P5, !PT ;  /* 0x0000000e0c0c7c10 */ /* 0x000fe2000affe4ff */
[----:B------:R1:W-:Y:S01]  /*4bad0*/  STL [R1+0x444], R14 ;  /* 0x0004440e01007387 */ /* 0x0003e20000100800 */
[----:B---3--:R-:W-:-:S05]  /*4bae0*/  IADD3.X R127, PT, PT, R127, UR14, RZ, P4, !PT ;  /* 0x0000000e7f7f7c10 */ /* 0x008fca000a7fe4ff */
[----:B------:R2:W-:Y:S04]  /*4baf0*/  STL [R1+0x440], R127 ;  /* 0x0004407f01007387 */ /* 0x0005e80000100800 */
[----:B------:R3:W-:Y:S04]  /*4bb00*/  LDGSTS.E [R124+0x16300], desc[UR22][R126.64], P3 ;  /* 0x163000007e7c7fae */ /* 0x0007e800099a1016 */
[----:B------:R2:W-:Y:S04]  /*4bb10*/  STL [R1+0x464], R0 ;  /* 0x0004640001007387 */ /* 0x0005e80000100800 */
[----:B-1----:R-:W4:Y:S01]  /*4bb20*/  LDL.LU R14, [R1+0x4e0] ;  /* 0x0004e000010e7983 */ /* 0x002f220000300800 */
[----:B---3--:R-:W-:-:S02]  /*4bb30*/  IMAD.MOV.U32 R126, RZ, RZ, R0 ;  /* 0x000000ffff7e7224 */ /* 0x008fc400078e0000 */
[----:B--2---:R-:W-:Y:S01]  /*4bb40*/  IMAD.MOV.U32 R127, RZ, RZ, R12 ;  /* 0x000000ffff7f7224 */ /* 0x004fe200078e000c */
[----:B------:R1:W-:Y:S04]  /*4bb50*/  STL [R1+0x460], R12 ;  /* 0x0004600c01007387 */ /* 0x0003e80000100800 */
[----:B------:R-:W2:Y:S04]  /*4bb60*/  LDL.LU R0, [R1+0x520] ;  /* 0x0005200001007983 */ /* 0x000ea80000300800 */
[----:B------:R3:W-:Y:S04]  /*4bb70*/  LDGSTS.E [R124+0x16700], desc[UR22][R126.64], P3 ;  /* 0x167000007e7c7fae */ /* 0x0007e800099a1016 */
[----:B-1----:R-:W2:Y:S04]  /*4bb80*/  LDL.LU R12, [R1+0x524] ;  /* 0x00052400010c7983 */ /* 0x002ea80000300800 */
[----:B------:R-:W2:Y:S04]  /*4bb90*/  LDL.LU R126, [R1+0x480] ;  /* 0x00048000017e7983 */ /* 0x000ea80000300800 */
[----:B------:R-:W3:Y:S01]  /*4bba0*/  LDL.LU R127, [R1+0x484] ;  /* 0x00048400017f7983 */ /* 0x000ee20000300800 */
[----:B----4-:R-:W-:-:S04]  /*4bbb0*/  IADD3 R17, P5, PT, R17, UR13, RZ ;  /* 0x0000000d11117c10 */ /* 0x010fc8000ffbe0ff */
[----:B------:R-:W-:Y:S02]  /*4bbc0*/  IADD3.X R16, PT, PT, R16, UR14, RZ, P5, !PT ;  /* 0x0000000e10107c10 */ /* 0x000fe4000affe4ff */
[----:B---3--:R-:W-:-:S04]  /*4bbd0*/  IADD3 R127, P4, PT, R127, UR13, RZ ;  /* 0x0000000d7f7f7c10 */ /* 0x008fc8000ff9e0ff */
[----:B--2---:R-:W-:Y:S01]  /*4bbe0*/  IADD3.X R126, PT, PT, R126, UR14, RZ, P4, !PT ;  /* 0x0000000e7e7e7c10 */ /* 0x004fe2000a7fe4ff */
[----:B------:R1:W-:Y:S04]  /*4bbf0*/  STL [R1+0x484], R127 ;  /* 0x0004847f01007387 */ /* 0x0003e80000100800 */
[----:B------:R2:W-:Y:S01]  /*4bc00*/  STL [R1+0x480], R126 ;  /* 0x0004807e01007387 */ /* 0x0005e20000100800 */
[----:B-1----:R-:W-:-:S04]  /*4bc10*/  LOP3.LUT R127, R127, R126, RZ, 0x3c, !PT ;  /* 0x0000007e7f7f7212 */ /* 0x002fc800078e3cff */
[----:B--2---:R-:W-:-:S04]  /*4bc20*/  LOP3.LUT R126, R127, R126, RZ, 0x3c, !PT ;  /* 0x0000007e7f7e7212 */ /* 0x004fc800078e3cff */
[----:B------:R-:W-:Y:S01]  /*4bc30*/  LOP3.LUT R127, R127, R126, RZ, 0x3c, !PT ;  /* 0x0000007e7f7f7212 */ /* 0x000fe200078e3cff */
[----:B------:R-:W-:Y:S04]  /*4bc40*/  STL [R1+0x4a4], R17 ;  /* 0x0004a41101007387 */ /* 0x000fe80000100800 */
[----:B------:R1:W-:Y:S04]  /*4bc50*/  LDGSTS.E [R124+0x16b00], desc[UR22][R126.64], P3 ;  /* 0x16b000007e7c7fae */ /* 0x0003e800099a1016 */
[----:B------:R2:W-:Y:S01]  /*4bc60*/  STL [R1+0x4a0], R16 ;  /* 0x0004a01001007387 */ /* 0x0005e20000100800 */
[----:B-1----:R-:W-:-:S02]  /*4bc70*/  IMAD.MOV.U32 R126, RZ, RZ, R17 ;  /* 0x000000ffff7e7224 */ /* 0x002fc400078e0011 */
[----:B------:R-:W-:Y:S02]  /*4bc80*/  IMAD.MOV.U32 R127, RZ, RZ, R16 ;  /* 0x000000ffff7f7224 */ /* 0x000fe400078e0010 */
[----:B--2---:R-:W5:Y:S04]  /*4bc90*/  LDL.LU R16, [R1+0xe18] ;  /* 0x000e180001107983 */ /* 0x004f680000300800 */
[----:B------:R-:W5:Y:S04]  /*4bca0*/  LDL.LU R17, [R1+0xe14] ;  /* 0x000e140001117983 */ /* 0x000f680000300800 */
[----:B------:R1:W-:Y:S04]  /*4bcb0*/  LDGSTS.E [R124+0x16f00], desc[UR22][R126.64], P3 ;  /* 0x16f000007e7c7fae */ /* 0x0003e800099a1016 */
[----:B------:R-:W2:Y:S04]  /*4bcc0*/  LDL.LU R126, [R1+0x4c0] ;  /* 0x0004c000017e7983 */ /* 0x000ea80000300800 */
[----:B------:R-:W1:Y:S01]  /*4bcd0*/  LDL.LU R127, [R1+0x4c4] ;  /* 0x0004c400017f7983 */ /* 0x000e620000300800 */
[----:B------:R-:W-:-:S04]  /*4bce0*/  IADD3 R15, P5, PT, R15, UR13, RZ ;  /* 0x0000000d0f0f7c10 */ /* 0x000fc8000ffbe0ff */
[----:B------:R-:W-:Y:S02]  /*4bcf0*/  IADD3.X R14, PT, PT, R14, UR14, RZ, P5, !PT ;  /* 0x0000000e0e0e7c10 */ /* 0x000fe4000affe4ff */
[----:B-1----:R-:W-:-:S04]  /*4bd00*/  IADD3 R127, P4, PT, R127, UR13, RZ ;  /* 0x0000000d7f7f7c10 */ /* 0x002fc8000ff9e0ff */
        /* <DEDUP_REMOVED lines=31> */
[----:B------:R1:W-:Y:S01]  /*4bf00*/  LDGSTS.E [R124+0x17f00], desc[UR22][R126.64], P3 ;  /* 0x17f000007e7c7fae */ /* 0x0003e200099a1016 */
[----:B------:R-:W2:Y:S01]  /*4bf10*/  S2R R12, SR_TID.X ;  /* 0x00000000000c7919 */ /* 0x000ea20000002100 */
[----:B------:R-:W-:Y:S02]  /*4bf20*/  UIADD3 UR17, UPT, UPT, UR17, 0x1, URZ ;  /* 0x0000000111117890 */ /* 0x000fe4000fffe0ff */
[----:B------:R-:W-:Y:S01]  /*4bf30*/  UIADD3 UR20, UPT, UPT, UR6, 0x1, URZ ;  /* 0x0000000106147890 */ /* 0x000fe2000fffe0ff */
[----:B------:R-:W0:Y:S04]  /*4bf40*/  LDGDEPBAR ;  /* 0x00000000000079af */ /* 0x000e280000000000 */
[----:B------:R-:W3:Y:S01]  /*4bf50*/  LDL R127, [R1+0x52c] ;  /* 0x00052c00017f7983 */ /* 0x000ee20000100800 */
[----:B------:R-:W-:-:S04]  /*4bf60*/  UISETP.GT.AND UP1, UPT, UR17, 0x1, UPT ;  /* 0x000000011100788c */ /* 0x000fc8000bf24270 */
[----:B------:R-:W-:Y:S01]  /*4bf70*/  USEL UR5, URZ, 0x1, !UP1 ;  /* 0x00000001ff057887 */ /* 0x000fe2000c800000 */
[----:B-1----:R-:W-:Y:S01]  /*4bf80*/  IMAD.U32 R124, RZ, RZ, UR19 ;  /* 0x00000013ff7c7e24 */ /* 0x002fe2000f8e00ff */
[----:B------:R-:W-:Y:S02]  /*4bf90*/  USEL UR17, UR17, URZ, !UP1 ;  /* 0x000000ff11117287 */ /* 0x000fe4000c800000 */
[----:B------:R-:W-:Y:S01]  /*4bfa0*/  ULOP3.LUT UR5, UR19, UR5, URZ, 0x3c, !UPT ;  /* 0x0000000513057292 */ /* 0x000fe2000f8e3cff */
[----:B------:R-:W-:Y:S01]  /*4bfb0*/  UMOV UR16, UR10 ;  /* 0x0000000a00107c82 */ /* 0x000fe20008000000 */
[----:B--2---:R-:W-:-:S04]  /*4bfc0*/  SHF.R.U32.HI R12, RZ, 0x6, R12 ;  /* 0x00000006ff0c7819 */ /* 0x004fc8000001160c */
[----:B------:R-:W-:Y:S02]  /*4bfd0*/  SGXT.U32 R12, R12, 0x1 ;  /* 0x000000010c0c781a */ /* 0x000fe40000000000 */
[----:B---3--:R-:W-:Y:S01]  /*4bfe0*/  ISETP.NE.U32.AND P3, PT, R127, UR6, PT ;  /* 0x000000067f007c0c */ /* 0x008fe2000bf65070 */
[----:B------:R-:W-:-:S12]  /*4bff0*/  UMOV UR6, UR20 ;  /* 0x0000001400067c82 */ /* 0x000fd80008000000 */
[----:B------:R-:W-:Y:S05]  /*4c000*/  @P3 BRA `(.L_x_10) ;  /* 0xffffff6400d43947 */ /* 0x000fea000383ffff */
.L_x_7:
[----:B------:R-:W-:Y:S05]  /*4c010*/  @!P2 BRA `(.L_x_11) ;  /* 0x000000000010a947 */ /* 0x000fea0003800000 */
[----:B------:R-:W-:-:S06]  /*4c020*/  USHF.L.U32 UR19, UR19, 0x1f, URZ ;  /* 0x0000001f13137899 */ /* 0x000fcc00080006ff */
[----:B------:R-:W-:-:S04]  /*4c030*/  IMAD.U32 R2, RZ, RZ, UR19 ;  /* 0x00000013ff027e24 */ /* 0x000fc8000f8e00ff */
[----:B------:R-:W1:Y:S02]  /*4c040*/  SYNCS.PHASECHK.TRANS64.TRYWAIT P1, [UR10], R2 ;  /* 0x00000002ff0075a7 */ /* 0x000e64000802110a */
[----:B-1----:R-:W-:Y:S05]  /*4c050*/  @!P1 BRA `(.L_x_12) ;  /* 0x0000009000e49947 */ /* 0x002fea0003800000 */
.L_x_11:
[----:B------:R-:W-:-:S04]  /*4c060*/  DEPBAR.LE SB0, 0x0 ;  /* 0x000080000000791a */ /* 0x000fc80000000000 */
[----:B------:R-:W-:Y:S06]  /*4c070*/  BAR.SYNC.DEFER_BLOCKING 0x0 ;  /* 0x0000000000007b1d */ /* 0x000fec0000010000 */
[----:B------:R-:W1:Y:S01]  /*4c080*/  LDCU.128 UR12, c[0x0][0x390] ;  /* 0x00007200ff0c77ac */ /* 0x000e620008000c00 */
[----:B------:R-:W3:Y:S01]  /*4c090*/  S2R R3, SR_TID.X ;  /* 0x0000000000037919 */ /* 0x000ee20000002100 */
[----:B------:R-:W4:Y:S01]  /*4c0a0*/  LDCU UR4, c[0x0][0x3b4] ;  /* 0x00007680ff0477ac */ /* 0x000f220008000800 */
[----:B------:R-:W2:Y:S01]  /*4c0b0*/  LDCU UR5, c[0x0][0x39c] ;  /* 0x00007380ff0577ac */ /* 0x000ea20008000800 */
[----:B------:R-:W1:Y:S01]  /*4c0c0*/  LDCU UR6, c[0x0][0x39c] ;  /* 0x00007380ff0677ac */ /* 0x000e620008000800 */
[----:B------:R-:W1:Y:S01]  /*4c0d0*/  LDCU UR10, c[0x0][0x39c] ;  /* 0x00007380ff0a77ac */ /* 0x000e620008000800 */
[----:B------:R-:W1:Y:S02]  /*4c0e0*/  @!P0 SYNCS.CCTL.IV [UR7+0x120000] ;  /* 0x12000000ff0089b1 */ /* 0x000e640008000007 */
[----:B-1----:R-:W-:Y:S06]  /*4c0f0*/  BAR.SYNC.DEFER_BLOCKING 0x0 ;  /* 0x0000000000007b1d */ /* 0x002fec0000010000 */
[----:B--2--5:R-:W1:Y:S01]  /*4c100*/  LDTM.x64 R12, tmem[UR9] ;  /* 0x00000009000c79ee */ /* 0x024e620008340000 */
[----:B------:R-:W-:Y:S01]  /*4c110*/  LDTM.x64 R132, tmem[UR9+0x40] ;  /* 0x00004009008479ee */ /* 0x000fe20008340000 */
[----:B---3--:R-:W-:-:S02]  /*4c120*/  IMAD.SHL.U32 R2, R3, 0x80, RZ ;  /* 0x0000008003027824 */ /* 0x008fc400078e00ff */
[C---:B------:R-:W-:Y:S02]  /*4c130*/  IMAD.SHL.U32 R252, R3.reuse, 0x10, RZ ;  /* 0x0000001003fc7824 */ /* 0x040fe400078e00ff */
[----:B------:R-:W-:Y:S01]  /*4c140*/  IMAD.SHL.U32 R4, R3, 0x8, RZ ;  /* 0x0000000803047824 */ /* 0x000fe200078e00ff */
[----:B------:R-:W-:Y:S02]  /*4c150*/  LOP3.LUT R2, R2, 0x800, RZ, 0xc0, !PT ;  /* 0x0000080002027812 */ /* 0x000fe400078ec0ff */
[----:B------:R-:W-:Y:S02]  /*4c160*/  LOP3.LUT R3, R252, 0xf0, RZ, 0xc0, !PT ;  /* 0x000000f0fc037812 */ /* 0x000fe400078ec0ff */
[----:B------:R-:W-:Y:S01]  /*4c170*/  LOP3.LUT R4, R4, 0x300, RZ, 0xc0, !PT ;  /* 0x0000030004047812 */ /* 0x000fe200078ec0ff */
[----:B------:R-:W2:Y:S01]  /*4c180*/  @!P0 SYNCS.CCTL.IV [UR7+0x120008] ;  /* 0x12000800ff0089b1 */ /* 0x000ea20008000007 */
[----:B------:R-:W-:-:S05]  /*4c190*/  IADD3 R2, PT, PT, R3, UR7, R2 ;  /* 0x0000000703027c10 */ /* 0x000fca000fffe002 */
[----:B------:R-:W-:Y:S01]  /*4c1a0*/  IMAD.IADD R2, R4, 0x1, R2 ;  /* 0x0000000104027824 */ /* 0x000fe200078e0202 */
[----:B-1----:R-:W-:Y:S01]  /*4c1b0*/  STL [R1+0xc], R15 ;  /* 0x00000c0f01007387 */ /* 0x002fe20000100800 */
[----:B------:R-:W-:Y:S02]  /*4c1c0*/  IMAD.MOV.U32 R8, RZ, RZ, R12 ;  /* 0x000000ffff087224 */ /* 0x000fe400078e000c */
[----:B------:R-:W-:Y:S01]  /*4c1d0*/  IMAD.MOV.U32 R7, RZ, RZ, R14 ;  /* 0x000000ffff077224 */ /* 0x000fe200078e000e */
[----:B------:R-:W-:Y:S01]  /*4c1e0*/  STL [R1+0x14], R17 ;  /* 0x0000141101007387 */ /* 0x000fe20000100800 */
[----:B------:R-:W-:Y:S02]  /*4c1f0*/  IMAD.MOV.U32 R6, RZ, RZ, R16 ;  /* 0x000000ffff067224 */ /* 0x000fe400078e0010 */
[----:B------:R-:W-:Y:S01]  /*4c200*/  IMAD.MOV.U32 R5, RZ, RZ, R18 ;  /* 0x000000ffff057224 */ /* 0x000fe200078e0012 */
[----:B------:R-:W-:Y:S01]  /*4c210*/  STL [R1+0x1c], R19 ;  /* 0x00001c1301007387 */ /* 0x000fe20000100800 */
[----:B------:R-:W-:-:S02]  /*4c220*/  IMAD.MOV.U32 R9, RZ, RZ, R13 ;  /* 0x000000ffff097224 */ /* 0x000fc400078e000d */
[----:B------:R-:W-:Y:S01]  /*4c230*/  IMAD.MOV.U32 R196, RZ, RZ, R8 ;  /* 0x000000ffffc47224 */ /* 0x000fe200078e0008 */
[----:B------:R-:W-:Y:S01]  /*4c240*/  STL [R1+0x24], R21 ;  /* 0x0000241501007387 */ /* 0x000fe20000100800 */
        /* <DEDUP_REMOVED lines=8> */
[----:B------:R1:W-:Y:S01]  /*4c2d0*/  STL [R1+0x3c], R27 ;  /* 0x00003c1b01007387 */ /* 0x0003e20000100800 */
[----:B------:R-:W-:Y:S02]  /*4c2e0*/  IMAD.MOV.U32 R235, RZ, RZ, R74 ;  /* 0x000000ffffeb7224 */ /* 0x000fe400078e004a */
[----:B------:R-:W-:Y:S02]  /*4c2f0*/  IMAD.MOV.U32 R243, RZ, RZ, R69 ;  /* 0x000000fffff37224 */ /* 0x000fe400078e0045 */
[----:B------:R-:W-:Y:S02]  /*4c300*/  IMAD.MOV.U32 R242, RZ, RZ, R71 ;  /* 0x000000fffff27224 */ /* 0x000fe400078e0047 */
[----:B------:R-:W-:Y:S02]  /*4c310*/  IMAD.MOV.U32 R241, RZ, RZ, R73 ;  /* 0x000000fffff17224 */ /* 0x000fe400078e0049 */
[----:B------:R-:W-:-:S02]  /*4c320*/  IMAD.MOV.U32 R240, RZ, RZ, R75 ;  /* 0x000000fffff07224 */ /* 0x000fc400078e004b */
[----:B------:R-:W-:Y:S01]  /*4c330*/  IMAD.MOV.U32 R200, RZ, RZ, R20 ;  /* 0x000000ffffc87224 */ /* 0x000fe200078e0014 */
[----:B------:R-:W-:Y:S01]  /*4c340*/  LDTM.x64 R68, tmem[UR9+0x80] ;  /* 0x00008009004479ee */ /* 0x000fe20008340000 */
        /* <DEDUP_REMOVED lines=44> */
[----:B-1----:R-:W1:Y:S01]  /*4c610*/  LDTM.x64 R4, tmem[UR9+0xc0] ;  /* 0x0000c009000479ee */ /* 0x002e620008340000 */
[----:B------:R-:W-:Y:S01]  /*4c620*/  NOP ;  /* 0x0000000000007918 */ /* 0x000fe20000000000 */
[----:B--2---:R2:W-:Y:S01]  /*4c630*/  STS.128 [R2], R196 ;  /* 0x000000c402007388 */ /* 0x0045e20000000c00 */
[----:B------:R-:W-:Y:S01]  /*4c640*/  LOP3.LUT R252, R252, 0x7f0, RZ, 0xc0, !PT ;  /* 0x000007f0fcfc7812 */ /* 0x000fe200078ec0ff */
[----:B------:R-:W3:Y:S02]  /*4c650*/  LDCU UR9, c[0x0][0x39c] ;  /* 0x00007380ff0977ac */ /* 0x000ee40008000800 */
[----:B--2---:R-:W2:Y:S01]  /*4c660*/  LDL.LU R197, [R1+0xc] ;  /* 0x00000c0001c57983 */ /* 0x004ea20000300800 */
[----:B------:R-:W-:-:S02]  /*4c670*/  IMAD.MOV.U32 R196, RZ, RZ, R3 ;  /* 0x000000ffffc47224 */ /* 0x000fc400078e0003 */
[----:B------:R-:W1:Y:S01]  /*4c680*/  LDC R3, c[0x0][0x3b8] ;  /* 0x0000ee00ff037b82 */ /* 0x000e620000000800 */
[----:B------:R-:W2:Y:S04]  /*4c690*/  LDL.LU R198, [R1+0x14] ;  /* 0x0000140001c67983 */ /* 0x000ea80000300800 */
[----:B------:R-:W2:Y:S04]  /*4c6a0*/  LDL.LU R199, [R1+0x1c] ;  /* 0x00001c0001c77983 */ /* 0x000ea80000300800 */
[----:B--2---:R-:W-:Y:S01]  /*4c6b0*/  STS.128 [R2+0x400], R196 ;  /* 0x000400c402007388 */ /* 0x004fe20000000c00 */
[----:B-1----:R-:W-:Y:S06]  /*4c6c0*/  BAR.SYNC.DEFER_BLOCKING 0x0 ;  /* 0x0000000000007b1d */ /* 0x002fec0000010000 */
[----:B------:R-:W1:Y:S04]  /*4c6d0*/  LDS.128 R196, [R252+UR7] ;  /* 0x00000007fcc47984 */ /* 0x000e680008000c00 */
[----:B-1----:R-:W-:Y:S04]  /*4c6e0*/  STL.64 [R1+0x100], R196 ;  /* 0x000100c401007387 */ /* 0x002fe80000100a00 */
[----:B------:R-:W-:Y:S04]  /*4c6f0*/  STL.64 [R1+0x108], R198 ;  /* 0x000108c601007387 */ /* 0x000fe80000100a00 */
[----:B------:R-:W1:Y:S01]  /*4c700*/  LDS.128 R196, [R252+UR7+0x800] ;  /* 0x00080007fcc47984 */ /* 0x000e620008000c00 */
[----:B------:R-:W-:Y:S06]  /*4c710*/  BAR.SYNC.DEFER_BLOCKING 0x0 ;  /* 0x0000000000007b1d */ /* 0x000fec0000010000 */
[----:B-1----:R1:W-:Y:S04]  /*4c720*/  STL.64 [R1+0x110], R196 ;  /* 0x000110c401007387 */ /* 0x0023e80000100a00 */
[----:B------:R2:W-:Y:S04]  /*4c730*/  STL.64 [R1+0x118], R198 ;  /* 0x000118c601007387 */ /* 0x0005e80000100a00 */
[----:B-1----:R-:W3:Y:S04]  /*4c740*/  LDL.LU R196, [R1+0x24] ;  /* 0x0000240001c47983 */ /* 0x002ee80000300800 */
[----:B------:R-:W3:Y:S04]  /*4c750*/  LDL.LU R197, [R1+0x2c] ;  /* 0x00002c0001c57983 */ /* 0x000ee80000300800 */
[----:B--2---:R-:W3:Y:S04]  /*4c760*/  LDL.LU R198, [R1+0x34] ;  /* 0x0000340001c67983 */ /* 0x004ee80000300800 */
[----:B------:R-:W3:Y:S04]  /*4c770*/  LDL.LU R199, [R1+0x3c] ;  /* 0x00003c0001c77983 */ /* 0x000ee80000300800 */
[----:B------:R-:W-:Y:S04]  /*4c780*/  STS.128 [R2], R200 ;  /* 0x000000c802007388 */ /* 0x000fe80000000c00 */
[----:B---3--:R1:W-:Y:S01]  /*4c790*/  STS.128 [R2+0x400], R196 ;  /* 0x000400c402007388 */ /* 0x0083e20000000c00 */
[----:B------:R-:W-:Y:S01]  /*4c7a0*/  BAR.SYNC.DEFER_BLOCKING 0x0 ;  /* 0x0000000000007b1d */ /* 0x000fe20000010000 */
[----:B-1----:R-:W-:-:S02]  /*4c7b0*/  IMAD.MOV.U32 R196, RZ, RZ, R251 ;  /* 0x000000ffffc47224 */ /* 0x002fc400078e00fb */
[----:B------:R-:W-:Y:S02]  /*4c7c0*/  IMAD.MOV.U32 R197, RZ, RZ, R250 ;  /* 0x000000ffffc57224 */ /* 0x000fe400078e00fa */
[----:B------:R-:W-:Y:S02]  /*4c7d0*/  IMAD.MOV.U32 R198, RZ, RZ, R249 ;  /* 0x000000ffffc67224 */ /* 0x000fe400078e00f9 */
[----:B------:R-:W-:Y:S02]  /*4c7e0*/  IMAD.MOV.U32 R199, RZ, RZ, R248 ;  /* 0x000000ffffc77224 */ /* 0x000fe400078e00f8 */
[----:B------:R-:W1:Y:S04]  /*4c7f0*/  LDS.128 R248, [R252+UR7] ;  /* 0x00000007fcf87984 */ /* 0x000e680008000c00 */
[----:B------:R-:W2:Y:S01]  /*4c800*/  LDS.128 R200, [R252+UR7+0x800] ;  /* 0x00080007fcc87984 */ /* 0x000ea20008000c00 */
[----:B------:R-:W-:Y:S06]  /*4c810*/  BAR.SYNC.DEFER_BLOCKING 0x0 ;  /* 0x0000000000007b1d */ /* 0x000fec0000010000 */
[----:B------:R-:W-:Y:S04]  /*4c820*/  STS.128 [R2], R196 ;  /* 0x000000c402007388 */ /* 0x000fe80000000c00 */
[----:B------:R-:W-:Y:S01]  /*4c830*/  STS.128 [R2+0x400], R204 ;  /* 0x000400cc02007388 */ /* 0x000fe20000000c00 */
[----:B------:R-:W-:Y:S06]  /*4c840*/  BAR.SYNC.DEFER_BLOCKING 0x0 ;  /* 0x0000000000007b1d */ /* 0x000fec0000010000 */
[----:B-1----:R-:W-:Y:S04]  /*4c850*/  STL.64 [R1+0x10], R248 ;  /* 0x000010f801007387 */ /* 0x002fe80000100a00 */
[----:B------:R-:W-:Y:S04]  /*4c860*/  STL.64 [R1+0x18], R250 ;  /* 0x000018fa01007387 */ /* 0x000fe80000100a00 */
[----:B------:R-:W1:Y:S04]  /*4c870*/  LDS.128 R248, [R252+UR7] ;  /* 0x00000007fcf87984 */ /* 0x000e680008000c00 */
[----:B------:R-:W-:Y:S01]  /*4c880*/  LDS.128 R196, [R252+UR7+0x800] ;  /* 0x00080007fcc47984 */ /* 0x000fe20008000c00 */
[----:B------:R-:W-:Y:S06]  /*4c890*/  BAR.SYNC.DEFER_BLOCKING 0x0 ;  /* 0x0000000000007b1d */ /* 0x000fec0000010000 */
[----:B--2---:R2:W-:Y:S04]  /*4c8a0*/  STL.64 [R1], R200 ;  /* 0x000000c801007387 */ /* 0x0045e80000100a00 */
[----:B------:R3:W-:Y:S01]  /*4c8b0*/  STL.64 [R1+0x8], R202 ;  /* 0x000008ca01007387 */ /* 0x0007e20000100a00 */
[----:B--2---:R-:W-:-:S02]  /*4c8c0*/  IMAD.MOV.U32 R200, RZ, RZ, R247 ;  /* 0x000000ffffc87224 */ /* 0x004fc400078e00f7 */
[----:B------:R-:W-:Y:S02]  /*4c8d0*/  IMAD.MOV.U32 R201, RZ, RZ, R246 ;  /* 0x000000ffffc97224 */ /* 0x000fe400078e00f6 */
[----:B---3--:R-:W-:Y:S02]  /*4c8e0*/  IMAD.MOV.U32 R202, RZ, RZ, R245 ;  /* 0x000000ffffca7224 */ /* 0x008fe400078e00f5 */
[----:B------:R-:W-:Y:S01]  /*4c8f0*/  IMAD.MOV.U32 R203, RZ, RZ, R244 ;  /* 0x000000ffffcb7224 */ /* 0x000fe200078e00f4 */
[----:B------:R-:W-:Y:S04]  /*4c900*/  STS.128 [R2+0x400], R212 ;  /* 0x000400d402007388 */ /* 0x000fe80000000c00 */
[----:B------:R-:W-:Y:S01]  /*4c910*/  STS.128 [R2], R200 ;  /* 0x000000c802007388 */ /* 0x000fe20000000c00 */
[----:B------:R-:W-:Y:S06]  /*4c920*/  BAR.SYNC.DEFER_BLOCKING 0x0 ;  /* 0x0000000000007b1d */ /* 0x000fec0000010000 */
[----:B------:R-:W2:Y:S04]  /*4c930*/  LDS.128 R204, [R252+UR7] ;  /* 0x00000007fccc7984 */ /* 0x000ea80008000c00 */
[----:B------:R-:W-:Y:S01]  /*4c940*/  LDS.128 R200, [R252+UR7+0x800] ;  /* 0x00080007fcc87984 */ /* 0x000fe20008000c00 */
[----:B------:R-:W-:Y:S06]  /*4c950*/  BAR.SYNC.DEFER_BLOCKING 0x0 ;  /* 0x0000000000007b1d */ /* 0x000fec0000010000 */
[----:B------:R-:W-:Y:S04]  /*4c960*/  STS.128 [R2], R208 ;  /* 0x000000d002007388 */ /* 0x000fe80000000c00 */
[----:B------:R-:W-:Y:S01]  /*4c970*/  STS.128 [R2+0x400], R220 ;  /* 0x000400dc02007388 */ /* 0x000fe20000000c00 */
[----:B------:R-:W-:Y:S06]  /*4c980*/  BAR.SYNC.DEFER_BLOCKING 0x0 ;  /* 0x0000000000007b1d */ /* 0x000fec0000010000 */
[----:B------:R-:W3:Y:S04]  /*4c990*/  LDS.128 R212, [R252+UR7] ;  /* 0x00000007fcd47984 */ /* 0x000ee80008000c00 */
[----:B------:R-:W-:Y:S01]  /*4c9a0*/  LDS.128 R208, [R252+UR7+0x800] ;  /* 0x00080007fcd07984 */ /* 0x000fe20008000c00 */
[----:B------:R-:W-:Y:S06]  /*4c9b0*/  BAR.SYNC.DEFER_BLOCKING 0x0 ;  /* 0x0000000000007b1d */ /* 0x000fec0000010000 */
[----:B------:R-:W-:Y:S04]  /*4c9c0*/  STS.128 [R2], R216 ;  /* 0x000000d802007388 */ /* 0x000fe80000000c00 */
[----:B------:R-:W-:Y:S01]  /*4c9d0*/  STS.128 [R2+0x400], R228 ;  /* 0x000400e402007388 */ /* 0x000fe20000000c00 */
[----:B------:R-:W-:Y:S06]  /*4c9e0*/  BAR.SYNC.DEFER_BLOCKING 0x0 ;  /* 0x0000000000007b1d */ /* 0x000fec0000010000 */
[----:B------:R-:W1:Y:S04]  /*4c9f0*/  LDS.128 R220, [R252+UR7] ;  /* 0x00000007fcdc7984 */ /* 0x000e680008000c00 */
[----:B------:R-:W-:Y:S01]  /*4ca00*/  LDS.128 R216, [R252+UR7+0x800] ;  /* 0x00080007fcd87984 */ /* 0x000fe20008000c00 */
[----:B------:R-:W-:Y:S06]  /*4ca10*/  BAR.SYNC.DEFER_BLOCKING 0x0 ;  /* 0x0000000000007b1d */ /* 0x000fec0000010000 */
[----:B------:R-:W-:Y:S04]  /*4ca20*/  STS.128 [R2], R224 ;  /* 0x000000e002007388 */ /* 0x000fe80000000c00 */
[----:B------:R-:W-:Y:S01]  /*4ca30*/  STS.128 [R2+0x400], R236 ;  /* 0x000400ec02007388 */ /* 0x000fe20000000c00 */
[----:B------:R-:W-:Y:S01]  /*4ca40*/  BAR.SYNC.DEFER_BLOCKING 0x0 ;  /* 0x0000000000007b1d */ /* 0x000fe20000010000 */
[----:B------:R-:W-:-:S02]  /*4ca50*/  IMAD.MOV.U32 R244, RZ, RZ, R243 ;  /* 0x000000fffff47224 */ /* 0x000fc400078e00f3 */
[----:B------:R-:W-:-:S03]  /*4ca60*/  IMAD.MOV.U32 R245, RZ, RZ, R242 ;  /* 0x000000fffff57224 */ /* 0x000fc600078e00f2 */
[----:B------:R-:W1:Y:S04]  /*4ca70*/  LDS.128 R228, [R252+UR7] ;  /* 0x00000007fce47984 */ /* 0x000e680008000c00 */
[----:B------:R-:W-:Y:S01]  /*4ca80*/  LDS.128 R224, [R252+UR7+0x800] ;  /* 0x00080007fce07984 */ /* 0x000fe20008000c00 */
[----:B------:R-:W-:Y:S01]  /*4ca90*/  BAR.SYNC.DEFER_BLOCKING 0x0 ;  /* 0x0000000000007b1d */ /* 0x000fe20000010000 */
[----:B------:R-:W-:Y:S02]  /*4caa0*/  IMAD.MOV.U32 R246, RZ, RZ, R241 ;  /* 0x000000fffff67224 */ /* 0x000fe400078e00f1 */
[----:B------:R-:W-:-:S03]  /*4cab0*/  IMAD.MOV.U32 R247, RZ, RZ, R240 ;  /* 0x000000fffff77224 */ /* 0x000fc600078e00f0 */
[----:B------:R-:W-:Y:S04]  /*4cac0*/  STS.128 [R2], R232 ;  /* 0x000000e802007388 */ /* 0x000fe80000000c00 */
[----:B------:R1:W-:Y:S01]  /*4cad0*/  STS.128 [R2+0x400], R244 ;  /* 0x000400f402007388 */ /* 0x0003e20000000c00 */
[----:B------:R-:W-:Y:S01]  /*4cae0*/  BAR.SYNC.DEFER_BLOCKING 0x0 ;  /* 0x0000000000007b1d */ /* 0x000fe20000010000 */
[----:B------:R-:W-:Y:S02]  /*4caf0*/  IMAD.MOV.U32 R240, RZ, RZ, R132 ;  /* 0x000000fffff07224 */ /* 0x000fe400078e0084 */
[----:B------:R-:W-:Y:S02]  /*4cb00*/  IMAD.MOV.U32 R132, RZ, RZ, R133 ;  /* 0x000000ffff847224 */ /* 0x000fe400078e0085 */
[----:B------:R-:W-:Y:S01]  /*4cb10*/  IMAD.MOV.U32 R241, RZ, RZ, R134 ;  /* 0x000000fffff17224 */ /* 0x000fe200078e0086 */
[----:B------:R-:W2:Y:S04]  /*4cb20*/  LDS.128 R236, [R252+UR7] ;  /* 0x00000007fcec7984 */ /* 0x000ea80008000c00 */
[----:B------:R-:W-:Y:S01]  /*4cb30*/  LDS.128 R232, [R252+UR7+0x800] ;  /* 0x00080007fce87984 */ /* 0x000fe20008000c00 */
[----:B------:R-:W-:-:S02]  /*4cb40*/  IMAD.MOV.U32 R133, RZ, RZ, R135 ;  /* 0x000000ffff857224 */ /* 0x000fc400078e0087 */
[----:B------:R-:W-:Y:S02]  /*4cb50*/  IMAD.MOV.U32 R242, RZ, RZ, R136 ;  /* 0x000000fffff27224 */ /* 0x000fe400078e0088 */
[----:B------:R-:W-:Y:S01]  /*4cb60*/  IMAD.MOV.U32 R243, RZ, RZ, R138 ;  /* 0x000000fffff37224 */ /* 0x000fe200078e008a */
[----:B------:R-:W-:Y:S01]  /*4cb70*/  BAR.SYNC.DEFER_BLOCKING 0x0 ;  /* 0x0000000000007b1d */ /* 0x000fe20000010000 */
[----:B------:R-:W-:Y:S02]  /*4cb80*/  IMAD.MOV.U32 R134, RZ, RZ, R137 ;  /* 0x000000ffff867224 */ /* 0x000fe400078e0089 */
[----:B------:R-:W-:-:S03]  /*4cb90*/  IMAD.MOV.U32 R135, RZ, RZ, R139 ;  /* 0x000000ffff877224 */ /* 0x000fc600078e008b */
[----:B------:R2:W-:Y:S04]  /*4cba0*/  STS.128 [R2], R240 ;  /* 0x000000f002007388 */ /* 0x0005e80000000c00 */
[----:B------:R-:W-:Y:S01]  /*4cbb0*/  STS.128 [R2+0x400], R132 ;  /* 0x0004008402007388 */ /* 0x000fe20000000c00 */
[----:B------:R-:W-:Y:S01]  /*4cbc0*/  BAR.SYNC.DEFER_BLOCKING 0x0 ;  /* 0x0000000000007b1d */ /* 0x000fe20000010000 */
[----:B-1----:R-:W-:Y:S02]  /*4cbd0*/  IMAD.MOV.U32 R244, RZ, RZ, R140 ;  /* 0x000000fffff47224 */ /* 0x002fe400078e008c */
[----:B------:R-:W-:Y:S02]  /*4cbe0*/  IMAD.MOV.U32 R140, RZ, RZ, R141 ;  /* 0x000000ffff8c7224 */ /* 0x000fe400078e008d */
[----:B------:R-:W-:Y:S01]  /*4cbf0*/  IMAD.MOV.U32 R245, RZ, RZ, R142 ;  /* 0x000000fffff57224 */ /* 0x000fe200078e008e */
[----:B------:R-:W1:Y:S04]  /*4cc00*/  LDS.128 R136, [R252+UR7] ;  /* 0x00000007fc887984 */ /* 0x000e680008000c00 */
        /* <DEDUP_REMOVED lines=10> */
[----:B--2---:R-:W-:Y:S02]  /*4ccb0*/  IMAD.MOV.U32 R240, RZ, RZ, R148 ;  /* 0x000000fffff07224 */ /* 0x004fe400078e0094 */
        /* <DEDUP_REMOVED lines=262> */
[----:B------:R-:W-:Y:S04]  /*4dd20*/  STS.128 [R2], R240 ;  /* 0x000000f002007388 */ /* 0x000fe80000000c00 */
        /* <DEDUP_REMOVED lines=15> */
[----:B------:R-:W-:Y:S06]  /*4de20*/  BAR.SYNC.DEFER_BLOCKING 0x0 ;  /* 0x0000000000007b1d */ /* 0x000fec0000010000 */
[----:B------:R-:W1:Y:S04]  /*4de30*/  LDS.128 R48, [R252+UR7] ;  /* 0x00000007fc307984 */ /* 0x000e680008000c00 */
[----:B------:R-:W-:Y:S01]  /*4de40*/  LDS.128 R44, [R252+UR7+0x800] ;  /* 0x00080007fc2c7984 */ /* 0x000fe20008000c00 */
[----:B--2---:R-:W-:-:S02]  /*4de50*/  IMAD.MOV.U32 R244, RZ, RZ, R53 ;  /* 0x000000fffff47224 */ /* 0x004fc400078e0035 */
[----:B------:R-:W-:Y:S02]  /*4de60*/  IMAD.MOV.U32 R245, RZ, RZ, R55 ;  /* 0x000000fffff57224 */ /* 0x000fe400078e0037 */
[----:B------:R-:W-:Y:S02]  /*4de70*/  IMAD.MOV.U32 R246, RZ, RZ, R57 ;  /* 0x000000fffff67224 */ /* 0x000fe400078e0039 */
[----:B------:R-:W-:Y:S01]  /*4de80*/  IMAD.MOV.U32 R247, RZ, RZ, R59 ;  /* 0x000000fffff77224 */ /* 0x000fe200078e003b */
[----:B------:R-:W-:Y:S06]  /*4de90*/  BAR.SYNC.DEFER_BLOCKING 0x0 ;  /* 0x0000000000007b1d */ /* 0x000fec0000010000 */
[----:B------:R2:W-:Y:S04]  /*4dea0*/  STS.128 [R2+0x400], R244 ;  /* 0x000400f402007388 */ /* 0x0005e80000000c00 */
[----:B--2---:R-:W2:Y:S01]  /*4deb0*/  LDL.LU R247, [R1+0x96c] ;  /* 0x00096c0001f77983 */ /* 0x004ea20000300800 */
[----:B------:R-:W-:-:S02]  /*4dec0*/  IMAD.MOV.U32 R240, RZ, RZ, R52 ;  /* 0x000000fffff07224 */ /* 0x000fc400078e0034 */
[----:B------:R-:W-:Y:S01]  /*4ded0*/  IMAD.MOV.U32 R241, RZ, RZ, R54 ;  /* 0x000000fffff17224 */ /* 0x000fe200078e0036 */
[----:B------:R-:W3:Y:S01]  /*4dee0*/  LDL.LU R245, [R1+0x970] ;  /* 0x0009700001f57983 */ /* 0x000ee20000300800 */
[----:B------:R-:W-:Y:S02]  /*4def0*/  IMAD.MOV.U32 R242, RZ, RZ, R56 ;  /* 0x000000fffff27224 */ /* 0x000fe400078e0038 */
[----:B------:R-:W-:Y:S01]  /*4df00*/  IMAD.MOV.U32 R243, RZ, RZ, R58 ;  /* 0x000000fffff37224 */ /* 0x000fe200078e003a */
[----:B------:R-:W3:Y:S04]  /*4df10*/  LDL.LU R246, [R1+0x974] ;  /* 0x0009740001f67983 */ /* 0x000ee80000300800 */
[----:B------:R-:W-:Y:S01]  /*4df20*/  STS.128 [R2], R240 ;  /* 0x000000f002007388 */ /* 0x000fe20000000c00 */
[----:B------:R-:W-:Y:S01]  /*4df30*/  BAR.SYNC.DEFER_BLOCKING 0x0 ;  /* 0x0000000000007b1d */ /* 0x000fe20000010000 */
[----:B------:R-:W-:-:S02]  /*4df40*/  IMAD.MOV.U32 R54, RZ, RZ, R64 ;  /* 0x000000ffff367224 */ /* 0x000fc400078e0040 */
[----:B------:R-:W-:Y:S02]  /*4df50*/  IMAD.MOV.U32 R53, RZ, RZ, R62 ;  /* 0x000000ffff357224 */ /* 0x000fe400078e003e */
[----:B------:R-:W-:Y:S02]  /*4df60*/  IMAD.MOV.U32 R55, RZ, RZ, R66 ;  /* 0x000000ffff377224 */ /* 0x000fe400078e0042 */
[----:B------:R-:W-:Y:S01]  /*4df70*/  IMAD.MOV.U32 R62, RZ, RZ, R65 ;  /* 0x000000ffff3e7224 */ /* 0x000fe200078e0041 */
[----:B------:R-:W3:Y:S04]  /*4df80*/  LDL.LU R64, [R1+0x108] ;  /* 0x0001080001407983 */ /* 0x000ee80000300800 */
[----:B------:R-:W3:Y:S04]  /*4df90*/  LDL.LU R66, [R1+0x104] ;  /* 0x0001040001427983 */ /* 0x000ee80000300800 */
[----:B------:R-:W3:Y:S04]  /*4dfa0*/  LDL.LU R65, [R1+0x100] ;  /* 0x0001000001417983 */ /* 0x000ee80000300800 */
[----:B------:R-:W1:Y:S04]  /*4dfb0*/  LDS.128 R56, [R252+UR7] ;  /* 0x00000007fc387984 */ /* 0x000e680008000c00 */
[----:B------:R-:W-:Y:S01]  /*4dfc0*/  LDS.128 R240, [R252+UR7+0x800] ;  /* 0x00080007fcf07984 */ /* 0x000fe20008000c00 */
[----:B------:R-:W-:Y:S01]  /*4dfd0*/  IMAD.MOV.U32 R52, RZ, RZ, R60 ;  /* 0x000000ffff347224 */ /* 0x000fe200078e003c */
[----:B------:R-:W-:Y:S01]  /*4dfe0*/  BAR.SYNC.DEFER_BLOCKING 0x0 ;  /* 0x0000000000007b1d */ /* 0x000fe20000010000 */
[----:B------:R-:W-:-:S05]  /*4dff0*/  IMAD.MOV.U32 R60, RZ, RZ, R61 ;  /* 0x000000ffff3c7224 */ /* 0x000fca00078e003d */
[----:B------:R4:W-:Y:S04]  /*4e000*/  STS.128 [R2], R52 ;  /* 0x0000003402007388 */ /* 0x0009e80000000c00 */
[----:B----4-:R-:W4:Y:S01]  /*4e010*/  LDL.LU R55, [R1+0x978] ;  /* 0x0009780001377983 */ /* 0x010f220000300800 */
[----:B------:R-:W-:Y:S02]  /*4e020*/  IMAD.MOV.U32 R61, RZ, RZ, R63 ;  /* 0x000000ffff3d7224 */ /* 0x000fe400078e003f */
[----:B------:R-:W-:-:S05]  /*4e030*/  IMAD.MOV.U32 R63, RZ, RZ, R67 ;  /* 0x000000ffff3f7224 */ /* 0x000fca00078e0043 */
[----:B------:R1:W-:Y:S01]  /*4e040*/  STS.128 [R2+0x400], R60 ;  /* 0x0004003c02007388 */ /* 0x0003e20000000c00 */
[----:B------:R-:W-:Y:S01]  /*4e050*/  BAR.SYNC.DEFER_BLOCKING 0x0 ;  /* 0x0000000000007b1d */ /* 0x000fe20000010000 */
[C---:B--2---:R-:W-:Y:S01]  /*4e060*/  ISETP.GE.AND P0, PT, R247.reuse, UR14, PT ;  /* 0x0000000ef7007c0c */ /* 0x044fe2000bf06270 */
[----:B------:R-:W-:-:S04]  /*4e070*/  IMAD R52, R247, UR4, RZ ;  /* 0x00000004f7347c24 */ /* 0x000fc8000f8e02ff */
[----:B------:R-:W3:Y:S01]  /*4e080*/  LDCU UR4, c[0x0][0x39c] ;  /* 0x00007380ff0477ac */ /* 0x000ee20008000800 */
[----:B------:R-:W2:Y:S04]  /*4e090*/  LDL.LU R247, [R1+0x10c] ;  /* 0x00010c0001f77983 */ /* 0x000ea80000300800 */
[----:B------:R-:W2:Y:S04]  /*4e0a0*/  LDL.LU R54, [R1+0x97c] ;  /* 0x00097c0001367983 */ /* 0x000ea80000300800 */
[----:B------:R-:W2:Y:S04]  /*4e0b0*/  LDL.LU R244, [R1+0x10] ;  /* 0x0000100001f47983 */ /* 0x000ea80000300800 */
[----:B-1----:R-:W2:Y:S01]  /*4e0c0*/  LDL.LU R61, [R1+0x980] ;  /* 0x00098000013d7983 */ /* 0x002ea20000300800 */
[----:B------:R-:W-:Y:S01]  /*4e0d0*/  IMAD R53, R0, R3, RZ ;  /* 0x0000000300357224 */ /* 0x000fe200078e02ff */
[----:B------:R-:W-:-:S02]  /*4e0e0*/  LEA R2, P2, R52, UR12, 0x2 ;  /* 0x0000000c34027c11 */ /* 0x000fc4000f8410ff */
[----:B------:R-:W-:Y:S02]  /*4e0f0*/  ISETP.LT.AND P1, PT, R0, UR15, !P0 ;  /* 0x0000000f00007c0c */ /* 0x000fe4000c721270 */
[----:B------:R-:W-:Y:S02]  /*4e100*/  LEA.HI.X.SX32 R0, R52, UR13, 0x2, P2 ;  /* 0x0000000d34007c11 */ /* 0x000fe400090f16ff */
[----:B------:R-:W-:-:S04]  /*4e110*/  LEA R52, P2, R53, R2, 0x2 ;  /* 0x0000000235347211 */ /* 0x000fc800078410ff */
[----:B------:R-:W-:Y:S02]  /*4e120*/  LEA.HI.X.SX32 R53, R53, R0, 0x2, P2 ;  /* 0x0000000035357211 */ /* 0x000fe400010f16ff */
[C---:B---3--:R-:W-:Y:S01]  /*4e130*/  ISETP.LT.AND P2, PT, R245.reuse, UR4, !P0 ;  /* 0x00000004f5007c0c */ /* 0x048fe2000c741270 */
[----:B------:R-:W4:Y:S02]  /*4e140*/  LDCU UR4, c[0x0][0x39c] ;  /* 0x00007380ff0477ac */ /* 0x000f240008000800 */
[----:B------:R1:W-:Y:S02]  /*4e150*/  @P1 STG.E desc[UR22][R52.64], R65 ;  /* 0x0000004134001986 */ /* 0x0003e4000c101916 */
[----:B-1----:R-:W-:Y:S02]  /*4e160*/  IMAD R53, R245, R3, RZ ;  /* 0x00000003f5357224 */ /* 0x002fe400078e02ff */
[----:B------:R-:W3:Y:S03]  /*4e170*/  LDL.LU R245, [R1+0x14] ;  /* 0x0000140001f57983 */ /* 0x000ee60000300800 */
[C---:B------:R-:W-:Y:S01]  /*4e180*/  LEA R52, P1, R53.reuse, R2, 0x2 ;  /* 0x0000000235347211 */ /* 0x040fe200078210ff */
[----:B------:R-:W3:Y:S03]  /*4e190*/  LDL.LU R62, [R1+0x984] ;  /* 0x00098400013e7983 */ /* 0x000ee60000300800 */
[----:B------:R-:W-:-:S05]  /*4e1a0*/  LEA.HI.X.SX32 R53, R53, R0, 0x2, P1 ;  /* 0x0000000035357211 */ /* 0x000fca00008f16ff */
[----:B------:R1:W-:Y:S01]  /*4e1b0*/  @P2 STG.E desc[UR22][R52.64], R66 ;  /* 0x0000004234002986 */ /* 0x0003e2000c101916 */
[C---:B------:R-:W-:Y:S01]  /*4e1c0*/  ISETP.LT.AND P2, PT, R246.reuse, UR5, !P0 ;  /* 0x00000005f6007c0c */ /* 0x040fe2000c741270 */
[----:B------:R-:W2:Y:S01]  /*4e1d0*/  LDCU UR5, c[0x0][0x39c] ;  /* 0x00007380ff0577ac */ /* 0x000ea20008000800 */
[----:B-1----:R-:W-:Y:S02]  /*4e1e0*/  IMAD R53, R246, R3, RZ ;  /* 0x00000003f6357224 */ /* 0x002fe400078e02ff */
[----:B------:R-:W3:Y:S03]  /*4e1f0*/  LDL.LU R246, [R1+0x18] ;  /* 0x0000180001f67983 */ /* 0x000ee60000300800 */
[C---:B------:R-:W-:Y:S01]  /*4e200*/  LEA R52, P1, R53.reuse, R2, 0x2 ;  /* 0x0000000235347211 */ /* 0x040fe200078210ff */
[----:B------:R-:W3:Y:S03]  /*4e210*/  LDL.LU R60, [R1+0x988] ;  /* 0x00098800013c7983 */ /* 0x000ee60000300800 */
[----:B------:R-:W-:-:S05]  /*4e220*/  LEA.HI.X.SX32 R53, R53, R0, 0x2, P1 ;  /* 0x0000000035357211 */ /* 0x000fca00008f16ff */
[----:B------:R1:W-:Y:S01]  /*4e230*/  @P2 STG.E desc[UR22][R52.64], R64 ;  /* 0x0000004034002986 */ /* 0x0003e2000c101916 */
[C---:B----4-:R-:W-:Y:S01]  /*4e240*/  ISETP.LT.AND P2, PT, R55.reuse, UR4, !P0 ;  /* 0x0000000437007c0c */ /* 0x050fe2000c741270 */
[----:B------:R-:W4:Y:S01]  /*4e250*/  LDCU UR4, c[0x0][0x39c] ;  /* 0x00007380ff0477ac */ /* 0x000f220008000800 */
[----:B-1----:R-:W-:-:S05]  /*4e260*/  IMAD R53, R55, R3, RZ ;  /* 0x0000000337357224 */ /* 0x002fca00078e02ff */
[----:B------:R-:W-:-:S04]  /*4e270*/  LEA R52, P1, R53, R2, 0x2 ;  /* 0x0000000235347211 */ /* 0x000fc800078210ff */
[----:B------:R-:W-:-:S05]  /*4e280*/  LEA.HI.X.SX32 R53, R53, R0, 0x2, P1 ;  /* 0x0000000035357211 */ /* 0x000fca00008f16ff */
[----:B--2---:R1:W-:Y:S01]  /*4e290*/  @P2 STG.E desc[UR22][R52.64], R247 ;  /* 0x000000f734002986 */ /* 0x0043e2000c101916 */
[C---:B------:R-:W-:Y:S01]  /*4e2a0*/  ISETP.LT.AND P2, PT, R54.reuse, UR5, !P0 ;  /* 0x0000000536007c0c */ /* 0x040fe2000c741270 */
[----:B------:R-:W2:Y:S01]  /*4e2b0*/  LDCU UR5, c[0x0][0x39c] ;  /* 0x00007380ff0577ac */ /* 0x000ea20008000800 */
[-C--:B-1----:R-:W-:Y:S01]  /*4e2c0*/  IMAD R53, R54, R3.reuse, RZ ;  /* 0x0000000336357224 */ /* 0x082fe200078e02ff */
[----:B------:R-:W3:Y:S04]  /*4e2d0*/  LDL.LU R247, [R1+0x1c] ;  /* 0x00001c0001f77983 */ /* 0x000ee80000300800 */
[C---:B------:R-:W-:Y:S01]  /*4e2e0*/  LEA R52, P1, R53.reuse, R2, 0x2 ;  /* 0x0000000235347211 */ /* 0x040fe200078210ff */
[----:B------:R-:W3:Y:S03]  /*4e2f0*/  LDL.LU R55, [R1+0x990] ;  /* 0x0009900001377983 */ /* 0x000ee60000300800 */
[----:B------:R-:W-:Y:S01]  /*4e300*/  LEA.HI.X.SX32 R53, R53, R0, 0x2, P1 ;  /* 0x0000000035357211 */ /* 0x000fe200008f16ff */
[----:B------:R-:W3:Y:S04]  /*4e310*/  LDL.LU R54, [R1+0x98c] ;  /* 0x00098c0001367983 */ /* 0x000ee80000300800 */
[----:B------:R1:W-:Y:S01]  /*4e320*/  @P2 STG.E desc[UR22][R52.64], R244 ;  /* 0x000000f434002986 */ /* 0x0003e2000c101916 */
[C---:B----4-:R-:W-:Y:S01]  /*4e330*/  ISETP.LT.AND P2, PT, R61.reuse, UR4, !P0 ;  /* 0x000000043d007c0c */ /* 0x050fe2000c741270 */
[----:B------:R-:W4:Y:S02]  /*4e340*/  LDCU UR4, c[0x0][0x39c] ;  /* 0x00007380ff0477ac */ /* 0x000f240008000800 */
[----:B------:R-:W3:Y:S01]  /*4e350*/  LDL.LU R66, [R1+0xab4] ;  /* 0x000ab40001427983 */ /* 0x000ee20000300800 */
[----:B-1----:R-:W-:-:S03]  /*4e360*/  IMAD R53, R61, R3, RZ ;  /* 0x000000033d357224 */ /* 0x002fc600078e02ff */
[----:B------:R-:W3:Y:S04]  /*4e370*/  LDL.LU R61, [R1+0x994] ;  /* 0x00099400013d7983 */ /* 0x000ee80000300800 */
[----:B------:R-:W3:Y:S04]  /*4e380*/  LDL.LU R65, [R1+0x99c] ;  /* 0x00099c0001417983 */ /* 0x000ee80000300800 */
[----:B------:R-:W3:Y:S04]  /*4e390*/  LDL.LU R64, [R1+0x998] ;  /* 0x0009980001407983 */ /* 0x000ee80000300800 */
[----:B------:R-:W3:Y:S01]  /*4e3a0*/  LDL.LU R63, [R1+0x9a4] ;  /* 0x0009a400013f7983 */ /* 0x000ee20000300800 */
[----:B------:R-:W-:-:S04]  /*4e3b0*/  LEA R52, P1, R53, R2, 0x2 ;  /* 0x0000000235347211 */ /* 0x000fc800078210ff */
[----:B------:R-:W-:-:S05]  /*4e3c0*/  LEA.HI.X.SX32 R53, R53, R0, 0x2, P1 ;  /* 0x0000000035357211 */ /* 0x000fca00008f16ff */
[----:B---3--:R1:W-:Y:S01]  /*4e3d0*/  @P2 STG.E desc[UR22][R52.64], R245 ;  /* 0x000000f534002986 */ /* 0x0083e2000c101916 */
[C---:B--2---:R-:W-:Y:S01]  /*4e3e0*/  ISETP.LT.AND P2, PT, R62.reuse, UR5, !P0 ;  /* 0x000000053e007c0c */ /* 0x044fe2000c741270 */
[----:B------:R-:W2:Y:S01]  /*4e3f0*/  LDCU UR5, c[0x0][0x39c] ;  /* 0x00007380ff0577ac */ /* 0x000ea20008000800 */
[----:B-1----:R-:W-:Y:S02]  /*4e400*/  IMAD R53, R62, R3, RZ ;  /* 0x000000033e357224 */ /* 0x002fe400078e02ff */
[----:B------:R-:W3:Y:S03]  /*4e410*/  LDL.LU R62, [R1+0x9a0] ;  /* 0x0009a000013e7983 */ /* 0x000ee60000300800 */
[----:B------:R-:W-:-:S04]  /*4e420*/  LEA R52, P1, R53, R2, 0x2 ;  /* 0x0000000235347211 */ /* 0x000fc800078210ff */
[----:B------:R-:W-:-:S05]  /*4e430*/  LEA.HI.X.SX32 R53, R53, R0, 0x2, P1 ;  /* 0x0000000035357211 */ /* 0x000fca00008f16ff */
[----:B------:R1:W-:Y:S01]  /*4e440*/  @P2 STG.E desc[UR22][R52.64], R246 ;  /* 0x000000f634002986 */ /* 0x0003e2000c101916 */
[C---:B----4-:R-:W-:Y:S01]  /*4e450*/  ISETP.LT.AND P2, PT, R60.reuse, UR4, !P0 ;  /* 0x000000043c007c0c */ /* 0x050fe2000c741270 */
[----:B------:R-:W4:Y:S01]  /*4e460*/  LDCU UR4, c[0x0][0x39c] ;  /* 0x00007380ff0477ac */ /* 0x000f220008000800 */
[----:B-1----:R-:W-:-:S05]  /*4e470*/  IMAD R53, R60, R3, RZ ;  /* 0x000000033c357224 */ /* 0x002fca00078e02ff */
[----:B------:R-:W-:-:S04]  /*4e480*/  LEA R52, P1, R53, R2, 0x2 ;  /* 0x0000000235347211 */ /* 0x000fc800078210ff */
[----:B------:R-:W-:-:S05]  /*4e490*/  LEA.HI.X.SX32 R53, R53, R0, 0x2, P1 ;  /* 0x0000000035357211 */ /* 0x000fca00008f16ff */
[----:B------:R1:W-:Y:S01]  /*4e4a0*/  @P2 STG.E desc[UR22][R52.64], R247 ;  /* 0x000000f734002986 */ /* 0x0003e2000c101916 */
[C---:B--2---:R-:W-:Y:S01]  /*4e4b0*/  ISETP.LT.AND P6, PT, R55.reuse, UR5, !P0 ;  /* 0x0000000537007c0c */ /* 0x044fe2000c7c1270 */
[----:B------:R-:W2:Y:S01]  /*4e4c0*/  LDCU UR5, c[0x0][0x39c] ;  /* 0x00007380ff0577ac */ /* 0x000ea20008000800 */
[-C--:B-1----:R-:W-:Y:S01]  /*4e4d0*/  IMAD R53, R55, R3.reuse, RZ ;  /* 0x0000000337357224 */ /* 0x082fe200078e02ff */
[C---:B------:R-:W-:Y:S01]  /*4e4e0*/  ISETP.LT.AND P2, PT, R54.reuse, UR6, !P0 ;  /* 0x0000000636007c0c */ /* 0x040fe2000c741270 */
[----:B------:R-:W-:Y:S01]  /*4e4f0*/  IMAD R60, R54, R3, RZ ;  /* 0x00000003363c7224 */ /* 0x000fe200078e02ff */
[----:B------:R-:W1:Y:S02]  /*4e500*/  LDCU UR6, c[0x0][0x39c] ;  /* 0x00007380ff0677ac */ /* 0x000e640008000800 */
[C---:B------:R-:W-:Y:S02]  /*4e510*/  LEA R54, P3, R53.reuse, R2, 0x2 ;  /* 0x0000000235367211 */ /* 0x040fe400078610ff */
[----:B------:R-:W-:Y:S01]  /*4e520*/  ISETP.LT.AND P1, PT, R66, UR9, !P0 ;  /* 0x0000000942007c0c */ /* 0x000fe2000c721270 */
[----:B------:R-:W1:Y:S01]  /*4e530*/  LDCU UR9, c[0x0][0x39c] ;  /* 0x00007380ff0977ac */ /* 0x000e620008000800 */
[----:B------:R-:W-:Y:S01]  /*4e540*/  LEA.HI.X.SX32 R55, R53, R0, 0x2, P3 ;  /* 0x0000000035377211 */ /* 0x000fe200018f16ff */
[----:B------:R-:W3:Y:S01]  /*4e550*/  LDL.LU R66, [R1+0x9b4] ;  /* 0x0009b40001427983 */ /* 0x000ee20000300800 */
[----:B------:R-:W-:-:S02]  /*4e560*/  LEA R52, P5, R60, R2, 0x2 ;  /* 0x000000023c347211 */ /* 0x000fc400078a10ff */
[C---:B----4-:R-:W-:Y:S01]  /*4e570*/  ISETP.LT.AND P4, PT, R61.reuse, UR4, !P0 ;  /* 0x000000043d007c0c */ /* 0x050fe2000c781270 */
[----:B------:R-:W-:Y:S01]  /*4e580*/  IMAD R61, R61, R3, RZ ;  /* 0x000000033d3d7224 */ /* 0x000fe200078e02ff */
[----:B------:R-:W-:Y:S01]  /*4e590*/  LEA.HI.X.SX32 R53, R60, R0, 0x2, P5 ;  /* 0x000000003c357211 */ /* 0x000fe200028f16ff */
[----:B------:R4:W-:Y:S01]  /*4e5a0*/  @P6 STG.E desc[UR22][R54.64], R248 ;  /* 0x000000f836006986 */ /* 0x0009e2000c101916 */
[----:B------:R-:W3:Y:S03]  /*4e5b0*/  LDCU UR4, c[0x0][0x39c] ;  /* 0x00007380ff0477ac */ /* 0x000ee60008000800 */
[----:B------:R1:W-:Y:S01]  /*4e5c0*/  @P2 STG.E desc[UR22][R52.64], R249 ;  /* 0x000000f934002986 */ /* 0x0003e2000c101916 */
[----:B----4-:R-:W-:-:S04]  /*4e5d0*/  LEA R54, P3, R61, R2, 0x2 ;  /* 0x000000023d367211 */ /* 0x010fc800078610ff */
[----:B------:R-:W-:Y:S01]  /*4e5e0*/  LEA.HI.X.SX32 R55, R61, R0, 0x2, P3 ;  /* 0x000000003d377211 */ /* 0x000fe200018f16ff */
[CC--:B-1----:R-:W-:Y:S01]  /*4e5f0*/  IMAD R53, R65.reuse, R3.reuse, RZ ;  /* 0x0000000341357224 */ /* 0x0c2fe200078e02ff */
[----:B--2---:R-:W-:Y:S01]  /*4e600*/  ISETP.LT.AND P3, PT, R65, UR5, !P0 ;  /* 0x0000000541007c0c */ /* 0x004fe2000c761270 */
[CC--:B------:R-:W-:Y:S01]  /*4e610*/  IMAD R60, R64.reuse, R3.reuse, RZ ;  /* 0x00000003403c7224 */ /* 0x0c0fe200078e02ff */
[----:B------:R-:W2:Y:S01]  /*4e620*/  LDL.LU R65, [R1+0x9b8] ;  /* 0x0009b80001417983 */ /* 0x000ea20000300800 */
[----:B------:R-:W-:Y:S01]  /*4e630*/  ISETP.LT.AND P2, PT, R64, UR6, !P0 ;  /* 0x0000000640007c0c */ /* 0x000fe2000c741270 */
[C---:B------:R-:W-:Y:S01]  /*4e640*/  IMAD R61, R63.reuse, R3, RZ ;  /* 0x000000033f3d7224 */ /* 0x040fe200078e02ff */
[----:B------:R-:W-:Y:S01]  /*4e650*/  ISETP.LT.AND P5, PT, R63, UR9, !P0 ;  /* 0x000000093f007c0c */ /* 0x000fe2000c7a1270 */
[----:B------:R-:W4:Y:S01]  /*4e660*/  LDL.LU R67, [R1+0x9b0] ;  /* 0x0009b00001437983 */ /* 0x000f220000300800 */
[----:B------:R-:W2:Y:S03]  /*4e670*/  LDCU UR5, c[0x0][0x39c] ;  /* 0x00007380ff0577ac */ /* 0x000ea60008000800 */
[----:B------:R-:W4:Y:S01]  /*4e680*/  LDL.LU R64, [R1+0x9c0] ;  /* 0x0009c00001407983 */ /* 0x000f220000300800 */
[----:B------:R-:W1:Y:S03]  /*4e690*/  LDCU UR6, c[0x0][0x39c] ;  /* 0x00007380ff0677ac */ /* 0x000e660008000800 */
[----:B------:R-:W4:Y:S01]  /*4e6a0*/  LDL.LU R63, [R1+0x9cc] ;  /* 0x0009cc00013f7983 */ /* 0x000f220000300800 */
[----:B------:R-:W1:Y:S03]  /*4e6b0*/  LDCU UR9, c[0x0][0x39c] ;  /* 0x00007380ff0977ac */ /* 0x000e660008000800 */
[----:B------:R3:W-:Y:S01]  /*4e6c0*/  @P4 STG.E desc[UR22][R54.64], R250 ;  /* 0x000000fa36004986 */ /* 0x0007e2000c101916 */
[----:B------:R-:W-:-:S04]  /*4e6d0*/  LEA R52, P4, R53, R2, 0x2 ;  /* 0x0000000235347211 */ /* 0x000fc800078810ff */
[----:B------:R-:W-:Y:S02]  /*4e6e0*/  LEA.HI.X.SX32 R53, R53, R0, 0x2, P4 ;  /* 0x0000000035357211 */ /* 0x000fe400020f16ff */
[C---:B---3--:R-:W-:Y:S01]  /*4e6f0*/  ISETP.LT.AND P4, PT, R62.reuse, UR4, !P0 ;  /* 0x000000043e007c0c */ /* 0x048fe2000c781270 */
[----:B------:R-:W-:Y:S01]  /*4e700*/  IMAD R62, R62, R3, RZ ;  /* 0x000000033e3e7224 */ /* 0x000fe200078e02ff */
[----:B------:R-:W3:Y:S01]  /*4e710*/  LDCU UR4, c[0x0][0x39c] ;  /* 0x00007380ff0477ac */ /* 0x000ee20008000800 */
[C---:B------:R-:W-:Y:S01]  /*4e720*/  LEA R54, P6, R60.reuse, R2, 0x2 ;  /* 0x000000023c367211 */ /* 0x040fe200078c10ff */
[----:B------:R1:W-:Y:S03]  /*4e730*/  @P3 STG.E desc[UR22][R52.64], R251 ;  /* 0x000000fb34003986 */ /* 0x0003e6000c101916 */
[----:B------:R-:W-:Y:S02]  /*4e740*/  LEA.HI.X.SX32 R55, R60, R0, 0x2, P6 ;  /* 0x000000003c377211 */ /* 0x000fe400030f16ff */
[----:B------:R-:W-:-:S03]  /*4e750*/  LEA R60, P6, R62, R2, 0x2 ;  /* 0x000000023e3c7211 */ /* 0x000fc600078c10ff */
[----:B------:R3:W-:Y:S01]  /*4e760*/  @P2 STG.E desc[UR22][R54.64], R204 ;  /* 0x000000cc36002986 */ /* 0x0007e2000c101916 */
[----:B-1----:R-:W-:-:S04]  /*4e770*/  LEA R52, P3, R61, R2, 0x2 ;  /* 0x000000023d347211 */ /* 0x002fc800078610ff */
[-C--:B------:R-:W-:Y:S02]  /*4e780*/  LEA.HI.X.SX32 R53, R61, R0.reuse, 0x2, P3 ;  /* 0x000000003d357211 */ /* 0x080fe400018f16ff */
[----:B------:R-:W-:-:S03]  /*4e790*/  LEA.HI.X.SX32 R61, R62, R0, 0x2, P6 ;  /* 0x000000003e3d7211 */ /* 0x000fc600030f16ff */
[----:B------:R1:W-:Y:S04]  /*4e7a0*/  @P5 STG.E desc[UR22][R52.64], R205 ;  /* 0x000000cd34005986 */ /* 0x0003e8000c101916 */
[----:B------:R4:W-:Y:S01]  /*4e7b0*/  @P4 STG.E desc[UR22][R60.64], R206 ;  /* 0x000000ce3c004986 */ /* 0x0009e2000c101916 */
[C---:B------:R-:W-:Y:S01]  /*4e7c0*/  ISETP.LT.AND P2, PT, R66.reuse, UR10, !P0 ;  /* 0x0000000a42007c0c */ /* 0x040fe2000c741270 */
[----:B---3--:R-:W-:Y:S01]  /*4e7d0*/  IMAD R54, R66, R3, RZ ;  /* 0x0000000342367224 */ /* 0x008fe200078e02ff */
[----:B------:R-:W3:Y:S01]  /*4e7e0*/  LDCU UR10, c[0x0][0x39c] ;  /* 0x00007380ff0a77ac */ /* 0x000ee20008000800 */
[----:B------:R-:W3:Y:S03]  /*4e7f0*/  LDL.LU R66, [R1+0x9c8] ;  /* 0x0009c80001427983 */ /* 0x000ee60000300800 */
[----:B-1----:R-:W-:-:S04]  /*4e800*/  LEA R52, P4, R54, R2, 0x2 ;  /* 0x0000000236347211 */ /* 0x002fc800078810ff */
[----:B------:R-:W-:-:S05]  /*4e810*/  LEA.HI.X.SX32 R53, R54, R0, 0x2, P4 ;  /* 0x0000000036357211 */ /* 0x000fca00020f16ff */
[----:B------:R1:W-:Y:S01]  /*4e820*/  @P2 STG.E desc[UR22][R52.64], R207 ;  /* 0x000000cf34002986 */ /* 0x0003e2000c101916 */
[C---:B--2---:R-:W-:Y:S01]  /*4e830*/  ISETP.LT.AND P3, PT, R65.reuse, UR5, !P0 ;  /* 0x0000000541007c0c */ /* 0x044fe2000c761270 */
[-C--:B------:R-:W-:Y:S01]  /*4e840*/  IMAD R55, R65, R3.reuse, RZ ;  /* 0x0000000341377224 */ /* 0x080fe200078e02ff */
[----:B------:R-:W2:Y:S01]  /*4e850*/  LDCU UR5, c[0x0][0x39c] ;  /* 0x00007380ff0577ac */ /* 0x000ea20008000800 */
[----:B------:R-:W2:Y:S01]  /*4e860*/  LDL.LU R65, [R1+0x9d4] ;  /* 0x0009d40001417983 */ /* 0x000ea20000300800 */
[CC--:B----4-:R-:W-:Y:S01]  /*4e870*/  IMAD R60, R67.reuse, R3.reuse, RZ ;  /* 0x00000003433c7224 */ /* 0x0d0fe200078e02ff */
[----:B------:R-:W-:Y:S01]  /*4e880*/  ISETP.LT.AND P4, PT, R67, UR4, !P0 ;  /* 0x0000000443007c0c */ /* 0x000fe2000c781270 */
[----:B------:R-:W3:Y:S01]  /*4e890*/  LDCU UR4, c[0x0][0x39c] ;  /* 0x00007380ff0477ac */ /* 0x000ee20008000800 */
[----:B------:R-:W4:Y:S01]  /*4e8a0*/  LDL.LU R62, [R1+0x9d0] ;  /* 0x0009d000013e7983 */ /* 0x000f220000300800 */
[CC--:B------:R-:W-:Y:S02]  /*4e8b0*/  LEA R54, P5, R55.reuse, R2.reuse, 0x2 ;  /* 0x0000000237367211 */ /* 0x0c0fe400078a10ff */
[----:B-1----:R-:W-:Y:S01]  /*4e8c0*/  LEA R52, P2, R60, R2, 0x2 ;  /* 0x000000023c347211 */ /* 0x002fe200078410ff */
[----:B------:R-:W-:Y:S01]  /*4e8d0*/  IMAD R61, R64, R3, RZ ;  /* 0x00000003403d7224 */ /* 0x000fe200078e02ff */
[----:B------:R-:W-:-:S02]  /*4e8e0*/  LEA.HI.X.SX32 R55, R55, R0, 0x2, P5 ;  /* 0x0000000037377211 */ /* 0x000fc400028f16ff */
[----:B------:R-:W-:Y:S01]  /*4e8f0*/  ISETP.LT.AND P5, PT, R64, UR6, !P0 ;  /* 0x0000000640007c0c */ /* 0x000fe2000c7a1270 */
[----:B------:R-:W4:Y:S01]  /*4e900*/  LDCU UR6, c[0x0][0x39c] ;  /* 0x00007380ff0677ac */ /* 0x000f220008000800 */
[----:B------:R-:W4:Y:S01]  /*4e910*/  LDL.LU R64, [R1+0x9e4] ;  /* 0x0009e40001407983 */ /* 0x000f220000300800 */
[----:B------:R-:W-:-:S03]  /*4e920*/  LEA.HI.X.SX32 R53, R60, R0, 0x2, P2 ;  /* 0x000000003c357211 */ /* 0x000fc600010f16ff */
[----:B------:R-:W-:Y:S01]  /*4e930*/  @P3 STG.E desc[UR22][R54.64], R212 ;  /* 0x000000d436003986 */ /* 0x000fe2000c101916 */
[C---:B------:R-:W-:Y:S01]  /*4e940*/  ISETP.LT.AND P3, PT, R63.reuse, UR9, !P0 ;  /* 0x000000093f007c0c */ /* 0x040fe2000c761270 */
[----:B------:R-:W1:Y:S02]  /*4e950*/  LDCU UR9, c[0x0][0x39c] ;  /* 0x00007380ff0977ac */ /* 0x000e640008000800 */
[----:B------:R1:W-:Y:S02]  /*4e960*/  @P4 STG.E desc[UR22][R52.64], R213 ;  /* 0x000000d534004986 */ /* 0x0003e4000c101916 */
[----:B-1----:R-:W-:Y:S02]  /*4e970*/  IMAD R53, R63, R3, RZ ;  /* 0x000000033f357224 */ /* 0x002fe400078e02ff */
[----:B------:R-:W4:Y:S01]  /*4e980*/  LDL.LU R63, [R1+0x9e8] ;  /* 0x0009e800013f7983 */ /* 0x000f220000300800 */
[----:B------:R-:W-:-:S04]  /*4e990*/  LEA R54, P2, R61, R2, 0x2 ;  /* 0x000000023d367211 */ /* 0x000fc800078410ff */
[----:B------:R-:W-:Y:S02]  /*4e9a0*/  LEA.HI.X.SX32 R55, R61, R0, 0x2, P2 ;  /* 0x000000003d377211 */ /* 0x000fe400010f16ff */
[----:B------:R-:W-:-:S03]  /*4e9b0*/  LEA R52, P4, R53, R2, 0x2 ;  /* 0x0000000235347211 */ /* 0x000fc600078810ff */
[----:B------:R1:W-:Y:S01]  /*4e9c0*/  @P5 STG.E desc[UR22][R54.64], R214 ;  /* 0x000000d636005986 */ /* 0x0003e2000c101916 */
[----:B------:R-:W-:-:S05]  /*4e9d0*/  LEA.HI.X.SX32 R53, R53, R0, 0x2, P4 ;  /* 0x0000000035357211 */ /* 0x000fca00020f16ff */
[----:B------:R1:W-:Y:S01]  /*4e9e0*/  @P3 STG.E desc[UR22][R52.64], R215 ;  /* 0x000000d734003986 */ /* 0x0003e2000c101916 */
[C---:B---3--:R-:W-:Y:S01]  /*4e9f0*/  ISETP.LT.AND P2, PT, R66.reuse, UR4, !P0 ;  /* 0x0000000442007c0c */ /* 0x048fe2000c741270 */
[----:B------:R-:W-:Y:S01]  /*4ea00*/  IMAD R60, R66, R3, RZ ;  /* 0x00000003423c7224 */ /* 0x000fe200078e02ff */
        /* <DEDUP_REMOVED lines=9> */
[C---:B----4-:R-:W-:Y:S01]  /*4eaa0*/  ISETP.LT.AND P4, PT, R62.reuse, UR6, !P0 ;  /* 0x000000063e007c0c */ /* 0x050fe2000c781270 */
[----:B------:R-:W-:Y:S01]  /*4eab0*/  IMAD R62, R62, R3, RZ ;  /* 0x000000033e3e7224 */ /* 0x000fe200078e02ff */
[-C--:B------:R-:W-:Y:S01]  /*4eac0*/  LEA R52, P3, R61, R2.reuse, 0x2 ;  /* 0x000000023d347211 */ /* 0x080fe200078610ff */
[----:B------:R-:W4:Y:S01]  /*4ead0*/  LDL.LU R67, [R1+0x9dc] ;  /* 0x0009dc0001437983 */ /* 0x000f220000300800 */
[----:B------:R-:W2:Y:S02]  /*4eae0*/  LDCU UR6, c[0x0][0x39c] ;  /* 0x00007380ff0677ac */ /* 0x000ea40008000800 */
[----:B------:R-:W-:-:S02]  /*4eaf0*/  LEA R60, P6, R62, R2, 0x2 ;  /* 0x000000023e3c7211 */ /* 0x000fc400078c10ff */
[-C--:B------:R-:W-:Y:S01]  /*4eb00*/  LEA.HI.X.SX32 R53, R61, R0.reuse, 0x2, P3 ;  /* 0x000000003d357211 */ /* 0x080fe200018f16ff */
[CC--:B-1----:R-:W-:Y:S01]  /*4eb10*/  IMAD R54, R64.reuse, R3.reuse, RZ ;  /* 0x0000000340367224 */ /* 0x0c2fe200078e02ff */
[----:B------:R-:W-:Y:S01]  /*4eb20*/  ISETP.LT.AND P2, PT, R64, UR10, !P0 ;  /* 0x0000000a40007c0c */ /* 0x000fe2000c741270 */
[----:B------:R-:W1:Y:S01]  /*4eb30*/  LDCU UR10, c[0x0][0x39c] ;  /* 0x00007380ff0a77ac */ /* 0x000e620008000800 */
[----:B------:R-:W-:Y:S01]  /*4eb40*/  LEA.HI.X.SX32 R61, R62, R0, 0x2, P6 ;  /* 0x000000003e3d7211 */ /* 0x000fe200030f16ff */
[----:B------:R-:W4:Y:S04]  /*4eb50*/  LDL.LU R64, [R1+0x9d8] ;  /* 0x0009d80001407983 */ /* 0x000f280000300800 */
[----:B------:R1:W-:Y:S04]  /*4eb60*/  @P5 STG.E desc[UR22][R52.64], R221 ;  /* 0x000000dd34005986 */ /* 0x0003e8000c101916 */
[----:B------:R1:W-:Y:S01]  /*4eb70*/  @P4 STG.E desc[UR22][R60.64], R222 ;  /* 0x000000de3c004986 */ /* 0x0003e2000c101916 */
[C---:B---3--:R-:W-:Y:S01]  /*4eb80*/  ISETP.LT.AND P4, PT, R63.reuse, UR4, !P0 ;  /* 0x000000043f007c0c */ /* 0x048fe2000c781270 */
[----:B------:R-:W-:Y:S01]  /*4eb90*/  IMAD R55, R63, R3, RZ ;  /* 0x000000033f377224 */ /* 0x000fe200078e02ff */
[C---:B-1----:R-:W-:Y:S01]  /*4eba0*/  LEA R52, P3, R54.reuse, R2, 0x2 ;  /* 0x0000000236347211 */ /* 0x042fe200078610ff */
[----:B------:R-:W3:Y:S01]  /*4ebb0*/  LDL.LU R63, [R1+0xad0] ;  /* 0x000ad000013f7983 */ /* 0x000ee20000300800 */
[----:B------:R-:W4:Y:S03]  /*4ebc0*/  LDCU UR4, c[0x0][0x39c] ;  /* 0x00007380ff0477ac */ /* 0x000f260008000800 */
[----:B------:R-:W3:Y:S01]  /*4ebd0*/  LDL.LU R62, [R1+0x9c4] ;  /* 0x0009c400013e7983 */ /* 0x000ee20000300800 */
[----:B------:R-:W-:-:S02]  /*4ebe0*/  LEA.HI.X.SX32 R53, R54, R0, 0x2, P3 ;  /* 0x0000000036357211 */ /* 0x000fc400018f16ff */
[----:B------:R-:W-:-:S03]  /*4ebf0*/  LEA R54, P3, R55, R2, 0x2 ;  /* 0x0000000237367211 */ /* 0x000fc600078610ff */
[----:B------:R1:W-:Y:S01]  /*4ec00*/  @P2 STG.E desc[UR22][R52.64], R223 ;  /* 0x000000df34002986 */ /* 0x0003e2000c101916 */
[----:B------:R-:W-:-:S05]  /*4ec10*/  LEA.HI.X.SX32 R55, R55, R0, 0x2, P3 ;  /* 0x0000000037377211 */ /* 0x000fca00018f16ff */
[----:B------:R-:W-:Y:S01]  /*4ec20*/  @P4 STG.E desc[UR22][R54.64], R228 ;  /* 0x000000e436004986 */ /* 0x000fe2000c101916 */
[C---:B------:R-:W-:Y:S01]  /*4ec30*/  IMAD R60, R66.reuse, R3, RZ ;  /* 0x00000003423c7224 */ /* 0x040fe200078e02ff */
[----:B--2---:R-:W-:Y:S01]  /*4ec40*/  ISETP.LT.AND P5, PT, R66, UR5, !P0 ;  /* 0x0000000542007c0c */ /* 0x004fe2000c7a1270 */
[----:B------:R-:W2:Y:S01]  /*4ec50*/  LDCU UR5, c[0x0][0x39c] ;  /* 0x00007380ff0577ac */ /* 0x000ea20008000800 */
[----:B------:R-:W2:Y:S02]  /*4ec60*/  LDL.LU R66, [R1+0x9bc] ;  /* 0x0009bc0001427983 */ /* 0x000ea40000300800 */
[----:B-1----:R-:W-:-:S04]  /*4ec70*/  LEA R52, P2, R60, R2, 0x2 ;  /* 0x000000023c347211 */ /* 0x002fc800078410ff */
[----:B------:R-:W-:-:S05]  /*4ec80*/  LEA.HI.X.SX32 R53, R60, R0, 0x2, P2 ;  /* 0x000000003c357211 */ /* 0x000fca00010f16ff */
[----:B------:R1:W-:Y:S01]  /*4ec90*/  @P5 STG.E desc[UR22][R52.64], R229 ;  /* 0x000000e534005986 */ /* 0x0003e2000c101916 */
[C---:B------:R-:W-:Y:S01]  /*4eca0*/  ISETP.LT.AND P3, PT, R65.reuse, UR6, !P0 ;  /* 0x0000000641007c0c */ /* 0x040fe2000c761270 */
[----:B------:R-:W-:Y:S01]  /*4ecb0*/  IMAD R60, R65, R3, RZ ;  /* 0x00000003413c7224 */ /* 0x000fe200078e02ff */
[----:B------:R-:W2:Y:S01]  /*4ecc0*/  LDCU UR6, c[0x0][0x39c] ;  /* 0x00007380ff0677ac */ /* 0x000ea20008000800 */
[----:B------:R-:W2:Y:S03]  /*4ecd0*/  LDL.LU R65, [R1+0x9ac] ;  /* 0x0009ac0001417983 */ /* 0x000ea60000300800 */
[C---:B-1----:R-:W-:Y:S01]  /*4ece0*/  LEA R52, P4, R60.reuse, R2, 0x2 ;  /* 0x000000023c347211 */ /* 0x042fe200078810ff */
[----:B------:R-:W2:Y:S03]  /*4ecf0*/  LDL.LU R61, [R1+0x9a8] ;  /* 0x0009a800013d7983 */ /* 0x000ea60000300800 */
[----:B------:R-:W-:-:S02]  /*4ed00*/  LEA.HI.X.SX32 R53, R60, R0, 0x2, P4 ;  /* 0x000000003c357211 */ /* 0x000fc400020f16ff */
[C---:B----4-:R-:W-:Y:S01]  /*4ed10*/  ISETP.LT.AND P4, PT, R64.reuse, UR4, !P0 ;  /* 0x0000000440007c0c */ /* 0x050fe2000c781270 */
[-C--:B------:R-:W-:Y:S02]  /*4ed20*/  IMAD R60, R64, R3.reuse, RZ ;  /* 0x00000003403c7224 */ /* 0x080fe400078e02ff */
[----:B------:R1:W-:Y:S01]  /*4ed30*/  @P3 STG.E desc[UR22][R52.64], R230 ;  /* 0x000000e634003986 */ /* 0x0003e2000c101916 */
[C---:B------:R-:W-:Y:S01]  /*4ed40*/  IMAD R55, R67.reuse, R3, RZ ;  /* 0x0000000343377224 */ /* 0x040fe200078e02ff */
[----:B------:R-:W-:Y:S01]  /*4ed50*/  ISETP.LT.AND P2, PT, R67, UR9, !P0 ;  /* 0x0000000943007c0c */ /* 0x000fe2000c741270 */
[----:B------:R-:W4:Y:S01]  /*4ed60*/  LDCU UR4, c[0x0][0x39c] ;  /* 0x00007380ff0477ac */ /* 0x000f220008000800 */
[----:B------:R-:W2:Y:S01]  /*4ed70*/  LDL.LU R64, [R1+0xadc] ;  /* 0x000adc0001407983 */ /* 0x000ea20000300800 */
[----:B---3--:R-:W-:Y:S01]  /*4ed80*/  ISETP.LT.AND P3, PT, R63, UR10, !P0 ;  /* 0x0000000a3f007c0c */ /* 0x008fe2000c761270 */
[----:B------:R-:W3:Y:S02]  /*4ed90*/  LDCU UR9, c[0x0][0x39c] ;  /* 0x00007380ff0977ac */ /* 0x000ee40008000800 */
[----:B------:R-:W3:Y:S01]  /*4eda0*/  LDL.LU R63, [R1+0xae4] ;  /* 0x000ae400013f7983 */ /* 0x000ee20000300800 */
[----:B-1----:R-:W-:-:S04]  /*4edb0*/  LEA R52, P6, R60, R2, 0x2 ;  /* 0x000000023c347211 */ /* 0x002fc800078c10ff */
[----:B------:R-:W-:Y:S01]  /*4edc0*/  LEA.HI.X.SX32 R53, R60, R0, 0x2, P6 ;  /* 0x000000003c357211 */ /* 0x000fe200030f16ff */
[C---:B------:R-:W-:Y:S01]  /*4edd0*/  IMAD R60, R62.reuse, R3, RZ ;  /* 0x000000033e3c7224 */ /* 0x040fe200078e02ff */
[----:B--2---:R-:W-:Y:S01]  /*4ede0*/  ISETP.LT.AND P6, PT, R62, UR5, !P0 ;  /* 0x000000053e007c0c */ /* 0x004fe2000c7c1270 */
[----:B------:R-:W1:Y:S01]  /*4edf0*/  LDCU UR5, c[0x0][0x39c] ;  /* 0x00007380ff0577ac */ /* 0x000e620008000800 */
[----:B------:R-:W2:Y:S01]  /*4ee00*/  LDL.LU R62, [R1+0xaf0] ;  /* 0x000af000013e7983 */ /* 0x000ea20000300800 */
[----:B------:R-:W-:-:S04]  /*4ee10*/  LEA R54, P5, R55, R2, 0x2 ;  /* 0x0000000237367211 */ /* 0x000fc800078a10ff */
[----:B------:R-:W-:-:S05]  /*4ee20*/  LEA.HI.X.SX32 R55, R55, R0, 0x2, P5 ;  /* 0x0000000037377211 */ /* 0x000fca00028f16ff */
[----:B------:R-:W-:Y:S04]  /*4ee30*/  @P2 STG.E desc[UR22][R54.64], R231 ;  /* 0x000000e736002986 */ /* 0x000fe8000c101916 */
[----:B------:R1:W-:Y:S02]  /*4ee40*/  @P4 STG.E desc[UR22][R52.64], R236 ;  /* 0x000000ec34004986 */ /* 0x0003e4000c101916 */
[----:B-1----:R-:W-:-:S04]  /*4ee50*/  LEA R52, P2, R60, R2, 0x2 ;  /* 0x000000023c347211 */ /* 0x002fc800078410ff */
[----:B------:R-:W-:-:S05]  /*4ee60*/  LEA.HI.X.SX32 R53, R60, R0, 0x2, P2 ;  /* 0x000000003c357211 */ /* 0x000fca00010f16ff */
[----:B------:R1:W-:Y:S01]  /*4ee70*/  @P6 STG.E desc[UR22][R52.64], R237 ;  /* 0x000000ed34006986 */ /* 0x0003e2000c101916 */
[C---:B------:R-:W-:Y:S01]  /*4ee80*/  IMAD R55, R66.reuse, R3, RZ ;  /* 0x0000000342377224 */ /* 0x040fe200078e02ff */
[----:B------:R-:W-:Y:S01]  /*4ee90*/  ISETP.LT.AND P5, PT, R66, UR6, !P0 ;  /* 0x0000000642007c0c */ /* 0x000fe2000c7a1270 */
[----:B------:R-:W2:Y:S01]  /*4eea0*/  LDCU UR6, c[0x0][0x39c] ;  /* 0x00007380ff0677ac */ /* 0x000ea20008000800 */
[----:B------:R-:W2:Y:S02]  /*4eeb0*/  LDL.LU R66, [R1+0xaf4] ;  /* 0x000af40001427983 */ /* 0x000ea40000300800 */
[----:B------:R-:W-:-:S04]  /*4eec0*/  LEA R54, P2, R55, R2, 0x2 ;  /* 0x0000000237367211 */ /* 0x000fc800078410ff */
[----:B------:R-:W-:-:S05]  /*4eed0*/  LEA.HI.X.SX32 R55, R55, R0, 0x2, P2 ;  /* 0x0000000037377211 */ /* 0x000fca00010f16ff */
[----:B------:R1:W-:Y:S01]  /*4eee0*/  @P5 STG.E desc[UR22][R54.64], R238 ;  /* 0x000000ee36005986 */ /* 0x0003e2000c101916 */
[C---:B----4-:R-:W-:Y:S01]  /*4eef0*/  ISETP.LT.AND P4, PT, R65.reuse, UR4, !P0 ;  /* 0x0000000441007c0c */ /* 0x050fe2000c781270 */
[----:B------:R-:W4:Y:S01]  /*4ef00*/  LDCU UR4, c[0x0][0x39c] ;  /* 0x00007380ff0477ac */ /* 0x000f220008000800 */
[----:B------:R-:W-:Y:S02]  /*4ef10*/  IMAD R60, R65, R3, RZ ;  /* 0x00000003413c7224 */ /* 0x000fe400078e02ff */
[----:B------:R-:W2:Y:S03]  /*4ef20*/  LDL.LU R65, [R1+0xaf8] ;  /* 0x000af80001417983 */ /* 0x000ea60000300800 */
[----:B-1----:R-:W-:-:S04]  /*4ef30*/  LEA R52, P6, R60, R2, 0x2 ;  /* 0x000000023c347211 */ /* 0x002fc800078c10ff */
[----:B------:R-:W-:Y:S02]  /*4ef40*/  LEA.HI.X.SX32 R53, R60, R0, 0x2, P6 ;  /* 0x000000003c357211 */ /* 0x000fe400030f16ff */
[----:B------:R-:W-:-:S03]  /*4ef50*/  ISETP.LT.AND P5, PT, R64, UR5, !P0 ;  /* 0x0000000540007c0c */ /* 0x000fc6000c7a1270 */
[----:B------:R1:W-:Y:S01]  /*4ef60*/  @P4 STG.E desc[UR22][R52.64], R239 ;  /* 0x000000ef34004986 */ /* 0x0003e2000c101916 */
[----:B---3--:R-:W-:Y:S01]  /*4ef70*/  ISETP.LT.AND P2, PT, R61, UR9, !P0 ;  /* 0x000000093d007c0c */ /* 0x008fe2000c741270 */
[----:B------:R-:W3:Y:S02]  /*4ef80*/  LDCU UR5, c[0x0][0x39c] ;  /* 0x00007380ff0577ac */ /* 0x000ee40008000800 */
[----:B------:R-:W2:Y:S01]  /*4ef90*/  LDL.LU R64, [R1+0xafc] ;  /* 0x000afc0001407983 */ /* 0x000ea20000300800 */
[----:B----4-:R-:W-:Y:S01]  /*4efa0*/  ISETP.LT.AND P4, PT, R63, UR4, !P0 ;  /* 0x000000043f007c0c */ /* 0x010fe2000c781270 */
[----:B------:R-:W-:Y:S02]  /*4efb0*/  IMAD R61, R61, R3, RZ ;  /* 0x000000033d3d7224 */ /* 0x000fe400078e02ff */
[----:B------:R-:W4:Y:S01]  /*4efc0*/  LDL.LU R63, [R1+0xb08] ;  /* 0x000b0800013f7983 */ /* 0x000f220000300800 */
[----:B------:R-:W2:Y:S02]  /*4efd0*/  LDCU UR4, c[0x0][0x39c] ;  /* 0x00007380ff0477ac */ /* 0x000ea40008000800 */
[----:B------:R-:W-:-:S04]  /*4efe0*/  LEA R54, P6, R61, R2, 0x2 ;  /* 0x000000023d367211 */ /* 0x000fc800078c10ff */
[----:B------:R-:W-:Y:S01]  /*4eff0*/  LEA.HI.X.SX32 R55, R61, R0, 0x2, P6 ;  /* 0x000000003d377211 */ /* 0x000fe200030f16ff */
[----:B-1----:R-:W-:-:S04]  /*4f000*/  IMAD R53, R3, 0x2, R61 ;  /* 0x0000000203357824 */ /* 0x002fc800078e023d */
[----:B------:R1:W-:Y:S01]  /*4f010*/  @P2 STG.E desc[UR22][R54.64], R136 ;  /* 0x0000008836002986 */ /* 0x0003e2000c101916 */
[----:B--2---:R-:W-:Y:S01]  /*4f020*/  ISETP.LT.AND P2, PT, R62, UR6, !P0 ;  /* 0x000000063e007c0c */ /* 0x004fe2000c741270 */
[----:B------:R-:W-:Y:S01]  /*4f030*/  IMAD R60, R3, 0x2, R53 ;  /* 0x00000002033c7824 */ /* 0x000fe200078e0235 */
[C---:B------:R-:W-:Y:S01]  /*4f040*/  LEA R52, P6, R53.reuse, R2, 0x2 ;  /* 0x0000000235347211 */ /* 0x040fe200078c10ff */
[----:B------:R-:W2:Y:S01]  /*4f050*/  LDL.LU R62, [R1+0xb10] ;  /* 0x000b1000013e7983 */ /* 0x000ea20000300800 */
[----:B------:R-:W3:Y:S02]  /*4f060*/  LDCU UR6, c[0x0][0x39c] ;  /* 0x00007380ff0677ac */ /* 0x000ee40008000800 */
[----:B------:R-:W-:Y:S01]  /*4f070*/  LEA.HI.X.SX32 R53, R53, R0, 0x2, P6 ;  /* 0x0000000035357211 */ /* 0x000fe200030f16ff */
[----:B------:R-:W-:Y:S01]  /*4f080*/  IMAD R61, R3, 0x2, R60 ;  /* 0x00000002033d7824 */ /* 0x000fe200078e023c */
[----:B-1----:R-:W-:-:S03]  /*4f090*/  LEA R54, P6, R60, R2, 0x2 ;  /* 0x000000023c367211 */ /* 0x002fc600078c10ff */
[----:B------:R1:W-:Y:S01]  /*4f0a0*/  @P3 STG.E desc[UR22][R52.64], R137 ;  /* 0x0000008934003986 */ /* 0x0003e2000c101916 */
[----:B------:R-:W-:-:S05]  /*4f0b0*/  LEA.HI.X.SX32 R55, R60, R0, 0x2, P6 ;  /* 0x000000003c377211 */ /* 0x000fca00030f16ff */
[----:B------:R3:W-:Y:S01]  /*4f0c0*/  @P5 STG.E desc[UR22][R54.64], R138 ;  /* 0x0000008a36005986 */ /* 0x0007e2000c101916 */
[----:B-1----:R-:W-:-:S04]  /*4f0d0*/  LEA R52, P6, R61, R2, 0x2 ;  /* 0x000000023d347211 */ /* 0x002fc800078c10ff */
[----:B------:R-:W-:Y:S01]  /*4f0e0*/  LEA.HI.X.SX32 R53, R61, R0, 0x2, P6 ;  /* 0x000000003d357211 */ /* 0x000fe200030f16ff */
[----:B---3--:R-:W-:-:S04]  /*4f0f0*/  IMAD R55, R3, 0x2, R61 ;  /* 0x0000000203377824 */ /* 0x008fc800078e023d */
[----:B------:R1:W-:Y:S01]  /*4f100*/  @P4 STG.E desc[UR22][R52.64], R139 ;  /* 0x0000008b34004986 */ /* 0x0003e2000c101916 */
[----:B------:R-:W-:Y:S01]  /*4f110*/  LEA R54, P6, R55, R2, 0x2 ;  /* 0x0000000237367211 */ /* 0x000fe200078c10ff */
[----:B------:R-:W-:-:S03]  /*4f120*/  IMAD R60, R3, 0x2, R55 ;  /* 0x00000002033c7824 */ /* 0x000fc600078e0237 */
[----:B------:R-:W-:-:S05]  /*4f130*/  LEA.HI.X.SX32 R55, R55, R0, 0x2, P6 ;  /* 0x0000000037377211 */ /* 0x000fca00030f16ff */
[----:B------:R3:W-:Y:S01]  /*4f140*/  @P2 STG.E desc[UR22][R54.64], R144 ;  /* 0x0000009036002986 */ /* 0x0007e2000c101916 */
[----:B------:R-:W-:Y:S01]  /*4f150*/  ISETP.LT.AND P3, PT, R66, UR5, !P0 ;  /* 0x0000000542007c0c */ /* 0x000fe2000c761270 */
[----:B------:R-:W4:Y:S02]  /*4f160*/  LDCU UR5, c[0x0][0x39c] ;  /* 0x00007380ff0577ac */ /* 0x000f240008000800 */
[----:B------:R-:W3:Y:S01]  /*4f170*/  LDL.LU R66, [R1+0xb14] ;  /* 0x000b140001427983 */ /* 0x000ee20000300800 */
[----:B------:R-:W-:Y:S01]  /*4f180*/  ISETP.LT.AND P5, PT, R65, UR4, !P0 ;  /* 0x0000000441007c0c */ /* 0x000fe2000c7a1270 */
[----:B------:R-:W2:Y:S02]  /*4f190*/  LDCU UR4, c[0x0][0x39c] ;  /* 0x00007380ff0477ac */ /* 0x000ea40008000800 */
[----:B------:R-:W3:Y:S01]  /*4f1a0*/  LDL.LU R65, [R1+0xb1c] ;  /* 0x000b1c0001417983 */ /* 0x000ee20000300800 */
[----:B------:R-:W-:Y:S01]  /*4f1b0*/  ISETP.LT.AND P4, PT, R64, UR6, !P0 ;  /* 0x0000000640007c0c */ /* 0x000fe2000c781270 */
[----:B------:R-:W1:Y:S02]  /*4f1c0*/  LDCU UR6, c[0x0][0x39c] ;  /* 0x00007380ff0677ac */ /* 0x000e640008000800 */
[----:B------:R-:W3:Y:S01]  /*4f1d0*/  LDL.LU R64, [R1+0xb24] ;  /* 0x000b240001407983 */ /* 0x000ee20000300800 */
[----:B----4-:R-:W-:Y:S01]  /*4f1e0*/  ISETP.LT.AND P2, PT, R63, UR5, !P0 ;  /* 0x000000053f007c0c */ /* 0x010fe2000c741270 */
[----:B------:R-:W-:-:S02]  /*4f1f0*/  IMAD R61, R3, 0x2, R60 ;  /* 0x00000002033d7824 */ /* 0x000fc400078e023c */
[----:B------:R-:W4:Y:S01]  /*4f200*/  LDL.LU R63, [R1+0xb28] ;  /* 0x000b2800013f7983 */ /* 0x000f220000300800 */
[C---:B-1----:R-:W-:Y:S01]  /*4f210*/  LEA R52, P6, R60.reuse, R2, 0x2 ;  /* 0x000000023c347211 */ /* 0x042fe200078c10ff */
[----:B------:R-:W1:Y:S03]  /*4f220*/  LDCU UR5, c[0x0][0x39c] ;  /* 0x00007380ff0577ac */ /* 0x000e660008000800 */
[----:B------:R-:W-:-:S05]  /*4f230*/  LEA.HI.X.SX32 R53, R60, R0, 0x2, P6 ;  /* 0x000000003c357211 */ /* 0x000fca00030f16ff */
[----:B------:R1:W-:Y:S01]  /*4f240*/  @P3 STG.E desc[UR22][R52.64], R145 ;  /* 0x0000009134003986 */ /* 0x0003e2000c101916 */
[----:B--2---:R-:W-:Y:S01]  /*4f250*/  ISETP.LT.AND P3, PT, R62, UR4, !P0 ;  /* 0x000000043e007c0c */ /* 0x004fe2000c761270 */
[----:B------:R-:W2:Y:S02]  /*4f260*/  LDCU UR4, c[0x0][0x39c] ;  /* 0x00007380ff0477ac */ /* 0x000ea40008000800 */
[----:B------:R-:W4:Y:S01]  /*4f270*/  LDL.LU R62, [R1+0xb34] ;  /* 0x000b3400013e7983 */ /* 0x000f220000300800 */
[----:B---3--:R-:W-:Y:S01]  /*4f280*/  LEA R54, P6, R61, R2, 0x2 ;  /* 0x000000023d367211 */ /* 0x008fe200078c10ff */
[----:B-1----:R-:W-:-:S03]  /*4f290*/  IMAD R53, R3, 0x2, R61 ;  /* 0x0000000203357824 */ /* 0x002fc600078e023d */
[----:B------:R-:W-:Y:S02]  /*4f2a0*/  LEA.HI.X.SX32 R55, R61, R0, 0x2, P6 ;  /* 0x000000003d377211 */ /* 0x000fe400030f16ff */
[----:B------:R-:W-:Y:S01]  /*4f2b0*/  LEA R52, P6, R53, R2, 0x2 ;  /* 0x0000000235347211 */ /* 0x000fe200078c10ff */
[----:B------:R-:W-:Y:S02]  /*4f2c0*/  IMAD R60, R3, 0x2, R53 ;  /* 0x00000002033c7824 */ /* 0x000fe400078e0235 */
[----:B------:R1:W-:Y:S01]  /*4f2d0*/  @P5 STG.E desc[UR22][R54.64], R146 ;  /* 0x0000009236005986 */ /* 0x0003e2000c101916 */
[----:B------:R-:W-:Y:S01]  /*4f2e0*/  LEA.HI.X.SX32 R53, R53, R0, 0x2, P6 ;  /* 0x0000000035357211 */ /* 0x000fe200030f16ff */
[----:B------:R-:W-:-:S04]  /*4f2f0*/  IMAD R61, R3, 0x2, R60 ;  /* 0x00000002033d7824 */ /* 0x000fc800078e023c */
[----:B------:R3:W-:Y:S01]  /*4f300*/  @P4 STG.E desc[UR22][R52.64], R147 ;  /* 0x0000009334004986 */ /* 0x0007e2000c101916 */
[----:B-1----:R-:W-:-:S04]  /*4f310*/  LEA R54, P6, R60, R2, 0x2 ;  /* 0x000000023c367211 */ /* 0x002fc800078c10ff */
[----:B------:R-:W-:Y:S02]  /*4f320*/  LEA.HI.X.SX32 R55, R60, R0, 0x2, P6 ;  /* 0x000000003c377211 */ /* 0x000fe400030f16ff */
[----:B---3--:R-:W-:-:S03]  /*4f330*/  LEA R52, P6, R61, R2, 0x2 ;  /* 0x000000023d347211 */ /* 0x008fc600078c10ff */
[----:B------:R1:W-:Y:S01]  /*4f340*/  @P2 STG.E desc[UR22][R54.64], R152 ;  /* 0x0000009836002986 */ /* 0x0003e2000c101916 */
[----:B------:R-:W-:-:S05]  /*4f350*/  LEA.HI.X.SX32 R53, R61, R0, 0x2, P6 ;  /* 0x000000003d357211 */ /* 0x000fca00030f16ff */
[----:B------:R3:W-:Y:S01]  /*4f360*/  @P3 STG.E desc[UR22][R52.64], R153 ;  /* 0x0000009934003986 */ /* 0x0007e2000c101916 */
[----:B------:R-:W-:Y:S01]  /*4f370*/  ISETP.LT.AND P5, PT, R66, UR6, !P0 ;  /* 0x0000000642007c0c */ /* 0x000fe2000c7a1270 */
[----:B------:R-:W4:Y:S02]  /*4f380*/  LDCU UR6, c[0x0][0x39c] ;  /* 0x00007380ff0677ac */ /* 0x000f240008000800 */
[----:B------:R-:W3:Y:S01]  /*4f390*/  LDL.LU R66, [R1+0xb38] ;  /* 0x000b380001427983 */ /* 0x000ee20000300800 */
[----:B------:R-:W-:Y:S01]  /*4f3a0*/  ISETP.LT.AND P4, PT, R65, UR5, !P0 ;  /* 0x0000000541007c0c */ /* 0x000fe2000c781270 */
[----:B------:R-:W1:Y:S02]  /*4f3b0*/  LDCU UR5, c[0x0][0x39c] ;  /* 0x00007380ff0577ac */ /* 0x000e640008000800 */
[----:B------:R-:W3:Y:S01]  /*4f3c0*/  LDL.LU R65, [R1+0xb40] ;  /* 0x000b400001417983 */ /* 0x000ee20000300800 */
[----:B--2---:R-:W-:Y:S01]  /*4f3d0*/  ISETP.LT.AND P2, PT, R64, UR4, !P0 ;  /* 0x0000000440007c0c */ /* 0x004fe2000c741270 */
[----:B-1----:R-:W-:-:S02]  /*4f3e0*/  IMAD R55, R3, 0x2, R61 ;  /* 0x0000000203377824 */ /* 0x002fc400078e023d */
[----:B------:R-:W2:Y:S01]  /*4f3f0*/  LDL.LU R64, [R1+0xb44] ;  /* 0x000b440001407983 */ /* 0x000ea20000300800 */
[----:B------:R-:W1:Y:S01]  /*4f400*/  LDCU UR4, c[0x0][0x39c] ;  /* 0x00007380ff0477ac */ /* 0x000e620008000800 */
[----:B----4-:R-:W-:Y:S01]  /*4f410*/  ISETP.LT.AND P3, PT, R63, UR6, !P0 ;  /* 0x000000063f007c0c */ /* 0x010fe2000c761270 */
[----:B------:R-:W-:Y:S01]  /*4f420*/  IMAD R60, R3, 0x2, R55 ;  /* 0x00000002033c7824 */ /* 0x000fe200078e0237 */
[----:B------:R-:W4:Y:S01]  /*4f430*/  LDL.LU R63, [R1+0xb50] ;  /* 0x000b5000013f7983 */ /* 0x000f220000300800 */
[C---:B------:R-:W-:Y:S01]  /*4f440*/  LEA R54, P6, R55.reuse, R2, 0x2 ;  /* 0x0000000237367211 */ /* 0x040fe200078c10ff */
[----:B------:R-:W1:Y:S03]  /*4f450*/  LDCU UR6, c[0x0][0x39c] ;  /* 0x00007380ff0677ac */ /* 0x000e660008000800 */
[----:B------:R-:W-:-:S05]  /*4f460*/  LEA.HI.X.SX32 R55, R55, R0, 0x2, P6 ;  /* 0x0000000037377211 */ /* 0x000fca00030f16ff */
[----:B------:R1:W-:Y:S01]  /*4f470*/  @P5 STG.E desc[UR22][R54.64], R154 ;  /* 0x0000009a36005986 */ /* 0x0003e2000c101916 */
[----:B------:R-:W-:Y:S01]  /*4f480*/  ISETP.LT.AND P5, PT, R62, UR5, !P0 ;  /* 0x000000053e007c0c */ /* 0x000fe2000c7a1270 */
[----:B------:R-:W-:Y:S02]  /*4f490*/  IMAD R61, R3, 0x2, R60 ;  /* 0x00000002033d7824 */ /* 0x000fe400078e023c */
[----:B------:R-:W4:Y:S01]  /*4f4a0*/  LDL.LU R62, [R1+0xb58] ;  /* 0x000b5800013e7983 */ /* 0x000f220000300800 */
[C---:B---3--:R-:W-:Y:S01]  /*4f4b0*/  LEA R52, P6, R60.reuse, R2, 0x2 ;  /* 0x000000023c347211 */ /* 0x048fe200078c10ff */
[----:B------:R-:W2:Y:S03]  /*4f4c0*/  LDCU UR5, c[0x0][0x39c] ;  /* 0x00007380ff0577ac */ /* 0x000ea60008000800 */
[----:B------:R-:W-:Y:S02]  /*4f4d0*/  LEA.HI.X.SX32 R53, R60, R0, 0x2, P6 ;  /* 0x000000003c357211 */ /* 0x000fe400030f16ff */
[----:B-1----:R-:W-:-:S03]  /*4f4e0*/  LEA R54, P6, R61, R2, 0x2 ;  /* 0x000000023d367211 */ /* 0x002fc600078c10ff */
[----:B------:R1:W-:Y:S01]  /*4f4f0*/  @P4 STG.E desc[UR22][R52.64], R155 ;  /* 0x0000009b34004986 */ /* 0x0003e2000c101916 */
[----:B------:R-:W-:-:S05]  /*4f500*/  LEA.HI.X.SX32 R55, R61, R0, 0x2, P6 ;  /* 0x000000003d377211 */ /* 0x000fca00030f16ff */
[----:B------:R3:W-:Y:S01]  /*4f510*/  @P2 STG.E desc[UR22][R54.64], R160 ;  /* 0x000000a036002986 */ /* 0x0007e2000c101916 */
[----:B-1----:R-:W-:-:S05]  /*4f520*/  IMAD R53, R3, 0x2, R61 ;  /* 0x0000000203357824 */ /* 0x002fca00078e023d */
[----:B------:R-:W-:Y:S01]  /*4f530*/  LEA R52, P6, R53, R2, 0x2 ;  /* 0x0000000235347211 */ /* 0x000fe200078c10ff */
[----:B------:R-:W-:-:S03]  /*4f540*/  IMAD R60, R3, 0x2, R53 ;  /* 0x00000002033c7824 */ /* 0x000fc600078e0235 */
[----:B------:R-:W-:Y:S02]  /*4f550*/  LEA.HI.X.SX32 R53, R53, R0, 0x2, P6 ;  /* 0x0000000035357211 */ /* 0x000fe400030f16ff */
[----:B---3--:R-:W-:-:S03]  /*4f560*/  LEA R54, P6, R60, R2, 0x2 ;  /* 0x000000023c367211 */ /* 0x008fc600078c10ff */
[----:B------:R-:W-:Y:S01]  /*4f570*/  @P3 STG.E desc[UR22][R52.64], R161 ;  /* 0x000000a134003986 */ /* 0x000fe2000c101916 */
        /* <DEDUP_REMOVED lines=9> */
[----:B------:R-:W-:-:S02]  /*4f610*/  IMAD R61, R3, 0x2, R60 ;  /* 0x00000002033d7824 */ /* 0x000fc400078e023c */
[----:B------:R-:W2:Y:S01]  /*4f620*/  LDL.LU R64, [R1+0xb68] ;  /* 0x000b680001407983 */ /* 0x000ea20000300800 */
[----:B------:R-:W3:Y:S01]  /*4f630*/  LDCU UR5, c[0x0][0x39c] ;  /* 0x00007380ff0577ac */ /* 0x000ee20008000800 */
[----:B----4-:R-:W-:Y:S01]  /*4f640*/  ISETP.LT.AND P5, PT, R63, UR4, !P0 ;  /* 0x000000043f007c0c */ /* 0x010fe2000c7a1270 */
[----:B-1----:R-:W-:Y:S01]  /*4f650*/  IMAD R55, R3, 0x2, R61 ;  /* 0x0000000203377824 */ /* 0x002fe200078e023d */
        /* <DEDUP_REMOVED lines=8> */
[C---:B------:R-:W-:Y:S01]  /*4f6e0*/  LEA R54, P6, R55.reuse, R2, 0x2 ;  /* 0x0000000237367211 */ /* 0x040fe200078c10ff */
[----:B------:R-:W2:Y:S03]  /*4f6f0*/  LDCU UR6, c[0x0][0x39c] ;  /* 0x00007380ff0677ac */ /* 0x000ea60008000800 */
[----:B------:R-:W-:Y:S02]  /*4f700*/  LEA.HI.X.SX32 R55, R55, R0, 0x2, P6 ;  /* 0x0000000037377211 */ /* 0x000fe400030f16ff */
[----:B-1----:R-:W-:Y:S01]  /*4f710*/  LEA R52, P6, R60, R2, 0x2 ;  /* 0x000000023c347211 */ /* 0x002fe200078c10ff */
[----:B------:R-:W-:-:S02]  /*4f720*/  IMAD R61, R3, 0x2, R60 ;  /* 0x00000002033d7824 */ /* 0x000fc400078e023c */
[----:B------:R1:W-:Y:S01]  /*4f730*/  @P2 STG.E desc[UR22][R54.64], R168 ;  /* 0x000000a836002986 */ /* 0x0003e2000c101916 */
[----:B------:R-:W-:-:S05]  /*4f740*/  LEA.HI.X.SX32 R53, R60, R0, 0x2, P6 ;  /* 0x000000003c357211 */ /* 0x000fca00030f16ff */
[----:B------:R1:W-:Y:S02]  /*4f750*/  @P3 STG.E desc[UR22][R52.64], R169 ;  /* 0x000000a934003986 */ /* 0x0003e4000c101916 */
[----:B-1----:R-:W-:-:S04]  /*4f760*/  LEA R54, P6, R61, R2, 0x2 ;  /* 0x000000023d367211 */ /* 0x002fc800078c10ff */
[----:B------:R-:W-:Y:S01]  /*4f770*/  LEA.HI.X.SX32 R55, R61, R0, 0x2, P6 ;  /* 0x000000003d377211 */ /* 0x000fe200030f16ff */
[----:B------:R-:W-:-:S04]  /*4f780*/  IMAD R53, R3, 0x2, R61 ;  /* 0x0000000203357824 */ /* 0x000fc800078e023d */
[----:B------:R1:W-:Y:S01]  /*4f790*/  @P5 STG.E desc[UR22][R54.64], R170 ;  /* 0x000000aa36005986 */ /* 0x0003e2000c101916 */
[----:B------:R-:W-:Y:S01]  /*4f7a0*/  LEA R52, P6, R53, R2, 0x2 ;  /* 0x0000000235347211 */ /* 0x000fe200078c10ff */
[----:B------:R-:W-:-:S03]  /*4f7b0*/  IMAD R60, R3, 0x2, R53 ;  /* 0x00000002033c7824 */ /* 0x000fc600078e0235 */
[----:B------:R-:W-:-:S05]  /*4f7c0*/  LEA.HI.X.SX32 R53, R53, R0, 0x2, P6 ;  /* 0x0000000035357211 */ /* 0x000fca00030f16ff */
[----:B------:R1:W-:Y:S01]  /*4f7d0*/  @P4 STG.E desc[UR22][R52.64], R171 ;  /* 0x000000ab34004986 */ /* 0x0003e2000c101916 */
[----:B---3--:R-:W-:Y:S01]  /*4f7e0*/  ISETP.LT.AND P2, PT, R66, UR5, !P0 ;  /* 0x0000000542007c0c */ /* 0x008fe2000c741270 */
[----:B------:R-:W4:Y:S02]  /*4f7f0*/  LDCU UR5, c[0x0][0x39c] ;  /* 0x00007380ff0577ac */ /* 0x000f240008000800 */
[----:B------:R-:W3:Y:S01]  /*4f800*/  LDL.LU R66, [R1+0xb80] ;  /* 0x000b800001427983 */ /* 0x000ee20000300800 */
[----:B------:R-:W-:Y:S01]  /*4f810*/  ISETP.LT.AND P3, PT, R65, UR4, !P0 ;  /* 0x0000000441007c0c */ /* 0x000fe2000c761270 */
[----:B------:R-:W1:Y:S02]  /*4f820*/  LDCU UR4, c[0x0][0x39c] ;  /* 0x00007380ff0477ac */ /* 0x000e640008000800 */
[----:B------:R-:W3:Y:S01]  /*4f830*/  LDL.LU R65, [R1+0xb84] ;  /* 0x000b840001417983 */ /* 0x000ee20000300800 */
[----:B--2---:R-:W-:Y:S01]  /*4f840*/  ISETP.LT.AND P5, PT, R64, UR6, !P0 ;  /* 0x0000000640007c0c */ /* 0x004fe2000c7a1270 */
[----:B------:R-:W3:Y:S02]  /*4f850*/  LDCU UR6, c[0x0][0x39c] ;  /* 0x00007380ff0677ac */ /* 0x000ee40008000800 */
[----:B------:R-:W2:Y:S01]  /*4f860*/  LDL.LU R64, [R1+0xb8c] ;  /* 0x000b8c0001407983 */ /* 0x000ea20000300800 */
[----:B----4-:R-:W-:Y:S01]  /*4f870*/  ISETP.LT.AND P4, PT, R63, UR5, !P0 ;  /* 0x000000053f007c0c */ /* 0x010fe2000c781270 */
[----:B------:R-:W-:-:S02]  /*4f880*/  IMAD R61, R3, 0x2, R60 ;  /* 0x00000002033d7824 */ /* 0x000fc400078e023c */
[----:B------:R-:W4:Y:S01]  /*4f890*/  LDL.LU R63, [R1+0xb94] ;  /* 0x000b9400013f7983 */ /* 0x000f220000300800 */
[C---:B-1----:R-:W-:Y:S01]  /*4f8a0*/  LEA R54, P6, R60.reuse, R2, 0x2 ;  /* 0x000000023c367211 */ /* 0x042fe200078c10ff */
[----:B------:R-:W1:Y:S03]  /*4f8b0*/  LDCU UR5, c[0x0][0x39c] ;  /* 0x00007380ff0577ac */ /* 0x000e660008000800 */
[----:B------:R-:W-:-:S05]  /*4f8c0*/  LEA.HI.X.SX32 R55, R60, R0, 0x2, P6 ;  /* 0x000000003c377211 */ /* 0x000fca00030f16ff */
[----:B------:R1:W-:Y:S01]  /*4f8d0*/  @P2 STG.E desc[UR22][R54.64], R176 ;  /* 0x000000b036002986 */ /* 0x0003e2000c101916 */
[----:B------:R-:W-:Y:S01]  /*4f8e0*/  ISETP.LT.AND P2, PT, R62, UR4, !P0 ;  /* 0x000000043e007c0c */ /* 0x000fe2000c741270 */
[----:B------:R-:W2:Y:S02]  /*4f8f0*/  LDCU UR4, c[0x0][0x39c] ;  /* 0x00007380ff0477ac */ /* 0x000ea40008000800 */
[----:B------:R-:W4:Y:S01]  /*4f900*/  LDL.LU R62, [R1+0xb9c] ;  /* 0x000b9c00013e7983 */ /* 0x000f220000300800 */
[----:B------:R-:W-:Y:S01]  /*4f910*/  LEA R52, P6, R61, R2, 0x2 ;  /* 0x000000023d347211 */ /* 0x000fe200078c10ff */
[----:B-1----:R-:W-:-:S03]  /*4f920*/  IMAD R55, R3, 0x2, R61 ;  /* 0x0000000203377824 */ /* 0x002fc600078e023d */
[----:B------:R-:W-:Y:S02]  /*4f930*/  LEA.HI.X.SX32 R53, R61, R0, 0x2, P6 ;  /* 0x000000003d357211 */ /* 0x000fe400030f16ff */
[----:B------:R-:W-:Y:S01]  /*4f940*/  LEA R54, P6, R55, R2, 0x2 ;  /* 0x0000000237367211 */ /* 0x000fe200078c10ff */
[----:B------:R-:W-:Y:S02]  /*4f950*/  IMAD R60, R3, 0x2, R55 ;  /* 0x00000002033c7824 */ /* 0x000fe400078e0237 */
[----:B------:R1:W-:Y:S01]  /*4f960*/  @P3 STG.E desc[UR22][R52.64], R177 ;  /* 0x000000b134003986 */ /* 0x0003e2000c101916 */
[----:B------:R-:W-:Y:S01]  /*4f970*/  LEA.HI.X.SX32 R55, R55, R0, 0x2, P6 ;  /* 0x0000000037377211 */ /* 0x000fe200030f16ff */
[----:B------:R-:W-:-:S04]  /*4f980*/  IMAD R61, R3, 0x2, R60 ;  /* 0x00000002033d7824 */ /* 0x000fc800078e023c */
[----:B------:R1:W-:Y:S02]  /*4f990*/  @P5 STG.E desc[UR22][R54.64], R178 ;  /* 0x000000b236005986 */ /* 0x0003e4000c101916 */
[----:B-1----:R-:W-:-:S04]  /*4f9a0*/  LEA R52, P6, R60, R2, 0x2 ;  /* 0x000000023c347211 */ /* 0x002fc800078c10ff */
[----:B------:R-:W-:Y:S02]  /*4f9b0*/  LEA.HI.X.SX32 R53, R60, R0, 0x2, P6 ;  /* 0x000000003c357211 */ /* 0x000fe400030f16ff */
[----:B------:R-:W-:-:S03]  /*4f9c0*/  LEA R54, P6, R61, R2, 0x2 ;  /* 0x000000023d367211 */ /* 0x000fc600078c10ff */
[----:B------:R1:W-:Y:S01]  /*4f9d0*/  @P4 STG.E desc[UR22][R52.64], R179 ;  /* 0x000000b334004986 */ /* 0x0003e2000c101916 */
        /* <DEDUP_REMOVED lines=11> */
[----:B------:R-:W3:Y:S01]  /*4fa90*/  LDCU UR4, c[0x0][0x39c] ;  /* 0x00007380ff0477ac */ /* 0x000ee20008000800 */
        /* <DEDUP_REMOVED lines=13> */
[----:B-1----:R-:W-:-:S03]  /*4fb70*/  LEA R52, P6, R61, R2, 0x2 ;  /* 0x000000023d347211 */ /* 0x002fc600078c10ff */
[----:B------:R1:W-:Y:S01]  /*4fb80*/  @P5 STG.E desc[UR22][R54.64], R186 ;  /* 0x000000ba36005986 */ /* 0x0003e2000c101916 */
[----:B------:R-:W-:-:S05]  /*4fb90*/  LEA.HI.X.SX32 R53, R61, R0, 0x2, P6 ;  /* 0x000000003d357211 */ /* 0x000fca00030f16ff */
[----:B------:R1:W-:Y:S02]  /*4fba0*/  @P4 STG.E desc[UR22][R52.64], R187 ;  /* 0x000000bb34004986 */ /* 0x0003e4000c101916 */
[----:B-1----:R-:W-:-:S05]  /*4fbb0*/  IMAD R55, R3, 0x2, R61 ;  /* 0x0000000203377824 */ /* 0x002fca00078e023d */
[----:B------:R-:W-:Y:S01]  /*4fbc0*/  LEA R54, P6, R55, R2, 0x2 ;  /* 0x0000000237367211 */ /* 0x000fe200078c10ff */
[----:B------:R-:W-:-:S03]  /*4fbd0*/  IMAD R60, R3, 0x2, R55 ;  /* 0x00000002033c7824 */ /* 0x000fc600078e0237 */
[----:B------:R-:W-:Y:S02]  /*4fbe0*/  LEA.HI.X.SX32 R55, R55, R0, 0x2, P6 ;  /* 0x0000000037377211 */ /* 0x000fe400030f16ff */
[----:B------:R-:W-:-:S03]  /*4fbf0*/  LEA R52, P6, R60, R2, 0x2 ;  /* 0x000000023c347211 */ /* 0x000fc600078c10ff */
[----:B------:R-:W-:Y:S01]  /*4fc00*/  @P2 STG.E desc[UR22][R54.64], R192 ;  /* 0x000000c036002986 */ /* 0x000fe2000c101916 */
        /* <DEDUP_REMOVED lines=257> */
[C---:B-1----:R-:W-:Y:S01]  /*50c20*/  LEA R52, P6, R60.reuse, R2, 0x2 ;  /* 0x000000023c347211 */ /* 0x042fe200078c10ff */
[----:B------:R-:W3:Y:S01]  /*50c30*/  LDCU UR6, c[0x0][0x39c] ;  /* 0x00007380ff0677ac */ /* 0x000ee20008000800 */
[----:B----4-:R-:W-:Y:S01]  /*50c40*/  ISETP.LT.AND P2, PT, R63, UR5, !P0 ;  /* 0x000000053f007c0c */ /* 0x010fe2000c741270 */
[----:B------:R-:W1:Y:S01]  /*50c50*/  LDCU UR5, c[0x0][0x39c] ;  /* 0x00007380ff0577ac */ /* 0x000e620008000800 */
[----:B------:R-:W4:Y:S01]  /*50c60*/  LDL.LU R63, [R1+0xce0] ;  /* 0x000ce000013f7983 */ /* 0x000f220000300800 */
[----:B------:R-:W-:Y:S02]  /*50c70*/  LEA.HI.X.SX32 R53, R60, R0, 0x2, P6 ;  /* 0x000000003c357211 */ /* 0x000fe400030f16ff */
[----:B------:R-:W-:-:S03]  /*50c80*/  LEA R8, P6, R61, R2, 0x2 ;  /* 0x000000023d087211 */ /* 0x000fc600078c10ff */
[----:B------:R1:W-:Y:S02]  /*50c90*/  @P3 STG.E desc[UR22][R52.64], R9 ;  /* 0x0000000934003986 */ /* 0x0003e4000c101916 */
[----:B-1----:R-:W-:Y:S01]  /*50ca0*/  IMAD R53, R3, 0x2, R61 ;  /* 0x0000000203357824 */ /* 0x002fe200078e023d */
[----:B------:R-:W-:Y:S02]  /*50cb0*/  LEA.HI.X.SX32 R9, R61, R0, 0x2, P6 ;  /* 0x000000003d097211 */ /* 0x000fe400030f16ff */
[----:B------:R-:W-:Y:S01]  /*50cc0*/  ISETP.LT.AND P3, PT, R62, UR4, !P0 ;  /* 0x000000043e007c0c */ /* 0x000fe2000c761270 */
[----:B------:R-:W-:Y:S01]  /*50cd0*/  IMAD R54, R3, 0x2, R53 ;  /* 0x0000000203367824 */ /* 0x000fe200078e0235 */
[----:B------:R-:W4:Y:S01]  /*50ce0*/  LDL.LU R62, [R1+0xcfc] ;  /* 0x000cfc00013e7983 */ /* 0x000f220000300800 */
[C---:B------:R-:W-:Y:S01]  /*50cf0*/  LEA R52, P6, R53.reuse, R2, 0x2 ;  /* 0x0000000235347211 */ /* 0x040fe200078c10ff */
[----:B------:R-:W2:Y:S02]  /*50d00*/  LDCU UR4, c[0x0][0x39c] ;  /* 0x00007380ff0477ac */ /* 0x000ea40008000800 */
[----:B------:R1:W-:Y:S01]  /*50d10*/  @P5 STG.E desc[UR22][R8.64], R10 ;  /* 0x0000000a08005986 */ /* 0x0003e2000c101916 */
[----:B------:R-:W-:-:S03]  /*50d20*/  LEA.HI.X.SX32 R53, R53, R0, 0x2, P6 ;  /* 0x0000000035357211 */ /* 0x000fc600030f16ff */
[----:B------:R-:W4:Y:S01]  /*50d30*/  LDL.LU R61, [R1+0xd04] ;  /* 0x000d0400013d7983 */ /* 0x000f220000300800 */
[----:B------:R-:W-:-:S03]  /*50d40*/  IMAD R55, R3, 0x2, R54 ;  /* 0x0000000203377824 */ /* 0x000fc600078e0236 */
[----:B------:R-:W4:Y:S01]  /*50d50*/  LDL.LU R60, [R1+0xd14] ;  /* 0x000d1400013c7983 */ /* 0x000f220000300800 */
[----:B-1----:R-:W-:-:S04]  /*50d60*/  LEA R8, P6, R54, R2, 0x2 ;  /* 0x0000000236087211 */ /* 0x002fc800078c10ff */
[----:B------:R-:W-:Y:S01]  /*50d70*/  LEA.HI.X.SX32 R9, R54, R0, 0x2, P6 ;  /* 0x0000000036097211 */ /* 0x000fe200030f16ff */
[----:B------:R1:W-:Y:S01]  /*50d80*/  @P4 STG.E desc[UR22][R52.64], R11 ;  /* 0x0000000b34004986 */ /* 0x0003e2000c101916 */
[----:B------:R-:W-:-:S03]  /*50d90*/  LEA R10, P6, R55, R2, 0x2 ;  /* 0x00000002370a7211 */ /* 0x000fc600078c10ff */
[----:B------:R1:W-:Y:S04]  /*50da0*/  @P2 STG.E desc[UR22][R8.64], R16 ;  /* 0x0000001008002986 */ /* 0x0003e8000c101916 */
[----:B------:R-:W4:Y:S01]  /*50db0*/  LDL.LU R54, [R1+0xd1c] ;  /* 0x000d1c0001367983 */ /* 0x000f220000300800 */
[----:B-1----:R-:W-:-:S03]  /*50dc0*/  LEA.HI.X.SX32 R11, R55, R0, 0x2, P6 ;  /* 0x00000000370b7211 */ /* 0x002fc600030f16ff */
[----:B------:R-:W4:Y:S01]  /*50dd0*/  LDL.LU R53, [R1+0xd30] ;  /* 0x000d300001357983 */ /* 0x000f220000300800 */
[----:B------:R-:W-:-:S03]  /*50de0*/  IMAD R9, R3, 0x2, R55 ;  /* 0x0000000203097824 */ /* 0x000fc600078e0237 */
[----:B------:R1:W-:Y:S01]  /*50df0*/  @P3 STG.E desc[UR22][R10.64], R17 ;  /* 0x000000110a003986 */ /* 0x0003e2000c101916 */
[----:B------:R-:W-:Y:S01]  /*50e00*/  IMAD R16, R3, 0x2, R9 ;  /* 0x0000000203107824 */ /* 0x000fe200078e0209 */
[C---:B------:R-:W-:Y:S02]  /*50e10*/  LEA R8, P6, R9.reuse, R2, 0x2 ;  /* 0x0000000209087211 */ /* 0x040fe400078c10ff */
[----:B------:R-:W4:Y:S02]  /*50e20*/  LDL.LU R52, [R1+0xd48] ;  /* 0x000d480001347983 */ /* 0x000f240000300800 */
[----:B------:R-:W-:Y:S02]  /*50e30*/  LEA.HI.X.SX32 R9, R9, R0, 0x2, P6 ;  /* 0x0000000009097211 */ /* 0x000fe400030f16ff */
[----:B-1----:R-:W-:Y:S01]  /*50e40*/  LEA R10, P6, R16, R2, 0x2 ;  /* 0x00000002100a7211 */ /* 0x002fe200078c10ff */
[----:B------:R-:W-:-:S03]  /*50e50*/  IMAD R17, R3, 0x2, R16 ;  /* 0x0000000203117824 */ /* 0x000fc600078e0210 */
[----:B------:R-:W-:Y:S02]  /*50e60*/  LEA.HI.X.SX32 R11, R16, R0, 0x2, P6 ;  /* 0x00000000100b7211 */ /* 0x000fe400030f16ff */
[----:B---3--:R-:W-:Y:S01]  /*50e70*/  ISETP.LT.AND P5, PT, R66, UR6, !P0 ;  /* 0x0000000642007c0c */ /* 0x008fe2000c7a1270 */
[----:B------:R-:W4:-:S12]  /*50e80*/  LDCU UR6, c[0x0][0x39c] ;  /* 0x00007380ff0677ac */ /* 0x000f180008000800 */
[----:B------:R1:W-:Y:S01]  /*50e90*/  @P5 STG.E desc[UR22][R8.64], R18 ;  /* 0x0000001208005986 */ /* 0x0003e2000c101916 */
[----:B------:R-:W-:-:S03]  /*50ea0*/  ISETP.LT.AND P4, PT, R65, UR5, !P0 ;  /* 0x0000000541007c0c */ /* 0x000fc6000c781270 */
[----:B-1----:R-:W3:Y:S01]  /*50eb0*/  LDL.LU R18, [R1+0xd4c] ;  /* 0x000d4c0001127983 */ /* 0x002ee20000300800 */
[C---:B------:R-:W-:Y:S01]  /*50ec0*/  LEA R8, P6, R17.reuse, R2, 0x2 ;  /* 0x0000000211087211 */ /* 0x040fe200078c10ff */
[----:B------:R-:W1:Y:S03]  /*50ed0*/  LDCU UR5, c[0x0][0x39c] ;  /* 0x00007380ff0577ac */ /* 0x000e660008000800 */
[----:B------:R-:W-:-:S05]  /*50ee0*/  LEA.HI.X.SX32 R9, R17, R0, 0x2, P6 ;  /* 0x0000000011097211 */ /* 0x000fca00030f16ff */
[----:B------:R1:W-:Y:S01]  /*50ef0*/  @P4 STG.E desc[UR22][R10.64], R19 ;  /* 0x000000130a004986 */ /* 0x0003e2000c101916 */
[----:B--2---:R-:W-:Y:S01]  /*50f00*/  ISETP.LT.AND P2, PT, R64, UR4, !P0 ;  /* 0x0000000440007c0c */ /* 0x004fe2000c741270 */
[----:B------:R-:W2:Y:S01]  /*50f10*/  LDCU UR4, c[0x0][0x39c] ;  /* 0x00007380ff0477ac */ /* 0x000ea20008000800 */
[----:B-1----:R-:W-:Y:S01]  /*50f20*/  IMAD R11, R3, 0x2, R17 ;  /* 0x00000002030b7824 */ /* 0x002fe200078e0211 */
[----:B----4-:R-:W-:-:S10]  /*50f30*/  ISETP.LT.AND P3, PT, R63, UR6, !P0 ;  /* 0x000000063f007c0c */ /* 0x010fd4000c761270 */
[----:B------:R1:W-:Y:S01]  /*50f40*/  @P2 STG.E desc[UR22][R8.64], R24 ;  /* 0x0000001808002986 */ /* 0x0003e2000c101916 */
[----:B------:R-:W-:Y:S01]  /*50f50*/  LEA R10, P6, R11, R2, 0x2 ;  /* 0x000000020b0a7211 */ /* 0x000fe200078c10ff */
[----:B------:R-:W-:Y:S01]  /*50f60*/  IMAD R16, R3, 0x2, R11 ;  /* 0x0000000203107824 */ /* 0x000fe200078e020b */
[----:B------:R-:W4:Y:S02]  /*50f70*/  LDCU UR6, c[0x0][0x39c] ;  /* 0x00007380ff0677ac */ /* 0x000f240008000800 */
[----:B------:R-:W-:Y:S01]  /*50f80*/  LEA.HI.X.SX32 R11, R11, R0, 0x2, P6 ;  /* 0x000000000b0b7211 */ /* 0x000fe200030f16ff */
[----:B-1----:R-:W3:Y:S04]  /*50f90*/  LDL.LU R24, [R1+0xd54] ;  /* 0x000d540001187983 */ /* 0x002ee80000300800 */
[----:B------:R1:W-:Y:S04]  /*50fa0*/  @P3 STG.E desc[UR22][R10.64], R25 ;  /* 0x000000190a003986 */ /* 0x0003e8000c101916 */
[----:B-1----:R-:W3:Y:S01]  /*50fb0*/  LDL.LU R25, [R1+0xd60] ;  /* 0x000d600001197983 */ /* 0x002ee20000300800 */
[----:B------:R-:W-:Y:S01]  /*50fc0*/  ISETP.LT.AND P5, PT, R62, UR5, !P0 ;  /* 0x000000053e007c0c */ /* 0x000fe2000c7a1270 */
[----:B------:R-:W1:Y:S01]  /*50fd0*/  LDCU UR5, c[0x0][0x39c] ;  /* 0x00007380ff0577ac */ /* 0x000e620008000800 */
[----:B--2---:R-:W-:Y:S01]  /*50fe0*/  ISETP.LT.AND P4, PT, R61, UR4, !P0 ;  /* 0x000000043d007c0c */ /* 0x004fe2000c781270 */
[----:B------:R-:W2:Y:S01]  /*50ff0*/  LDCU UR4, c[0x0][0x39c] ;  /* 0x00007380ff0477ac */ /* 0x000ea20008000800 */
[----:B----4-:R-:W-:-:S02]  /*51000*/  ISETP.LT.AND P2, PT, R60, UR6, !P0 ;  /* 0x000000063c007c0c */ /* 0x010fc4000c741270 */
[C---:B------:R-:W-:Y:S01]  /*51010*/  LEA R8, P6, R16.reuse, R2, 0x2 ;  /* 0x0000000210087211 */ /* 0x040fe200078c10ff */
[----:B------:R-:W4:Y:S01]  /*51020*/  LDCU UR6, c[0x0][0x39c] ;  /* 0x00007380ff0677ac */ /* 0x000f220008000800 */
[----:B------:R-:W-:Y:S02]  /*51030*/  IMAD R17, R3, 0x2, R16 ;  /* 0x0000000203117824 */ /* 0x000fe400078e0210 */
[----:B------:R-:W-:-:S03]  /*51040*/  LEA.HI.X.SX32 R9, R16, R0, 0x2, P6 ;  /* 0x0000000010097211 */ /* 0x000fc600030f16ff */
[C---:B------:R-:W-:Y:S02]  /*51050*/  LEA R10, P6, R17.reuse, R2, 0x2 ;  /* 0x00000002110a7211 */ /* 0x040fe400078c10ff */
[----:B------:R2:W-:Y:S01]  /*51060*/  @P5 STG.E desc[UR22][R8.64], R26 ;  /* 0x0000001a08005986 */ /* 0x0005e2000c101916 */
[----:B-1----:R-:W-:Y:S01]  /*51070*/  ISETP.LT.AND P3, PT, R54, UR5, !P0 ;  /* 0x0000000536007c0c */ /* 0x002fe2000c761270 */
[----:B------:R-:W3:Y:S01]  /*51080*/  LDCU UR5, c[0x0][0x39c] ;  /* 0x00007380ff0577ac */ /* 0x000ee20008000800 */
[----:B------:R-:W-:Y:S02]  /*51090*/  LEA.HI.X.SX32 R11, R17, R0, 0x2, P6 ;  /* 0x00000000110b7211 */ /* 0x000fe400030f16ff */
[----:B--2---:R-:W-:Y:S01]  /*510a0*/  ISETP.LT.AND P5, PT, R53, UR4, !P0 ;  /* 0x0000000435007c0c */ /* 0x004fe2000c7a1270 */
[----:B------:R-:W1:Y:S01]  /*510b0*/  LDCU UR4, c[0x0][0x39c] ;  /* 0x00007380ff0477ac */ /* 0x000e620008000800 */
[C---:B------:R-:W-:Y:S01]  /*510c0*/  IMAD R9, R3.reuse, 0x2, R17 ;  /* 0x0000000203097824 */ /* 0x040fe200078e0211 */
[----:B------:R-:W2:Y:S03]  /*510d0*/  LDL.LU R26, [R1+0xd6c] ;  /* 0x000d6c00011a7983 */ /* 0x000ea60000300800 */
[----:B------:R-:W-:Y:S01]  /*510e0*/  IMAD R16, R3, 0x2, R9 ;  /* 0x0000000203107824 */ /* 0x000fe200078e0209 */
[C---:B------:R-:W-:Y:S01]  /*510f0*/  LEA R8, P6, R9.reuse, R2, 0x2 ;  /* 0x0000000209087211 */ /* 0x040fe200078c10ff */
[----:B------:R1:W-:Y:S01]  /*51100*/  @P4 STG.E desc[UR22][R10.64], R27 ;  /* 0x0000001b0a004986 */ /* 0x0003e2000c101916 */
[----:B----4-:R-:W-:Y:S01]  /*51110*/  ISETP.LT.AND P4, PT, R52, UR6, !P0 ;  /* 0x0000000634007c0c */ /* 0x010fe2000c781270 */
[----:B------:R-:W4:Y:S01]  /*51120*/  LDCU UR6, c[0x0][0x39c] ;  /* 0x00007380ff0677ac */ /* 0x000f220008000800 */
[----:B------:R-:W-:Y:S01]  /*51130*/  LEA.HI.X.SX32 R9, R9, R0, 0x2, P6 ;  /* 0x0000000009097211 */ /* 0x000fe200030f16ff */
[----:B------:R-:W2:Y:S01]  /*51140*/  LDL.LU R19, [R1+0xd84] ;  /* 0x000d840001137983 */ /* 0x000ea20000300800 */
[----:B------:R-:W-:-:S03]  /*51150*/  IMAD R17, R3, 0x2, R16 ;  /* 0x0000000203117824 */ /* 0x000fc600078e0210 */
[----:B------:R4:W-:Y:S01]  /*51160*/  @P2 STG.E desc[UR22][R8.64], R32 ;  /* 0x0000002008002986 */ /* 0x0009e2000c101916 */
[----:B-1----:R-:W-:-:S04]  /*51170*/  LEA R10, P6, R16, R2, 0x2 ;  /* 0x00000002100a7211 */ /* 0x002fc800078c10ff */
[----:B------:R-:W-:Y:S02]  /*51180*/  LEA.HI.X.SX32 R11, R16, R0, 0x2, P6 ;  /* 0x00000000100b7211 */ /* 0x000fe400030f16ff */
[----:B----4-:R-:W-:-:S03]  /*51190*/  LEA R8, P6, R17, R2, 0x2 ;  /* 0x0000000211087211 */ /* 0x010fc600078c10ff */
[----:B------:R1:W-:Y:S01]  /*511a0*/  @P3 STG.E desc[UR22][R10.64], R33 ;  /* 0x000000210a003986 */ /* 0x0003e2000c101916 */
[----:B------:R-:W-:-:S05]  /*511b0*/  LEA.HI.X.SX32 R9, R17, R0, 0x2, P6 ;  /* 0x0000000011097211 */ /* 0x000fca00030f16ff */
[----:B------:R4:W-:Y:S01]  /*511c0*/  @P5 STG.E desc[UR22][R8.64], R34 ;  /* 0x0000002208005986 */ /* 0x0009e2000c101916 */
[----:B---3--:R-:W-:Y:S01]  /*511d0*/  ISETP.LT.AND P2, PT, R18, UR5, !P0 ;  /* 0x0000000512007c0c */ /* 0x008fe2000c741270 */
[----:B------:R-:W2:Y:S02]  /*511e0*/  LDCU UR5, c[0x0][0x39c] ;  /* 0x00007380ff0577ac */ /* 0x000ea40008000800 */
[----:B------:R-:W3:Y:S01]  /*511f0*/  LDL.LU R18, [R1+0xd88] ;  /* 0x000d880001127983 */ /* 0x000ee20000300800 */
[----:B------:R-:W-:Y:S01]  /*51200*/  ISETP.LT.AND P3, PT, R24, UR4, !P0 ;  /* 0x0000000418007c0c */ /* 0x000fe2000c761270 */
[----:B-1----:R-:W-:Y:S02]  /*51210*/  IMAD R11, R3, 0x2, R17 ;  /* 0x00000002030b7824 */ /* 0x002fe400078e0211 */
[----:B------:R-:W3:Y:S01]  /*51220*/  LDL.LU R24, [R1+0xd94] ;  /* 0x000d940001187983 */ /* 0x000ee20000300800 */
[----:B------:R-:W1:Y:S01]  /*51230*/  LDCU UR4, c[0x0][0x39c] ;  /* 0x00007380ff0477ac */ /* 0x000e620008000800 */
[----:B------:R-:W-:Y:S01]  /*51240*/  ISETP.LT.AND P5, PT, R25, UR6, !P0 ;  /* 0x0000000619007c0c */ /* 0x000fe2000c7a1270 */
[----:B------:R-:W-:Y:S01]  /*51250*/  IMAD R16, R3, 0x2, R11 ;  /* 0x0000000203107824 */ /* 0x000fe200078e020b */
[----:B------:R-:W3:Y:S01]  /*51260*/  LDL.LU R25, [R1+0xda0] ;  /* 0x000da00001197983 */ /* 0x000ee20000300800 */
[C---:B------:R-:W-:Y:S01]  /*51270*/  LEA R10, P6, R11.reuse, R2, 0x2 ;  /* 0x000000020b0a7211 */ /* 0x040fe200078c10ff */
[----:B------:R-:W3:Y:S03]  /*51280*/  LDCU UR6, c[0x0][0x39c] ;  /* 0x00007380ff0677ac */ /* 0x000ee60008000800 */
[----:B------:R-:W-:-:S02]  /*51290*/  LEA.HI.X.SX32 R11, R11, R0, 0x2, P6 ;  /* 0x000000000b0b7211 */ /* 0x000fc400030f16ff */
[C---:B----4-:R-:W-:Y:S01]  /*512a0*/  LEA R8, P6, R16.reuse, R2, 0x2 ;  /* 0x0000000210087211 */ /* 0x050fe200078c10ff */
[----:B------:R-:W-:Y:S02]  /*512b0*/  IMAD R17, R3, 0x2, R16 ;  /* 0x0000000203117824 */ /* 0x000fe400078e0210 */
[----:B------:R4:W-:Y:S01]  /*512c0*/  @P4 STG.E desc[UR22][R10.64], R35 ;  /* 0x000000230a004986 */ /* 0x0009e2000c101916 */
[----:B------:R-:W-:-:S05]  /*512d0*/  LEA.HI.X.SX32 R9, R16, R0, 0x2, P6 ;  /* 0x0000000010097211 */ /* 0x000fca00030f16ff */
[----:B------:R1:W-:Y:S01]  /*512e0*/  @P2 STG.E desc[UR22][R8.64], R40 ;  /* 0x0000002808002986 */ /* 0x0003e2000c101916 */
[----:B----4-:R-:W-:Y:S02]  /*512f0*/  LEA R10, P6, R17, R2, 0x2 ;  /* 0x00000002110a7211 */ /* 0x010fe400078c10ff */
[----:B--2---:R-:W-:Y:S01]  /*51300*/  ISETP.LT.AND P4, PT, R26, UR5, !P0 ;  /* 0x000000051a007c0c */ /* 0x004fe2000c781270 */
[----:B------:R-:W2:Y:S01]  /*51310*/  LDCU UR5, c[0x0][0x39c] ;  /* 0x00007380ff0577ac */ /* 0x000ea20008000800 */
[----:B------:R-:W4:Y:S01]  /*51320*/  LDL.LU R26, [R1+0xdd8] ;  /* 0x000dd800011a7983 */ /* 0x000f220000300800 */
[----:B-1----:R-:W-:Y:S01]  /*51330*/  IMAD R9, R3, 0x2, R17 ;  /* 0x0000000203097824 */ /* 0x002fe200078e0211 */
[----:B------:R-:W-:Y:S02]  /*51340*/  LEA.HI.X.SX32 R11, R17, R0, 0x2, P6 ;  /* 0x00000000110b7211 */ /* 0x000fe400030f16ff */
[----:B------:R-:W-:Y:S01]  /*51350*/  ISETP.LT.AND P2, PT, R19, UR4, !P0 ;  /* 0x0000000413007c0c */ /* 0x000fe2000c741270 */
[----:B------:R-:W1:Y:S01]  /*51360*/  LDCU UR4, c[0x0][0x39c] ;  /* 0x00007380ff0477ac */ /* 0x000e620008000800 */
[----:B------:R-:W4:Y:S01]  /*51370*/  LDL.LU R19, [R1+0xdd4] ;  /* 0x000dd40001137983 */ /* 0x000f220000300800 */
[----:B------:R-:W-:Y:S01]  /*51380*/  LEA R8, P6, R9, R2, 0x2 ;  /* 0x0000000209087211 */ /* 0x000fe200078c10ff */
[----:B------:R-:W-:-:S02]  /*51390*/  IMAD R16, R3, 0x2, R9 ;  /* 0x0000000203107824 */ /* 0x000fc400078e0209 */
[----:B------:R2:W-:Y:S01]  /*513a0*/  @P3 STG.E desc[UR22][R10.64], R41 ;  /* 0x000000290a003986 */ /* 0x0005e2000c101916 */
[----:B------:R-:W-:-:S05]  /*513b0*/  LEA.HI.X.SX32 R9, R9, R0, 0x2, P6 ;  /* 0x0000000009097211 */ /* 0x000fca00030f16ff */
[----:B------:R-:W-:Y:S01]  /*513c0*/  @P5 STG.E desc[UR22][R8.64], R42 ;  /* 0x0000002a08005986 */ /* 0x000fe2000c101916 */
[----:B--2---:R-:W-:-:S04]  /*513d0*/  LEA R10, P6, R16, R2, 0x2 ;  /* 0x00000002100a7211 */ /* 0x004fc800078c10ff */
[----:B------:R-:W-:-:S05]  /*513e0*/  LEA.HI.X.SX32 R11, R16, R0, 0x2, P6 ;  /* 0x00000000100b7211 */ /* 0x000fca00030f16ff */
[----:B------:R2:W-:Y:S01]  /*513f0*/  @P4 STG.E desc[UR22][R10.64], R43 ;  /* 0x0000002b0a004986 */ /* 0x0005e2000c101916 */
[----:B---3--:R-:W-:Y:S01]  /*51400*/  ISETP.LT.AND P3, PT, R18, UR6, !P0 ;  /* 0x0000000612007c0c */ /* 0x008fe2000c761270 */
[----:B------:R-:W4:Y:S02]  /*51410*/  LDCU UR6, c[0x0][0x39c] ;  /* 0x00007380ff0677ac */ /* 0x000f240008000800 */
[----:B------:R-:W3:Y:S01]  /*51420*/  LDL.LU R18, [R1+0xdc4] ;  /* 0x000dc40001127983 */ /* 0x000ee20000300800 */
[----:B------:R-:W-:Y:S01]  /*51430*/  ISETP.LT.AND P5, PT, R24, UR5, !P0 ;  /* 0x0000000518007c0c */ /* 0x000fe2000c7a1270 */
[----:B------:R-:W-:Y:S02]  /*51440*/  IMAD R17, R3, 0x2, R16 ;  /* 0x0000000203117824 */ /* 0x000fe400078e0210 */
[----:B------:R-:W3:Y:S01]  /*51450*/  LDL.LU R24, [R1+0xddc] ;  /* 0x000ddc0001187983 */ /* 0x000ee20000300800 */
[----:B------:R-:W4:Y:S01]  /*51460*/  LDCU UR5, c[0x0][0x39c] ;  /* 0x00007380ff0577ac */ /* 0x000f220008000800 */
[----:B-1----:R-:W-:Y:S01]  /*51470*/  ISETP.LT.AND P4, PT, R25, UR4, !P0 ;  /* 0x0000000419007c0c */ /* 0x002fe2000c781270 */
[----:B--2---:R-:W-:Y:S01]  /*51480*/  IMAD R11, R3, 0x2, R17 ;  /* 0x00000002030b7824 */ /* 0x004fe200078e0211 */
[----:B------:R-:W2:Y:S01]  /*51490*/  LDL.LU R25, [R1+0xdc0] ;  /* 0x000dc00001197983 */ /* 0x000ea20000300800 */
[C---:B------:R-:W-:Y:S01]  /*514a0*/  LEA R8, P6, R17.reuse, R2, 0x2 ;  /* 0x0000000211087211 */ /* 0x040fe200078c10ff */
[----:B------:R-:W3:Y:S02]  /*514b0*/  LDCU UR4, c[0x0][0x39c] ;  /* 0x00007380ff0477ac */ /* 0x000ee40008000800 */
[----:B------:R-:W2:Y:S04]  /*514c0*/  LDL.LU R32, [R1+0xdd0] ;  /* 0x000dd00001207983 */ /* 0x000ea80000300800 */
[----:B------:R-:W2:Y:S04]  /*514d0*/  LDL.LU R34, [R1+0xdcc] ;  /* 0x000dcc0001227983 */ /* 0x000ea80000300800 */
[----:B------:R-:W2:Y:S01]  /*514e0*/  LDL.LU R27, [R1+0xdbc] ;  /* 0x000dbc00011b7983 */ /* 0x000ea20000300800 */
[----:B------:R-:W-:Y:S01]  /*514f0*/  LEA.HI.X.SX32 R9, R17, R0, 0x2, P6 ;  /* 0x0000000011097211 */ /* 0x000fe200030f16ff */
[----:B------:R-:W-:Y:S01]  /*51500*/  IMAD R16, R3, 0x2, R11 ;  /* 0x0000000203107824 */ /* 0x000fe200078e020b */
[----:B------:R-:W-:Y:S01]  /*51510*/  LEA R10, P6, R11, R2, 0x2 ;  /* 0x000000020b0a7211 */ /* 0x000fe200078c10ff */
[----:B------:R-:W2:Y:S02]  /*51520*/  LDL.LU R33, [R1+0xdc8] ;  /* 0x000dc80001217983 */ /* 0x000ea40000300800 */
[----:B------:R-:W-:Y:S01]  /*51530*/  IMAD R17, R3, 0x2, R16 ;  /* 0x0000000203117824 */ /* 0x000fe200078e0210 */
[----:B------:R-:W-:Y:S01]  /*51540*/  LEA.HI.X.SX32 R11, R11, R0, 0x2, P6 ;  /* 0x000000000b0b7211 */ /* 0x000fe200030f16ff */
[----:B------:R1:W-:Y:S01]  /*51550*/  @P2 STG.E desc[UR22][R8.64], R48 ;  /* 0x0000003008002986 */ /* 0x0003e2000c101916 */
[----:B----4-:R-:W-:Y:S01]  /*51560*/  ISETP.LT.AND P2, PT, R26, UR6, !P0 ;  /* 0x000000061a007c0c */ /* 0x010fe2000c741270 */
[----:B------:R-:W4:Y:S01]  /*51570*/  LDCU UR6, c[0x0][0x39c] ;  /* 0x00007380ff0677ac */ /* 0x000f220008000800 */
[C---:B-1----:R-:W-:Y:S01]  /*51580*/  LEA R8, P6, R16.reuse, R2, 0x2 ;  /* 0x0000000210087211 */ /* 0x042fe200078c10ff */
[----:B------:R-:W-:Y:S03]  /*51590*/  @P3 STG.E desc[UR22][R10.64], R49 ;  /* 0x000000310a003986 */ /* 0x000fe6000c101916 */
[----:B------:R-:W-:Y:S01]  /*515a0*/  LEA.HI.X.SX32 R9, R16, R0, 0x2, P6 ;  /* 0x0000000010097211 */ /* 0x000fe200030f16ff */
[----:B------:R-:W2:Y:S01]  /*515b0*/  LDL.LU R26, [R1+0xdac] ;  /* 0x000dac00011a7983 */ /* 0x000ea20000300800 */
[----:B------:R-:W-:-:S02]  /*515c0*/  LEA R16, P6, R17, R2, 0x2 ;  /* 0x0000000211107211 */ /* 0x000fc400078c10ff */
[----:B------:R-:W-:Y:S01]  /*515d0*/  ISETP.LT.AND P3, PT, R19, UR5, !P0 ;  /* 0x0000000513007c0c */ /* 0x000fe2000c761270 */
[----:B------:R-:W2:Y:S01]  /*515e0*/  LDCU UR5, c[0x0][0x39c] ;  /* 0x00007380ff0577ac */ /* 0x000ea20008000800 */
[----:B------:R-:W-:Y:S01]  /*515f0*/  IMAD R19, R3, 0x2, R17 ;  /* 0x0000000203137824 */ /* 0x000fe200078e0211 */
[----:B------:R-:W-:Y:S01]  /*51600*/  LEA.HI.X.SX32 R17, R17, R0, 0x2, P6 ;  /* 0x0000000011117211 */ /* 0x000fe200030f16ff */
[----:B------:R-:W-:Y:S04]  /*51610*/  @P5 STG.E desc[UR22][R8.64], R50 ;  /* 0x0000003208005986 */ /* 0x000fe8000c101916 */
[----:B------:R1:W-:Y:S04]  /*51620*/  @P4 STG.E desc[UR22][R16.64], R51 ;  /* 0x0000003310004986 */ /* 0x0003e8000c101916 */
[----:B------:R-:W2:Y:S01]  /*51630*/  LDS.128 R8, [R252+UR7] ;  /* 0x00000007fc087984 */ /* 0x000ea20008000c00 */
[----:B-1----:R-:W-:Y:S01]  /*51640*/  IMAD R17, R3, 0x2, R19 ;  /* 0x0000000203117824 */ /* 0x002fe200078e0213 */
[----:B---3--:R-:W-:Y:S01]  /*51650*/  ISETP.LT.AND P5, PT, R18, UR4, !P0 ;  /* 0x0000000412007c0c */ /* 0x008fe2000c7a1270 */
[----:B------:R-:W1:Y:S01]  /*51660*/  LDCU UR4, c[0x0][0x39c] ;  /* 0x00007380ff0477ac */ /* 0x000e620008000800 */
[----:B------:R-:W-:-:S04]  /*51670*/  LEA R18, P6, R19, R2, 0x2 ;  /* 0x0000000213127211 */ /* 0x000fc800078c10ff */
[----:B------:R-:W-:Y:S02]  /*51680*/  LEA.HI.X.SX32 R19, R19, R0, 0x2, P6 ;  /* 0x0000000013137211 */ /* 0x000fe400030f16ff */
[----:B------:R-:W-:-:S03]  /*51690*/  LEA R16, P6, R17, R2, 0x2 ;  /* 0x0000000211107211 */ /* 0x000fc600078c10ff */
[----:B------:R3:W-:Y:S01]  /*516a0*/  @P2 STG.E desc[UR22][R18.64], R56 ;  /* 0x0000003812002986 */ /* 0x0007e2000c101916 */
[----:B----4-:R-:W-:Y:S01]  /*516b0*/  ISETP.LT.AND P4, PT, R24, UR6, !P0 ;  /* 0x0000000618007c0c */ /* 0x010fe2000c781270 */
[----:B------:R-:W-:Y:S01]  /*516c0*/  IMAD R24, R3, 0x2, R17 ;  /* 0x0000000203187824 */ /* 0x000fe200078e0211 */
[----:B------:R-:W-:Y:S01]  /*516d0*/  LEA.HI.X.SX32 R17, R17, R0, 0x2, P6 ;  /* 0x0000000011117211 */ /* 0x000fe200030f16ff */
[----:B------:R-:W4:Y:S03]  /*516e0*/  LDCU UR6, c[0x0][0x39c] ;  /* 0x00007380ff0677ac */ /* 0x000f260008000800 */
[----:B---3--:R-:W-:-:S04]  /*516f0*/  LEA R18, P6, R24, R2, 0x2 ;  /* 0x0000000218127211 */ /* 0x008fc800078c10ff */
[----:B------:R-:W-:Y:S02]  /*51700*/  LEA.HI.X.SX32 R19, R24, R0, 0x2, P6 ;  /* 0x0000000018137211 */ /* 0x000fe400030f16ff */
[----:B--2---:R-:W-:Y:S01]  /*51710*/  ISETP.LT.AND P2, PT, R25, UR5, !P0 ;  /* 0x0000000519007c0c */ /* 0x004fe2000c741270 */
[----:B------:R-:W2:Y:S01]  /*51720*/  LDCU UR5, c[0x0][0x39c] ;  /* 0x00007380ff0577ac */ /* 0x000ea20008000800 */
[----:B------:R-:W-:Y:S01]  /*51730*/  IMAD R25, R3, 0x2, R24 ;  /* 0x0000000203197824 */ /* 0x000fe200078e0218 */
[----:B------:R3:W-:Y:S04]  /*51740*/  @P3 STG.E desc[UR22][R16.64], R57 ;  /* 0x0000003910003986 */ /* 0x0007e8000c101916 */
[----:B------:R1:W-:Y:S01]  /*51750*/  @P5 STG.E desc[UR22][R18.64], R58 ;  /* 0x0000003a12005986 */ /* 0x0003e2000c101916 */
[----:B---3--:R-:W-:Y:S01]  /*51760*/  LEA R16, P6, R25, R2, 0x2 ;  /* 0x0000000219107211 */ /* 0x008fe200078c10ff */
[----:B-1----:R-:W-:-:S03]  /*51770*/  IMAD R19, R3, 0x2, R25 ;  /* 0x0000000203137824 */ /* 0x002fc600078e0219 */
[----:B------:R-:W-:Y:S01]  /*51780*/  LEA.HI.X.SX32 R17, R25, R0, 0x2, P6 ;  /* 0x0000000019117211 */ /* 0x000fe200030f16ff */
[----:B------:R-:W-:Y:S01]  /*51790*/  IMAD R24, R3, 0x2, R19 ;  /* 0x0000000203187824 */ /* 0x000fe200078e0213 */
[----:B------:R-:W-:-:S03]  /*517a0*/  LEA R18, P6, R19, R2, 0x2 ;  /* 0x0000000213127211 */ /* 0x000fc600078c10ff */
[----:B------:R1:W-:Y:S01]  /*517b0*/  @P4 STG.E desc[UR22][R16.64], R59 ;  /* 0x0000003b10004986 */ /* 0x0003e2000c101916 */
[----:B------:R-:W-:Y:S01]  /*517c0*/  ISETP.LT.AND P3, PT, R32, UR4, !P0 ;  /* 0x0000000420007c0c */ /* 0x000fe2000c761270 */
[----:B------:R-:W-:Y:S01]  /*517d0*/  IMAD R25, R3, 0x2, R24 ;  /* 0x0000000203197824 */ /* 0x000fe200078e0218 */
[----:B------:R-:W-:Y:S01]  /*517e0*/  LEA.HI.X.SX32 R19, R19, R0, 0x2, P6 ;  /* 0x0000000013137211 */ /* 0x000fe200030f16ff */
[----:B------:R-:W3:Y:S01]  /*517f0*/  LDL.LU R32, [R1+0xdb8] ;  /* 0x000db80001207983 */ /* 0x000ee20000300800 */
[----:B--2---:R-:W-:Y:S01]  /*51800*/  ISETP.LT.AND P4, PT, R27, UR5, !P0 ;  /* 0x000000051b007c0c */ /* 0x004fe2000c781270 */
[----:B------:R-:W2:Y:S02]  /*51810*/  LDCU UR4, c[0x0][0x39c] ;  /* 0x00007380ff0477ac */ /* 0x000ea40008000800 */
[----:B------:R-:W3:Y:S01]  /*51820*/  LDL.LU R27, [R1+0xdb4] ;  /* 0x000db400011b7983 */ /* 0x000ee20000300800 */
[----:B----4-:R-:W-:Y:S01]  /*51830*/  ISETP.LT.AND P5, PT, R34, UR6, !P0 ;  /* 0x0000000622007c0c */ /* 0x010fe2000c7a1270 */
[----:B------:R-:W4:Y:S01]  /*51840*/  LDCU UR6, c[0x0][0x39c] ;  /* 0x00007380ff0677ac */ /* 0x000f220008000800 */
[C---:B-1----:R-:W-:Y:S01]  /*51850*/  LEA R16, P6, R24.reuse, R2, 0x2 ;  /* 0x0000000218107211 */ /* 0x042fe200078c10ff */
[----:B------:R-:W3:Y:S01]  /*51860*/  LDL.LU R245, [R1+0x110] ;  /* 0x0001100001f57983 */ /* 0x000ee20000300800 */
[----:B------:R-:W1:Y:S02]  /*51870*/  LDCU UR5, c[0x0][0x39c] ;  /* 0x00007380ff0577ac */ /* 0x000e640008000800 */
[----:B------:R-:W-:-:S02]  /*51880*/  LEA.HI.X.SX32 R17, R24, R0, 0x2, P6 ;  /* 0x0000000018117211 */ /* 0x000fc400030f16ff */
[----:B------:R-:W3:Y:S04]  /*51890*/  LDL.LU R24, [R1+0xda8] ;  /* 0x000da80001187983 */ /* 0x000ee80000300800 */
[----:B------:R1:W-:Y:S01]  /*518a0*/  @P2 STG.E desc[UR22][R18.64], R8 ;  /* 0x0000000812002986 */ /* 0x0003e2000c101916 */
[----:B--2---:R-:W-:Y:S01]  /*518b0*/  ISETP.LT.AND P2, PT, R33, UR4, !P0 ;  /* 0x0000000421007c0c */ /* 0x004fe2000c741270 */
[----:B------:R-:W3:Y:S02]  /*518c0*/  LDCU UR4, c[0x0][0x39c] ;  /* 0x00007380ff0477ac */ /* 0x000ee40008000800 */
[----:B------:R2:W-:Y:S01]  /*518d0*/  @P3 STG.E desc[UR22][R16.64], R9 ;  /* 0x0000000910003986 */ /* 0x0005e2000c101916 */
[----:B----4-:R-:W-:Y:S01]  /*518e0*/  ISETP.LT.AND P3, PT, R26, UR6, !P0 ;  /* 0x000000061a007c0c */ /* 0x010fe2000c761270 */
[----:B------:R-:W4:Y:S02]  /*518f0*/  LDCU UR6, c[0x0][0x39c] ;  /* 0x00007380ff0677ac */ /* 0x000f240008000800 */
[----:B------:R-:W4:Y:S01]  /*51900*/  LDL.LU R246, [R1+0x114] ;  /* 0x0001140001f67983 */ /* 0x000f220000300800 */
[----:B-1----:R-:W-:-:S03]  /*51910*/  LEA R8, P6, R25, R2, 0x2 ;  /* 0x0000000219087211 */ /* 0x002fc600078c10ff */
[----:B------:R-:W4:Y:S01]  /*51920*/  LDL.LU R26, [R1+0xdb0] ;  /* 0x000db000011a7983 */ /* 0x000f220000300800 */
[----:B--2---:R-:W-:Y:S01]  /*51930*/  IMAD R17, R3, 0x2, R25 ;  /* 0x0000000203117824 */ /* 0x004fe200078e0219 */
[----:B------:R-:W-:Y:S02]  /*51940*/  LEA.HI.X.SX32 R9, R25, R0, 0x2, P6 ;  /* 0x0000000019097211 */ /* 0x000fe400030f16ff */
[----:B------:R-:W2:Y:S04]  /*51950*/  LDL.LU R247, [R1+0x118] ;  /* 0x0001180001f77983 */ /* 0x000ea80000300800 */
[----:B------:R-:W2:Y:S01]  /*51960*/  LDL.LU R25, [R1+0xd9c] ;  /* 0x000d9c0001197983 */ /* 0x000ea20000300800 */
[----:B------:R-:W-:Y:S01]  /*51970*/  LEA R16, P6, R17, R2, 0x2 ;  /* 0x0000000211107211 */ /* 0x000fe200078c10ff */
[----:B------:R-:W-:-:S02]  /*51980*/  IMAD R18, R3, 0x2, R17 ;  /* 0x0000000203127824 */ /* 0x000fc400078e0211 */
[----:B------:R1:W-:Y:S01]  /*51990*/  @P5 STG.E desc[UR22][R8.64], R10 ;  /* 0x0000000a08005986 */ /* 0x0003e2000c101916 */
[----:B------:R-:W-:-:S03]  /*519a0*/  LEA.HI.X.SX32 R17, R17, R0, 0x2, P6 ;  /* 0x0000000011117211 */ /* 0x000fc600030f16ff */
[----:B------:R-:W2:Y:S01]  /*519b0*/  LDL.LU R64, [R1+0x11c] ;  /* 0x00011c0001407983 */ /* 0x000ea20000300800 */
[----:B-1----:R-:W-:-:S03]  /*519c0*/  LEA R8, P6, R18, R2, 0x2 ;  /* 0x0000000212087211 */ /* 0x002fc600078c10ff */
[----:B------:R-:W-:Y:S01]  /*519d0*/  @P4 STG.E desc[UR22][R16.64], R11 ;  /* 0x0000000b10004986 */ /* 0x000fe2000c101916 */
[----:B------:R-:W-:Y:S01]  /*519e0*/  LEA.HI.X.SX32 R9, R18, R0, 0x2, P6 ;  /* 0x0000000012097211 */ /* 0x000fe200030f16ff */
[----:B------:R-:W-:Y:S01]  /*519f0*/  IMAD R19, R3, 0x2, R18 ;  /* 0x0000000203137824 */ /* 0x000fe200078e0212 */
[----:B---3--:R-:W-:Y:S01]  /*51a00*/  ISETP.LT.AND P4, PT, R27, UR4, !P0 ;  /* 0x000000041b007c0c */ /* 0x008fe2000c781270 */
[----:B------:R-:W1:Y:S01]  /*51a10*/  LDCU UR4, c[0x0][0x39c] ;  /* 0x00007380ff0477ac */ /* 0x000e620008000800 */
[----:B------:R-:W3:Y:S04]  /*51a20*/  LDL.LU R27, [R1+0xda4] ;  /* 0x000da400011b7983 */ /* 0x000ee80000300800 */
[----:B------:R-:W3:Y:S04]  /*51a30*/  LDL.LU R244, [R1] ;  /* 0x0000000001f47983 */ /* 0x000ee80000300800 */
[----:B------:R1:W-:Y:S01]  /*51a40*/  @P2 STG.E desc[UR22][R8.64], R245 ;  /* 0x000000f508002986 */ /* 0x0003e2000c101916 */
[----:B----4-:R-:W-:Y:S01]  /*51a50*/  ISETP.LT.AND P2, PT, R24, UR6, !P0 ;  /* 0x0000000618007c0c */ /* 0x010fe2000c741270 */
[----:B------:R-:W4:Y:S02]  /*51a60*/  LDCU UR6, c[0x0][0x39c] ;  /* 0x00007380ff0677ac */ /* 0x000f240008000800 */
[----:B------:R-:W4:Y:S04]  /*51a70*/  LDL.LU R18, [R1+0xd98] ;  /* 0x000d980001127983 */ /* 0x000f280000300800 */
[----:B-1----:R-:W4:Y:S04]  /*51a80*/  LDL.LU R245, [R1+0x4] ;  /* 0x0000040001f57983 */ /* 0x002f280000300800 */
[----:B------:R-:W4:Y:S01]  /*51a90*/  LDL.LU R24, [R1+0xd8c] ;  /* 0x000d8c0001187983 */ /* 0x000f220000300800 */
[----:B------:R-:W-:Y:S01]  /*51aa0*/  ISETP.LT.AND P5, PT, R32, UR5, !P0 ;  /* 0x0000000520007c0c */ /* 0x000fe2000c7a1270 */
[----:B------:R-:W1:Y:S01]  /*51ab0*/  LDCU UR5, c[0x0][0x39c] ;  /* 0x00007380ff0577ac */ /* 0x000e620008000800 */
[----:B------:R-:W-:Y:S01]  /*51ac0*/  LEA R10, P6, R19, R2, 0x2 ;  /* 0x00000002130a7211 */ /* 0x000fe200078c10ff */
[----:B------:R-:W-:-:S03]  /*51ad0*/  IMAD R9, R3, 0x2, R19 ;  /* 0x0000000203097824 */ /* 0x000fc600078e0213 */
[----:B------:R-:W-:Y:S02]  /*51ae0*/  LEA.HI.X.SX32 R11, R19, R0, 0x2, P6 ;  /* 0x00000000130b7211 */ /* 0x000fe400030f16ff */
[----:B------:R-:W-:Y:S01]  /*51af0*/  LEA R8, P6, R9, R2, 0x2 ;  /* 0x0000000209087211 */ /* 0x000fe200078c10ff */
[----:B------:R-:W-:-:S03]  /*51b00*/  IMAD R16, R3, 0x2, R9 ;  /* 0x0000000203107824 */ /* 0x000fc600078e0209 */
[----:B------:R-:W-:Y:S01]  /*51b10*/  LEA.HI.X.SX32 R9, R9, R0, 0x2, P6 ;  /* 0x0000000009097211 */ /* 0x000fe200030f16ff */
[----:B------:R1:W-:Y:S01]  /*51b20*/  @P3 STG.E desc[UR22][R10.64], R246 ;  /* 0x000000f60a003986 */ /* 0x0003e2000c101916 */
[----:B------:R-:W-:-:S03]  /*51b30*/  IMAD R17, R3, 0x2, R16 ;  /* 0x0000000203117824 */ /* 0x000fc600078e0210 */
[----:B--2---:R2:W-:Y:S01]  /*51b40*/  @P5 STG.E desc[UR22][R8.64], R247 ;  /* 0x000000f708005986 */ /* 0x0045e2000c101916 */
[----:B-1----:R-:W-:Y:S01]  /*51b50*/  ISETP.LT.AND P3, PT, R26, UR5, !P0 ;  /* 0x000000051a007c0c */ /* 0x002fe2000c761270 */
[----:B------:R-:W4:Y:S01]  /*51b60*/  LDCU UR5, c[0x0][0x39c] ;  /* 0x00007380ff0577ac */ /* 0x000f220008000800 */
[----:B------:R-:W-:Y:S01]  /*51b70*/  ISETP.LT.AND P5, PT, R25, UR4, !P0 ;  /* 0x0000000419007c0c */ /* 0x000fe2000c7a1270 */
[----:B------:R-:W1:Y:S01]  /*51b80*/  LDCU UR4, c[0x0][0x39c] ;  /* 0x00007380ff0477ac */ /* 0x000e620008000800 */
[----:B------:R-:W4:Y:S01]  /*51b90*/  LDL.LU R246, [R1+0x8] ;  /* 0x0000080001f67983 */ /* 0x000f220000300800 */
[----:B------:R-:W-:-:S03]  /*51ba0*/  LEA R10, P6, R16, R2, 0x2 ;  /* 0x00000002100a7211 */ /* 0x000fc600078c10ff */
[----:B------:R-:W4:Y:S01]  /*51bb0*/  LDL.LU R26, [R1+0xd90] ;  /* 0x000d9000011a7983 */ /* 0x000f220000300800 */
[----:B------:R-:W-:-:S03]  /*51bc0*/  LEA.HI.X.SX32 R11, R16, R0, 0x2, P6 ;  /* 0x00000000100b7211 */ /* 0x000fc600030f16ff */
[----:B--2---:R-:W2:Y:S01]  /*51bd0*/  LDL.LU R247, [R1+0xc] ;  /* 0x00000c0001f77983 */ /* 0x004ea20000300800 */
[----:B------:R-:W-:-:S03]  /*51be0*/  LEA R8, P6, R17, R2, 0x2 ;  /* 0x0000000211087211 */ /* 0x000fc600078c10ff */
[----:B------:R-:W2:Y:S01]  /*51bf0*/  LDL.LU R25, [R1+0xd7c] ;  /* 0x000d7c0001197983 */ /* 0x000ea20000300800 */
[----:B------:R-:W-:Y:S01]  /*51c00*/  IMAD R19, R3, 0x2, R17 ;  /* 0x0000000203137824 */ /* 0x000fe200078e0211 */
[----:B------:R-:W-:Y:S02]  /*51c10*/  LEA.HI.X.SX32 R9, R17, R0, 0x2, P6 ;  /* 0x0000000011097211 */ /* 0x000fe400030f16ff */
[----:B------:R1:W-:Y:S04]  /*51c20*/  @P4 STG.E desc[UR22][R10.64], R64 ;  /* 0x000000400a004986 */ /* 0x0003e8000c101916 */
[----:B------:R-:W2:Y:S01]  /*51c30*/  LDL.LU R16, [R1+0xd80] ;  /* 0x000d800001107983 */ /* 0x000ea20000300800 */
[----:B-1----:R-:W-:-:S04]  /*51c40*/  LEA R10, P6, R19, R2, 0x2 ;  /* 0x00000002130a7211 */ /* 0x002fc800078c10ff */
[----:B------:R-:W-:Y:S01]  /*51c50*/  LEA.HI.X.SX32 R11, R19, R0, 0x2, P6 ;  /* 0x00000000130b7211 */ /* 0x000fe200030f16ff */
[----:B---3--:R1:W-:Y:S01]  /*51c60*/  @P2 STG.E desc[UR22][R8.64], R244 ;  /* 0x000000f408002986 */ /* 0x0083e2000c101916 */
[----:B----4-:R-:W-:Y:S01]  /*51c70*/  ISETP.LT.AND P2, PT, R18, UR5, !P0 ;  /* 0x0000000512007c0c */ /* 0x010fe2000c741270 */
[----:B------:R-:W-:Y:S02]  /*51c80*/  IMAD R17, R3, 0x2, R19 ;  /* 0x0000000203117824 */ /* 0x000fe400078e0213 */
[----:B------:R-:W3:Y:S01]  /*51c90*/  LDL.LU R18, [R1+0xd78] ;  /* 0x000d780001127983 */ /* 0x000ee20000300800 */
[----:B------:R-:W-:Y:S01]  /*51ca0*/  ISETP.LT.AND P4, PT, R27, UR6, !P0 ;  /* 0x000000061b007c0c */ /* 0x000fe2000c781270 */
[----:B------:R-:W4:Y:S02]  /*51cb0*/  LDCU UR6, c[0x0][0x39c] ;  /* 0x00007380ff0677ac */ /* 0x000f240008000800 */
[----:B------:R1:W-:Y:S01]  /*51cc0*/  @P3 STG.E desc[UR22][R10.64], R245 ;  /* 0x000000f50a003986 */ /* 0x0003e2000c101916 */
[----:B------:R-:W2:Y:S01]  /*51cd0*/  LDCU UR5, c[0x0][0x39c] ;  /* 0x00007380ff0577ac */ /* 0x000ea20008000800 */
[----:B------:R-:W-:Y:S01]  /*51ce0*/  ISETP.LT.AND P3, PT, R24, UR4, !P0 ;  /* 0x0000000418007c0c */ /* 0x000fe2000c761270 */
[----:B------:R-:W-:Y:S01]  /*51cf0*/  IMAD R19, R3, 0x2, R17 ;  /* 0x0000000203137824 */ /* 0x000fe200078e0211 */
[----:B------:R-:W3:Y:S01]  /*51d00*/  LDL.LU R24, [R1+0xd70] ;  /* 0x000d700001187983 */ /* 0x000ee20000300800 */
[C---:B-1----:R-:W-:Y:S01]  /*51d10*/  LEA R8, P6, R17.reuse, R2, 0x2 ;  /* 0x0000000211087211 */ /* 0x042fe200078c10ff */
[----:B------:R-:W1:Y:S03]  /*51d20*/  LDCU UR4, c[0x0][0x39c] ;  /* 0x00007380ff0477ac */ /* 0x000e660008000800 */
[----:B------:R-:W-:-:S02]  /*51d30*/  LEA.HI.X.SX32 R9, R17, R0, 0x2, P6 ;  /* 0x0000000011097211 */ /* 0x000fc400030f16ff */
[----:B------:R-:W-:Y:S01]  /*51d40*/  LEA R10, P6, R19, R2, 0x2 ;  /* 0x00000002130a7211 */ /* 0x000fe200078c10ff */
[----:B------:R-:W-:-:S03]  /*51d50*/  IMAD R17, R3, 0x2, R19 ;  /* 0x0000000203117824 */ /* 0x000fc600078e0213 */
[----:B------:R-:W-:Y:S01]  /*51d60*/  LEA.HI.X.SX32 R11, R19, R0, 0x2, P6 ;  /* 0x00000000130b7211 */ /* 0x000fe200030f16ff */
[----:B------:R-:W-:Y:S01]  /*51d70*/  IMAD R19, R3, 0x2, R17 ;  /* 0x0000000203137824 */ /* 0x000fe200078e0211 */
[----:B------:R1:W-:Y:S01]  /*51d80*/  @P5 STG.E desc[UR22][R8.64], R246 ;  /* 0x000000f608005986 */ /* 0x0003e2000c101916 */
[----:B----4-:R-:W-:Y:S01]  /*51d90*/  ISETP.LT.AND P5, PT, R26, UR6, !P0 ;  /* 0x000000061a007c0c */ /* 0x010fe2000c7a1270 */
[----:B------:R-:W3:Y:S02]  /*51da0*/  LDCU UR6, c[0x0][0x39c] ;  /* 0x00007380ff0677ac */ /* 0x000ee40008000800 */
[----:B------:R-:W4:Y:S04]  /*51db0*/  LDL.LU R26, [R1+0xd74] ;  /* 0x000d7400011a7983 */ /* 0x000f280000300800 */
[----:B--2---:R2:W-:Y:S01]  /*51dc0*/  @P4 STG.E desc[UR22][R10.64], R247 ;  /* 0x000000f70a004986 */ /* 0x0045e2000c101916 */
[----:B-1----:R-:W-:-:S02]  /*51dd0*/  LEA R8, P6, R17, R2, 0x2 ;  /* 0x0000000211087211 */ /* 0x002fc400078c10ff */
[----:B------:R-:W-:Y:S01]  /*51de0*/  ISETP.LT.AND P4, PT, R25, UR5, !P0 ;  /* 0x0000000519007c0c */ /* 0x000fe2000c781270 */
[----:B------:R-:W1:Y:S01]  /*51df0*/  LDCU UR5, c[0x0][0x39c] ;  /* 0x00007380ff0577ac */ /* 0x000e620008000800 */
[----:B------:R-:W4:Y:S01]  /*51e00*/  LDL.LU R25, [R1+0xd64] ;  /* 0x000d640001197983 */ /* 0x000f220000300800 */
[----:B------:R-:W-:Y:S01]  /*51e10*/  LEA.HI.X.SX32 R9, R17, R0, 0x2, P6 ;  /* 0x0000000011097211 */ /* 0x000fe200030f16ff */
[----:B------:R-:W-:Y:S01]  /*51e20*/  IMAD R17, R3, 0x2, R19 ;  /* 0x0000000203117824 */ /* 0x000fe200078e0213 */
[----:B--2---:R-:W-:-:S03]  /*51e30*/  LEA R10, P6, R19, R2, 0x2 ;  /* 0x00000002130a7211 */ /* 0x004fc600078c10ff */
[----:B------:R2:W-:Y:S01]  /*51e40*/  @P2 STG.E desc[UR22][R8.64], R196 ;  /* 0x000000c408002986 */ /* 0x0005e2000c101916 */
[----:B------:R-:W-:Y:S01]  /*51e50*/  ISETP.LT.AND P2, PT, R16, UR4, !P0 ;  /* 0x0000000410007c0c */ /* 0x000fe2000c741270 */
[----:B------:R-:W4:Y:S01]  /*51e60*/  LDCU UR4, c[0x0][0x39c] ;  /* 0x00007380ff0477ac */ /* 0x000f220008000800 */
[----:B------:R-:W-:Y:S01]  /*51e70*/  LEA.HI.X.SX32 R11, R19, R0, 0x2, P6 ;  /* 0x00000000130b7211 */ /* 0x000fe200030f16ff */
[----:B------:R-:W4:Y:S01]  /*51e80*/  LDL.LU R16, [R1+0xd68] ;  /* 0x000d680001107983 */ /* 0x000f220000300800 */
[----:B--2---:R-:W-:-:S04]  /*51e90*/  LEA R8, P6, R17, R2, 0x2 ;  /* 0x0000000211087211 */ /* 0x004fc800078c10ff */
[----:B------:R-:W-:Y:S01]  /*51ea0*/  LEA.HI.X.SX32 R9, R17, R0, 0x2, P6 ;  /* 0x0000000011097211 */ /* 0x000fe200030f16ff */
[----:B------:R2:W-:Y:S04]  /*51eb0*/  @P3 STG.E desc[UR22][R10.64], R197 ;  /* 0x000000c50a003986 */ /* 0x0005e8000c101916 */
[----:B------:R1:W-:Y:S01]  /*51ec0*/  @P5 STG.E desc[UR22][R8.64], R198 ;  /* 0x000000c608005986 */ /* 0x0003e2000c101916 */
[----:B---3--:R-:W-:Y:S01]  /*51ed0*/  ISETP.LT.AND P3, PT, R18, UR6, !P0 ;  /* 0x0000000612007c0c */ /* 0x008fe2000c761270 */
[C---:B------:R-:W-:Y:S02]  /*51ee0*/  IMAD R19, R3.reuse, 0x2, R17 ;  /* 0x0000000203137824 */ /* 0x040fe400078e0211 */
[----:B------:R-:W3:Y:S01]  /*51ef0*/  LDL.LU R18, [R1+0xd5c] ;  /* 0x000d5c0001127983 */ /* 0x000ee20000300800 */
[----:B------:R-:W4:Y:S01]  /*51f00*/  LDCU UR6, c[0x0][0x39c] ;  /* 0x00007380ff0677ac */ /* 0x000f220008000800 */
[----:B-1----:R-:W-:Y:S01]  /*51f10*/  ISETP.LT.AND P5, PT, R24, UR5, !P0 ;  /* 0x0000000518007c0c */ /* 0x002fe2000c7a1270 */
[----:B------:R-:W-:Y:S01]  /*51f20*/  IMAD R17, R3, 0x2, R19 ;  /* 0x0000000203117824 */ /* 0x000fe200078e0213 */
[----:B------:R-:W3:Y:S01]  /*51f30*/  LDL.LU R24, [R1+0xd50] ;  /* 0x000d500001187983 */ /* 0x000ee20000300800 */
[C---:B--2---:R-:W-:Y:S01]  /*51f40*/  LEA R10, P6, R19.reuse, R2, 0x2 ;  /* 0x00000002130a7211 */ /* 0x044fe200078c10ff */
[----:B------:R-:W1:Y:S03]  /*51f50*/  LDCU UR5, c[0x0][0x39c] ;  /* 0x00007380ff0577ac */ /* 0x000e660008000800 */
[----:B------:R-:W-:-:S02]  /*51f60*/  LEA.HI.X.SX32 R11, R19, R0, 0x2, P6 ;  /* 0x00000000130b7211 */ /* 0x000fc400030f16ff */
[----:B------:R-:W-:Y:S01]  /*51f70*/  LEA R8, P6, R17, R2, 0x2 ;  /* 0x0000000211087211 */ /* 0x000fe200078c10ff */
[----:B------:R-:W-:-:S03]  /*51f80*/  IMAD R19, R3, 0x2, R17 ;  /* 0x0000000203137824 */ /* 0x000fc600078e0211 */
[----:B------:R-:W-:Y:S01]  /*51f90*/  LEA.HI.X.SX32 R9, R17, R0, 0x2, P6 ;  /* 0x0000000011097211 */ /* 0x000fe200030f16ff */
[----:B------:R2:W-:Y:S01]  /*51fa0*/  @P4 STG.E desc[UR22][R10.64], R199 ;  /* 0x000000c70a004986 */ /* 0x0005e2000c101916 */
[----:B------:R-:W-:-:S03]  /*51fb0*/  IMAD R17, R3, 0x2, R19 ;  /* 0x0000000203117824 */ /* 0x000fc600078e0213 */
[----:B------:R1:W-:Y:S01]  /*51fc0*/  @P2 STG.E desc[UR22][R8.64], R200 ;  /* 0x000000c808002986 */ /* 0x0003e2000c101916 */
[C---:B--2---:R-:W-:Y:S02]  /*51fd0*/  LEA R10, P6, R19.reuse, R2, 0x2 ;  /* 0x00000002130a7211 */ /* 0x044fe400078c10ff */
[----:B----4-:R-:W-:Y:S01]  /*51fe0*/  ISETP.LT.AND P4, PT, R26, UR4, !P0 ;  /* 0x000000041a007c0c */ /* 0x010fe2000c781270 */
[----:B------:R-:W3:Y:S01]  /*51ff0*/  LDCU UR4, c[0x0][0x39c] ;  /* 0x00007380ff0477ac */ /* 0x000ee20008000800 */
[----:B------:R-:W2:Y:S01]  /*52000*/  LDL.LU R26, [R1+0xd58] ;  /* 0x000d5800011a7983 */ /* 0x000ea20000300800 */
[----:B------:R-:W-:Y:S01]  /*52010*/  LEA.HI.X.SX32 R11, R19, R0, 0x2, P6 ;  /* 0x00000000130b7211 */ /* 0x000fe200030f16ff */
[----:B------:R-:W-:Y:S01]  /*52020*/  IMAD R19, R3, 0x2, R17 ;  /* 0x0000000203137824 */ /* 0x000fe200078e0211 */
[----:B-1----:R-:W-:Y:S02]  /*52030*/  LEA R8, P6, R17, R2, 0x2 ;  /* 0x0000000211087211 */ /* 0x002fe400078c10ff */
[----:B------:R-:W-:Y:S01]  /*52040*/  ISETP.LT.AND P2, PT, R25, UR6, !P0 ;  /* 0x0000000619007c0c */ /* 0x000fe2000c741270 */
[----:B------:R-:W1:Y:S01]  /*52050*/  LDCU UR6, c[0x0][0x39c] ;  /* 0x00007380ff0677ac */ /* 0x000e620008000800 */
[----:B------:R-:W4:Y:S01]  /*52060*/  LDL.LU R25, [R1+0xd40] ;  /* 0x000d400001197983 */ /* 0x000f220000300800 */
[----:B------:R-:W-:-:S03]  /*52070*/  LEA.HI.X.SX32 R9, R17, R0, 0x2, P6 ;  /* 0x0000000011097211 */ /* 0x000fc600030f16ff */
[----:B------:R1:W-:Y:S01]  /*52080*/  @P3 STG.E desc[UR22][R10.64], R201 ;  /* 0x000000c90a003986 */ /* 0x0003e2000c101916 */
[----:B------:R-:W-:Y:S02]  /*52090*/  ISETP.LT.AND P3, PT, R16, UR5, !P0 ;  /* 0x0000000510007c0c */ /* 0x000fe4000c761270 */
[----:B-1----:R-:W-:Y:S01]  /*520a0*/  LEA R10, P6, R19, R2, 0x2 ;  /* 0x00000002130a7211 */ /* 0x002fe200078c10ff */
[----:B------:R-:W4:Y:S01]  /*520b0*/  LDL.LU R16, [R1+0xd44] ;  /* 0x000d440001107983 */ /* 0x000f220000300800 */
[----:B------:R-:W-:Y:S01]  /*520c0*/  IMAD R17, R3, 0x2, R19 ;  /* 0x0000000203117824 */ /* 0x000fe200078e0213 */
[----:B------:R-:W2:Y:S01]  /*520d0*/  LDCU UR5, c[0x0][0x39c] ;  /* 0x00007380ff0577ac */ /* 0x000ea20008000800 */
[----:B------:R-:W-:Y:S01]  /*520e0*/  LEA.HI.X.SX32 R11, R19, R0, 0x2, P6 ;  /* 0x00000000130b7211 */ /* 0x000fe200030f16ff */
[----:B------:R1:W-:Y:S04]  /*520f0*/  @P5 STG.E desc[UR22][R8.64], R202 ;  /* 0x000000ca08005986 */ /* 0x0003e8000c101916 */
[----:B------:R1:W-:Y:S01]  /*52100*/  @P4 STG.E desc[UR22][R10.64], R203 ;  /* 0x000000cb0a004986 */ /* 0x0003e2000c101916 */
[----:B---3--:R-:W-:Y:S01]  /*52110*/  ISETP.LT.AND P5, PT, R18, UR4, !P0 ;  /* 0x0000000412007c0c */ /* 0x008fe2000c7a1270 */
[----:B------:R-:W4:Y:S02]  /*52120*/  LDCU UR4, c[0x0][0x39c] ;  /* 0x00007380ff0477ac */ /* 0x000f240008000800 */
[----:B------:R-:W3:Y:S01]  /*52130*/  LDL.LU R18, [R1+0xd3c] ;  /* 0x000d3c0001127983 */ /* 0x000ee20000300800 */
[----:B------:R-:W-:Y:S01]  /*52140*/  ISETP.LT.AND P4, PT, R24, UR6, !P0 ;  /* 0x0000000618007c0c */ /* 0x000fe2000c781270 */
[----:B------:R-:W-:-:S02]  /*52150*/  IMAD R19, R3, 0x2, R17 ;  /* 0x0000000203137824 */ /* 0x000fc400078e0211 */
[----:B------:R-:W3:Y:S01]  /*52160*/  LDL.LU R24, [R1+0xd34] ;  /* 0x000d340001187983 */ /* 0x000ee20000300800 */
[C---:B-1----:R-:W-:Y:S01]  /*52170*/  LEA R8, P6, R17.reuse, R2, 0x2 ;  /* 0x0000000211087211 */ /* 0x042fe200078c10ff */
[----:B------:R-:W1:Y:S03]  /*52180*/  LDCU UR6, c[0x0][0x39c] ;  /* 0x00007380ff0677ac */ /* 0x000e660008000800 */
[----:B------:R-:W-:Y:S02]  /*52190*/  LEA.HI.X.SX32 R9, R17, R0, 0x2, P6 ;  /* 0x0000000011097211 */ /* 0x000fe400030f16ff */
[----:B------:R-:W-:Y:S01]  /*521a0*/  LEA R10, P6, R19, R2, 0x2 ;  /* 0x00000002130a7211 */ /* 0x000fe200078c10ff */
[----:B------:R-:W-:-:S03]  /*521b0*/  IMAD R17, R3, 0x2, R19 ;  /* 0x0000000203117824 */ /* 0x000fc600078e0213 */
[----:B------:R-:W-:Y:S01]  /*521c0*/  LEA.HI.X.SX32 R11, R19, R0, 0x2, P6 ;  /* 0x00000000130b7211 */ /* 0x000fe200030f16ff */
[----:B------:R1:W-:Y:S01]  /*521d0*/  @P2 STG.E desc[UR22][R8.64], R208 ;  /* 0x000000d008002986 */ /* 0x0003e2000c101916 */
[----:B------:R-:W-:-:S03]  /*521e0*/  IMAD R19, R3, 0x2, R17 ;  /* 0x0000000203137824 */ /* 0x000fc600078e0211 */
[----:B------:R2:W-:Y:S01]  /*521f0*/  @P3 STG.E desc[UR22][R10.64], R209 ;  /* 0x000000d10a003986 */ /* 0x0005e2000c101916 */
[C---:B-1----:R-:W-:Y:S02]  /*52200*/  LEA R8, P6, R17.reuse, R2, 0x2 ;  /* 0x0000000211087211 */ /* 0x042fe400078c10ff */
[----:B--2---:R-:W-:Y:S01]  /*52210*/  ISETP.LT.AND P2, PT, R26, UR5, !P0 ;  /* 0x000000051a007c0c */ /* 0x004fe2000c741270 */
[----:B------:R-:W3:Y:S01]  /*52220*/  LDCU UR5, c[0x0][0x39c] ;  /* 0x00007380ff0577ac */ /* 0x000ee20008000800 */
[----:B------:R-:W2:Y:S01]  /*52230*/  LDL.LU R26, [R1+0xd38] ;  /* 0x000d3800011a7983 */ /* 0x000ea20000300800 */
[----:B------:R-:W-:Y:S01]  /*52240*/  LEA.HI.X.SX32 R9, R17, R0, 0x2, P6 ;  /* 0x0000000011097211 */ /* 0x000fe200030f16ff */
[----:B------:R-:W-:Y:S01]  /*52250*/  IMAD R17, R3, 0x2, R19 ;  /* 0x0000000203117824 */ /* 0x000fe200078e0213 */
[----:B------:R-:W-:Y:S02]  /*52260*/  LEA R10, P6, R19, R2, 0x2 ;  /* 0x00000002130a7211 */ /* 0x000fe400078c10ff */
[----:B----4-:R-:W-:Y:S01]  /*52270*/  ISETP.LT.AND P3, PT, R25, UR4, !P0 ;  /* 0x0000000419007c0c */ /* 0x010fe2000c761270 */
        /* <DEDUP_REMOVED lines=73> */
[----:B------:R1:W-:Y:S04]  /*52710*/  @P2 STG.E desc[UR22][R8.64], R232 ;  /* 0x000000e808002986 */ /* 0x0003e8000c101916 */
[----:B------:R3:W-:Y:S01]  /*52720*/  @P3 STG.E desc[UR22][R10.64], R233 ;  /* 0x000000e90a003986 */ /* 0x0007e2000c101916 */
[----:B-1----:R-:W-:Y:S02]  /*52730*/  LEA R8, P6, R17, R2, 0x2 ;  /* 0x0000000211087211 */ /* 0x002fe400078c10ff */
[----:B------:R-:W-:Y:S01]  /*52740*/  ISETP.LT.AND P2, PT, R16, UR5, !P0 ;  /* 0x0000000510007c0c */ /* 0x000fe2000c741270 */
[----:B------:R-:W-:Y:S01]  /*52750*/  IMAD R19, R3, 0x2, R17 ;  /* 0x0000000203137824 */ /* 0x000fe200078e0211 */
[----:B------:R-:W4:Y:S01]  /*52760*/  LDL.LU R16, [R1+0xcf4] ;  /* 0x000cf40001107983 */ /* 0x000f220000300800 */
[----:B------:R-:W-:Y:S01]  /*52770*/  LEA.HI.X.SX32 R9, R17, R0, 0x2, P6 ;  /* 0x0000000011097211 */ /* 0x000fe200030f16ff */
[----:B------:R-:W2:Y:S04]  /*52780*/  LDCU UR5, c[0x0][0x39c] ;  /* 0x00007380ff0577ac */ /* 0x000ea80008000800 */
[----:B------:R1:W-:Y:S01]  /*52790*/  @P5 STG.E desc[UR22][R8.64], R234 ;  /* 0x000000ea08005986 */ /* 0x0003e2000c101916 */
[----:B---3--:R-:W-:Y:S01]  /*527a0*/  ISETP.LT.AND P3, PT, R18, UR4, !P0 ;  /* 0x0000000412007c0c */ /* 0x008fe2000c761270 */
[----:B------:R-:W4:Y:S02]  /*527b0*/  LDCU UR4, c[0x0][0x39c] ;  /* 0x00007380ff0477ac */ /* 0x000f240008000800 */
[----:B------:R-:W3:Y:S01]  /*527c0*/  LDL.LU R18, [R1+0xcec] ;  /* 0x000cec0001127983 */ /* 0x000ee20000300800 */
[----:B------:R-:W-:Y:S01]  /*527d0*/  ISETP.LT.AND P5, PT, R24, UR6, !P0 ;  /* 0x0000000618007c0c */ /* 0x000fe2000c7a1270 */
[----:B------:R-:W-:-:S02]  /*527e0*/  IMAD R17, R3, 0x2, R19 ;  /* 0x0000000203117824 */ /* 0x000fc400078e0213 */
[----:B------:R-:W3:Y:S01]  /*527f0*/  LDL.LU R24, [R1+0xce4] ;  /* 0x000ce40001187983 */ /* 0x000ee20000300800 */
[C---:B------:R-:W-:Y:S01]  /*52800*/  LEA R10, P6, R19.reuse, R2, 0x2 ;  /* 0x00000002130a7211 */ /* 0x040fe200078c10ff */
[----:B------:R-:W2:Y:S03]  /*52810*/  LDCU UR6, c[0x0][0x39c] ;  /* 0x00007380ff0677ac */ /* 0x000ea60008000800 */
[----:B------:R-:W-:Y:S02]  /*52820*/  LEA.HI.X.SX32 R11, R19, R0, 0x2, P6 ;  /* 0x00000000130b7211 */ /* 0x000fe400030f16ff */
[----:B-1----:R-:W-:Y:S01]  /*52830*/  LEA R8, P6, R17, R2, 0x2 ;  /* 0x0000000211087211 */ /* 0x002fe200078c10ff */
        /* <DEDUP_REMOVED lines=67> */
[----:B------:R-:W2:Y:S02]  /*52c70*/  LDCU UR5, c[0x0][0x39c] ;  /* 0x00007380ff0577ac */ /* 0x000ea40008000800 */
[----:B------:R-:W3:Y:S01]  /*52c80*/  LDL.LU R27, [R1+0xca4] ;  /* 0x000ca400011b7983 */ /* 0x000ee20000300800 */
        /* <DEDUP_REMOVED lines=9> */
[----:B------:R-:W1:Y:S01]  /*52d20*/  LDCU UR4, c[0x0][0x39c] ;  /* 0x00007380ff0477ac */ /* 0x000e620008000800 */
[----:B------:R-:W2:Y:S01]  /*52d30*/  LDL.LU R26, [R1+0xc98] ;  /* 0x000c9800011a7983 */ /* 0x000ea20000300800 */
[----:B------:R-:W-:Y:S01]  /*52d40*/  LEA.HI.X.SX32 R11, R19, R0, 0x2, P6 ;  /* 0x00000000130b7211 */ /* 0x000fe200030f16ff */
[----:B------:R-:W-:Y:S01]  /*52d50*/  IMAD R19, R3, 0x2, R17 ;  /* 0x0000000203137824 */ /* 0x000fe200078e0211 */
[----:B------:R-:W-:Y:S01]  /*52d60*/  LEA R8, P6, R17, R2, 0x2 ;  /* 0x0000000211087211 */ /* 0x000fe200078c10ff */
[----:B------:R-:W2:Y:S01]  /*52d70*/  LDL.LU R33, [R1+0xc8c] ;  /* 0x000c8c0001217983 */ /* 0x000ea20000300800 */
[----:B----4-:R-:W-:Y:S01]  /*52d80*/  ISETP.LT.AND P5, PT, R25, UR6, !P0 ;  /* 0x0000000619007c0c */ /* 0x010fe2000c7a1270 */
[----:B------:R-:W3:Y:S02]  /*52d90*/  LDCU UR6, c[0x0][0x39c] ;  /* 0x00007380ff0677ac */ /* 0x000ee40008000800 */
[----:B------:R4:W-:Y:S01]  /*52da0*/  @P4 STG.E desc[UR22][R10.64], R151 ;  /* 0x000000970a004986 */ /* 0x0009e2000c101916 */
[----:B------:R-:W-:-:S03]  /*52db0*/  LEA.HI.X.SX32 R9, R17, R0, 0x2, P6 ;  /* 0x0000000011097211 */ /* 0x000fc600030f16ff */
[----:B------:R-:W2:Y:S04]  /*52dc0*/  LDL.LU R32, [R1+0xc88] ;  /* 0x000c880001207983 */ /* 0x000ea80000300800 */
[----:B------:R-:W-:Y:S01]  /*52dd0*/  @P2 STG.E desc[UR22][R8.64], R156 ;  /* 0x0000009c08002986 */ /* 0x000fe2000c101916 */
[----:B------:R-:W-:Y:S01]  /*52de0*/  ISETP.LT.AND P4, PT, R16, UR5, !P0 ;  /* 0x0000000510007c0c */ /* 0x000fe2000c781270 */
[----:B------:R-:W1:Y:S01]  /*52df0*/  LDCU UR5, c[0x0][0x39c] ;  /* 0x00007380ff0577ac */ /* 0x000e620008000800 */
[----:B------:R-:W-:-:S04]  /*52e00*/  LEA R16, P6, R19, R2, 0x2 ;  /* 0x0000000213107211 */ /* 0x000fc800078c10ff */
[----:B------:R-:W-:-:S05]  /*52e10*/  LEA.HI.X.SX32 R17, R19, R0, 0x2, P6 ;  /* 0x0000000013117211 */ /* 0x000fca00030f16ff */
[----:B------:R1:W-:Y:S01]  /*52e20*/  @P3 STG.E desc[UR22][R16.64], R157 ;  /* 0x0000009d10003986 */ /* 0x0003e2000c101916 */
[----:B---3--:R-:W-:Y:S01]  /*52e30*/  ISETP.LT.AND P3, PT, R24, UR6, !P0 ;  /* 0x0000000618007c0c */ /* 0x008fe2000c761270 */
[----:B------:R-:W-:Y:S02]  /*52e40*/  IMAD R25, R3, 0x2, R19 ;  /* 0x0000000203197824 */ /* 0x000fe400078e0213 */
[----:B------:R-:W3:Y:S01]  /*52e50*/  LDL.LU R24, [R1+0xc80] ;  /* 0x000c800001187983 */ /* 0x000ee20000300800 */
[----:B-1----:R-:W-:Y:S01]  /*52e60*/  ISETP.LT.AND P2, PT, R18, UR4, !P0 ;  /* 0x0000000412007c0c */ /* 0x002fe2000c741270 */
[----:B------:R-:W2:Y:S01]  /*52e70*/  LDCU UR4, c[0x0][0x39c] ;  /* 0x00007380ff0477ac */ /* 0x000ea20008000800 */
[----:B------:R-:W-:Y:S01]  /*52e80*/  LEA R18, P6, R25, R2, 0x2 ;  /* 0x0000000219127211 */ /* 0x000fe200078c10ff */
[----:B----4-:R-:W-:Y:S01]  /*52e90*/  IMAD R11, R3, 0x2, R25 ;  /* 0x00000002030b7824 */ /* 0x010fe200078e0219 */
[----:B------:R-:W1:Y:S02]  /*52ea0*/  LDCU UR6, c[0x0][0x39c] ;  /* 0x00007380ff0677ac */ /* 0x000e640008000800 */
[----:B------:R-:W-:-:S02]  /*52eb0*/  LEA.HI.X.SX32 R19, R25, R0, 0x2, P6 ;  /* 0x0000000019137211 */ /* 0x000fc400030f16ff */
[----:B------:R-:W-:-:S03]  /*52ec0*/  LEA R10, P6, R11, R2, 0x2 ;  /* 0x000000020b0a7211 */ /* 0x000fc600078c10ff */
[----:B------:R4:W-:Y:S01]  /*52ed0*/  @P5 STG.E desc[UR22][R18.64], R158 ;  /* 0x0000009e12005986 */ /* 0x0009e2000c101916 */
[----:B------:R-:W-:Y:S01]  /*52ee0*/  ISETP.LT.AND P5, PT, R27, UR5, !P0 ;  /* 0x000000051b007c0c */ /* 0x000fe2000c7a1270 */
[----:B------:R-:W-:Y:S02]  /*52ef0*/  IMAD R25, R3, 0x2, R11 ;  /* 0x0000000203197824 */ /* 0x000fe400078e020b */
[----:B------:R-:W3:Y:S01]  /*52f00*/  LDL.LU R27, [R1+0xc78] ;  /* 0x000c7800011b7983 */ /* 0x000ee20000300800 */
[----:B------:R-:W-:Y:S01]  /*52f10*/  LEA.HI.X.SX32 R11, R11, R0, 0x2, P6 ;  /* 0x000000000b0b7211 */ /* 0x000fe200030f16ff */
[----:B------:R-:W-:Y:S01]  /*52f20*/  IMAD R17, R3, 0x2, R25 ;  /* 0x0000000203117824 */ /* 0x000fe200078e0219 */
[C---:B------:R-:W-:Y:S01]  /*52f30*/  LEA R8, P6, R25.reuse, R2, 0x2 ;  /* 0x0000000219087211 */ /* 0x040fe200078c10ff */
[----:B------:R-:W1:Y:S02]  /*52f40*/  LDCU UR5, c[0x0][0x39c] ;  /* 0x00007380ff0577ac */ /* 0x000e640008000800 */
[----:B------:R1:W-:Y:S01]  /*52f50*/  @P4 STG.E desc[UR22][R10.64], R159 ;  /* 0x0000009f0a004986 */ /* 0x0003e2000c101916 */
[----:B------:R-:W-:-:S02]  /*52f60*/  LEA.HI.X.SX32 R9, R25, R0, 0x2, P6 ;  /* 0x0000000019097211 */ /* 0x000fc400030f16ff */
[----:B--2---:R-:W-:Y:S01]  /*52f70*/  ISETP.LT.AND P4, PT, R26, UR4, !P0 ;  /* 0x000000041a007c0c */ /* 0x004fe2000c781270 */
[----:B------:R-:W3:Y:S01]  /*52f80*/  LDCU UR4, c[0x0][0x39c] ;  /* 0x00007380ff0477ac */ /* 0x000ee20008000800 */
[----:B------:R-:W2:Y:S01]  /*52f90*/  LDL.LU R26, [R1+0xc68] ;  /* 0x000c6800011a7983 */ /* 0x000ea20000300800 */
[----:B------:R-:W-:Y:S01]  /*52fa0*/  LEA R16, P6, R17, R2, 0x2 ;  /* 0x0000000211107211 */ /* 0x000fe200078c10ff */
[----:B----4-:R-:W-:-:S03]  /*52fb0*/  IMAD R19, R3, 0x2, R17 ;  /* 0x0000000203137824 */ /* 0x010fc600078e0211 */
[----:B------:R-:W-:Y:S02]  /*52fc0*/  LEA.HI.X.SX32 R17, R17, R0, 0x2, P6 ;  /* 0x0000000011117211 */ /* 0x000fe400030f16ff */
[----:B------:R-:W-:Y:S01]  /*52fd0*/  LEA R18, P6, R19, R2, 0x2 ;  /* 0x0000000213127211 */ /* 0x000fe200078c10ff */
[----:B------:R-:W-:-:S03]  /*52fe0*/  IMAD R25, R3, 0x2, R19 ;  /* 0x0000000203197824 */ /* 0x000fc600078e0213 */
[----:B------:R-:W-:Y:S01]  /*52ff0*/  LEA.HI.X.SX32 R19, R19, R0, 0x2, P6 ;  /* 0x0000000013137211 */ /* 0x000fe200030f16ff */
[----:B------:R4:W-:Y:S01]  /*53000*/  @P2 STG.E desc[UR22][R8.64], R164 ;  /* 0x000000a408002986 */ /* 0x0009e2000c101916 */
[----:B-1----:R-:W-:Y:S01]  /*53010*/  ISETP.LT.AND P2, PT, R33, UR6, !P0 ;  /* 0x0000000621007c0c */ /* 0x002fe2000c741270 */
[----:B------:R-:W1:Y:S02]  /*53020*/  LDCU UR6, c[0x0][0x39c] ;  /* 0x00007380ff0677ac */ /* 0x000e640008000800 */
[----:B------:R1:W-:Y:S01]  /*53030*/  @P3 STG.E desc[UR22][R16.64], R165 ;  /* 0x000000a510003986 */ /* 0x0003e2000c101916 */
[----:B------:R-:W-:Y:S01]  /*53040*/  ISETP.LT.AND P3, PT, R32, UR5, !P0 ;  /* 0x0000000520007c0c */ /* 0x000fe2000c761270 */
[----:B------:R-:W2:Y:S02]  /*53050*/  LDCU UR5, c[0x0][0x39c] ;  /* 0x00007380ff0577ac */ /* 0x000ea40008000800 */
[----:B------:R-:W2:Y:S04]  /*53060*/  LDL.LU R33, [R1+0xc64] ;  /* 0x000c640001217983 */ /* 0x000ea80000300800 */
[----:B------:R-:W-:Y:S04]  /*53070*/  @P5 STG.E desc[UR22][R18.64], R166 ;  /* 0x000000a612005986 */ /* 0x000fe8000c101916 */
[----:B------:R-:W2:Y:S01]  /*53080*/  LDL.LU R32, [R1+0xc5c] ;  /* 0x000c5c0001207983 */ /* 0x000ea20000300800 */
[----:B---3--:R-:W-:-:S02]  /*53090*/  ISETP.LT.AND P5, PT, R24, UR4, !P0 ;  /* 0x0000000418007c0c */ /* 0x008fc4000c7a1270 */
[----:B------:R-:W-:Y:S01]  /*530a0*/  LEA R10, P6, R25, R2, 0x2 ;  /* 0x00000002190a7211 */ /* 0x000fe200078c10ff */
[----:B------:R-:W3:Y:S01]  /*530b0*/  LDL.LU R24, [R1+0xc4c] ;  /* 0x000c4c0001187983 */ /* 0x000ee20000300800 */
[----:B----4-:R-:W-:Y:S01]  /*530c0*/  IMAD R9, R3, 0x2, R25 ;  /* 0x0000000203097824 */ /* 0x010fe200078e0219 */
[----:B------:R-:W4:Y:S01]  /*530d0*/  LDCU UR4, c[0x0][0x39c] ;  /* 0x00007380ff0477ac */ /* 0x000f220008000800 */
[----:B------:R-:W-:-:S03]  /*530e0*/  LEA.HI.X.SX32 R11, R25, R0, 0x2, P6 ;  /* 0x00000000190b7211 */ /* 0x000fc600030f16ff */
[----:B------:R-:W-:Y:S02]  /*530f0*/  LEA R8, P6, R9, R2, 0x2 ;  /* 0x0000000209087211 */ /* 0x000fe400078c10ff */
[----:B------:R4:W-:Y:S01]  /*53100*/  @P4 STG.E desc[UR22][R10.64], R167 ;  /* 0x000000a70a004986 */ /* 0x0009e2000c101916 */
[----:B-1----:R-:W-:Y:S01]  /*53110*/  IMAD R17, R3, 0x2, R9 ;  /* 0x0000000203117824 */ /* 0x002fe200078e0209 */
[----:B------:R-:W-:Y:S02]  /*53120*/  LEA.HI.X.SX32 R9, R9, R0, 0x2, P6 ;  /* 0x0000000009097211 */ /* 0x000fe400030f16ff */
[----:B------:R-:W-:Y:S01]  /*53130*/  ISETP.LT.AND P4, PT, R27, UR6, !P0 ;  /* 0x000000061b007c0c */ /* 0x000fe2000c781270 */
[----:B------:R-:W-:Y:S01]  /*53140*/  IMAD R25, R3, 0x2, R17 ;  /* 0x0000000203197824 */ /* 0x000fe200078e0211 */
[----:B------:R-:W3:Y:S01]  /*53150*/  LDL.LU R27, [R1+0xc44] ;  /* 0x000c4400011b7983 */ /* 0x000ee20000300800 */
[C---:B------:R-:W-:Y:S01]  /*53160*/  LEA R16, P6, R17.reuse, R2, 0x2 ;  /* 0x0000000211107211 */ /* 0x040fe200078c10ff */
[----:B------:R-:W1:Y:S02]  /*53170*/  LDCU UR6, c[0x0][0x39c] ;  /* 0x00007380ff0677ac */ /* 0x000e640008000800 */
[----:B------:R2:W-:Y:S01]  /*53180*/  @P2 STG.E desc[UR22][R8.64], R172 ;  /* 0x000000ac08002986 */ /* 0x0005e2000c101916 */
[----:B------:R-:W-:Y:S01]  /*53190*/  LEA.HI.X.SX32 R17, R17, R0, 0x2, P6 ;  /* 0x0000000011117211 */ /* 0x000fe200030f16ff */
[----:B----4-:R-:W-:Y:S01]  /*531a0*/  IMAD R11, R3, 0x2, R25 ;  /* 0x00000002030b7824 */ /* 0x010fe200078e0219 */
[----:B------:R-:W-:-:S02]  /*531b0*/  LEA R18, P6, R25, R2, 0x2 ;  /* 0x0000000219127211 */ /* 0x000fc400078c10ff */
[----:B--2---:R-:W-:Y:S01]  /*531c0*/  ISETP.LT.AND P2, PT, R26, UR5, !P0 ;  /* 0x000000051a007c0c */ /* 0x004fe2000c741270 */
[----:B------:R-:W3:Y:S01]  /*531d0*/  LDCU UR5, c[0x0][0x39c] ;  /* 0x00007380ff0577ac */ /* 0x000ee20008000800 */
[----:B------:R-:W2:Y:S01]  /*531e0*/  LDL.LU R26, [R1+0xc3c] ;  /* 0x000c3c00011a7983 */ /* 0x000ea20000300800 */
[----:B------:R-:W-:Y:S02]  /*531f0*/  LEA.HI.X.SX32 R19, R25, R0, 0x2, P6 ;  /* 0x0000000019137211 */ /* 0x000fe400030f16ff */
[----:B------:R-:W-:Y:S01]  /*53200*/  LEA R10, P6, R11, R2, 0x2 ;  /* 0x000000020b0a7211 */ /* 0x000fe200078c10ff */
[----:B------:R-:W-:-:S03]  /*53210*/  IMAD R9, R3, 0x2, R11 ;  /* 0x0000000203097824 */ /* 0x000fc600078e020b */
[----:B------:R-:W-:Y:S01]  /*53220*/  LEA.HI.X.SX32 R11, R11, R0, 0x2, P6 ;  /* 0x000000000b0b7211 */ /* 0x000fe200030f16ff */
[----:B------:R4:W-:Y:S04]  /*53230*/  @P3 STG.E desc[UR22][R16.64], R173 ;  /* 0x000000ad10003986 */ /* 0x0009e8000c101916 */
[----:B------:R1:W-:Y:S04]  /*53240*/  @P5 STG.E desc[UR22][R18.64], R174 ;  /* 0x000000ae12005986 */ /* 0x0003e8000c101916 */
[----:B------:R3:W-:Y:S01]  /*53250*/  @P4 STG.E desc[UR22][R10.64], R175 ;  /* 0x000000af0a004986 */ /* 0x0007e2000c101916 */
[----:B------:R-:W-:Y:S01]  /*53260*/  ISETP.LT.AND P3, PT, R33, UR4, !P0 ;  /* 0x0000000421007c0c */ /* 0x000fe2000c761270 */
[----:B------:R-:W3:Y:S02]  /*53270*/  LDCU UR4, c[0x0][0x39c] ;  /* 0x00007380ff0477ac */ /* 0x000ee40008000800 */
[----:B------:R-:W2:Y:S01]  /*53280*/  LDL.LU R33, [R1+0xc34] ;  /* 0x000c340001217983 */ /* 0x000ea20000300800 */
[----:B-1----:R-:W-:Y:S01]  /*53290*/  ISETP.LT.AND P5, PT, R32, UR6, !P0 ;  /* 0x0000000620007c0c */ /* 0x002fe2000c7a1270 */
[----:B------:R-:W2:Y:S02]  /*532a0*/  LDCU UR6, c[0x0][0x39c] ;  /* 0x00007380ff0677ac */ /* 0x000ea40008000800 */
[----:B------:R-:W2:Y:S01]  /*532b0*/  LDL.LU R32, [R1+0xc28] ;  /* 0x000c280001207983 */ /* 0x000ea20000300800 */
[----:B---3--:R-:W-:Y:S01]  /*532c0*/  ISETP.LT.AND P4, PT, R24, UR5, !P0 ;  /* 0x0000000518007c0c */ /* 0x008fe2000c781270 */
[----:B------:R-:W-:-:S02]  /*532d0*/  IMAD R25, R3, 0x2, R9 ;  /* 0x0000000203197824 */ /* 0x000fc400078e0209 */
[----:B------:R-:W3:Y:S01]  /*532e0*/  LDL.LU R24, [R1+0xc20] ;  /* 0x000c200001187983 */ /* 0x000ee20000300800 */
[C---:B------:R-:W-:Y:S01]  /*532f0*/  LEA R8, P6, R9.reuse, R2, 0x2 ;  /* 0x0000000209087211 */ /* 0x040fe200078c10ff */
[----:B------:R-:W1:Y:S03]  /*53300*/  LDCU UR5, c[0x0][0x39c] ;  /* 0x00007380ff0577ac */ /* 0x000e660008000800 */
[----:B------:R-:W-:Y:S02]  /*53310*/  LEA.HI.X.SX32 R9, R9, R0, 0x2, P6 ;  /* 0x0000000009097211 */ /* 0x000fe400030f16ff */
[----:B----4-:R-:W-:-:S03]  /*53320*/  LEA R16, P6, R25, R2, 0x2 ;  /* 0x0000000219107211 */ /* 0x010fc600078c10ff */
[----:B------:R4:W-:Y:S01]  /*53330*/  @P2 STG.E desc[UR22][R8.64], R180 ;  /* 0x000000b408002986 */ /* 0x0009e2000c101916 */
[----:B------:R-:W-:Y:S01]  /*53340*/  IMAD R19, R3, 0x2, R25 ;  /* 0x0000000203137824 */ /* 0x000fe200078e0219 */
[----:B------:R-:W-:Y:S02]  /*53350*/  ISETP.LT.AND P2, PT, R27, UR4, !P0 ;  /* 0x000000041b007c0c */ /* 0x000fe4000c741270 */
[----:B------:R-:W-:Y:S01]  /*53360*/  LEA.HI.X.SX32 R17, R25, R0, 0x2, P6 ;  /* 0x0000000019117211 */ /* 0x000fe200030f16ff */
[----:B------:R-:W3:Y:S01]  /*53370*/  LDL.LU R27, [R1+0xc18] ;  /* 0x000c1800011b7983 */ /* 0x000ee20000300800 */
[----:B------:R-:W-:Y:S01]  /*53380*/  LEA R18, P6, R19, R2, 0x2 ;  /* 0x0000000213127211 */ /* 0x000fe200078c10ff */
[----:B------:R-:W-:Y:S01]  /*53390*/  IMAD R11, R3, 0x2, R19 ;  /* 0x00000002030b7824 */ /* 0x000fe200078e0213 */
[----:B------:R-:W1:Y:S01]  /*533a0*/  LDCU UR4, c[0x0][0x39c] ;  /* 0x00007380ff0477ac */ /* 0x000e620008000800 */
[----:B------:R1:W-:Y:S01]  /*533b0*/  @P3 STG.E desc[UR22][R16.64], R181 ;  /* 0x000000b510003986 */ /* 0x0003e2000c101916 */
[----:B------:R-:W-:Y:S01]  /*533c0*/  LEA.HI.X.SX32 R19, R19, R0, 0x2, P6 ;  /* 0x0000000013137211 */ /* 0x000fe200030f16ff */
[----:B------:R-:W-:Y:S01]  /*533d0*/  IMAD R25, R3, 0x2, R11 ;  /* 0x0000000203197824 */ /* 0x000fe200078e020b */
[----:B--2---:R-:W-:Y:S01]  /*533e0*/  ISETP.LT.AND P3, PT, R26, UR6, !P0 ;  /* 0x000000061a007c0c */ /* 0x004fe2000c761270 */
[----:B------:R-:W3:Y:S01]  /*533f0*/  LDCU UR6, c[0x0][0x39c] ;  /* 0x00007380ff0677ac */ /* 0x000ee20008000800 */
[----:B------:R-:W2:Y:S01]  /*53400*/  LDL.LU R26, [R1+0xc0c] ;  /* 0x000c0c00011a7983 */ /* 0x000ea20000300800 */
[----:B------:R-:W-:-:S04]  /*53410*/  LEA R10, P6, R11, R2, 0x2 ;  /* 0x000000020b0a7211 */ /* 0x000fc800078c10ff */
[----:B------:R-:W-:Y:S02]  /*53420*/  LEA.HI.X.SX32 R11, R11, R0, 0x2, P6 ;  /* 0x000000000b0b7211 */ /* 0x000fe400030f16ff */
[C---:B----4-:R-:W-:Y:S01]  /*53430*/  LEA R8, P6, R25.reuse, R2, 0x2 ;  /* 0x0000000219087211 */ /* 0x050fe200078c10ff */
[----:B------:R4:W-:Y:S03]  /*53440*/  @P5 STG.E desc[UR22][R18.64], R182 ;  /* 0x000000b612005986 */ /* 0x0009e6000c101916 */
[----:B------:R-:W-:Y:S01]  /*53450*/  LEA.HI.X.SX32 R9, R25, R0, 0x2, P6 ;  /* 0x0000000019097211 */ /* 0x000fe200030f16ff */
[----:B------:R-:W-:Y:S04]  /*53460*/  @P4 STG.E desc[UR22][R10.64], R183 ;  /* 0x000000b70a004986 */ /* 0x000fe8000c101916 */
[----:B------:R3:W-:Y:S01]  /*53470*/  @P2 STG.E desc[UR22][R8.64], R188 ;  /* 0x000000bc08002986 */ /* 0x0007e2000c101916 */
[----:B-1----:R-:W-:Y:S01]  /*53480*/  ISETP.LT.AND P5, PT, R33, UR5, !P0 ;  /* 0x0000000521007c0c */ /* 0x002fe2000c7a1270 */
[----:B------:R-:W1:Y:S02]  /*53490*/  LDCU UR5, c[0x0][0x39c] ;  /* 0x00007380ff0577ac */ /* 0x000e640008000800 */
[----:B------:R-:W2:Y:S01]  /*534a0*/  LDL.LU R33, [R1+0xc00] ;  /* 0x000c000001217983 */ /* 0x000ea20000300800 */
[----:B------:R-:W-:Y:S01]  /*534b0*/  ISETP.LT.AND P4, PT, R32, UR4, !P0 ;  /* 0x0000000420007c0c */ /* 0x000fe2000c781270 */
[----:B------:R-:W-:-:S02]  /*534c0*/  IMAD R17, R3, 0x2, R25 ;  /* 0x0000000203117824 */ /* 0x000fc400078e0219 */
[----:B------:R-:W2:Y:S01]  /*534d0*/  LDL.LU R32, [R1+0xbfc] ;  /* 0x000bfc0001207983 */ /* 0x000ea20000300800 */
[----:B------:R-:W2:Y:S01]  /*534e0*/  LDCU UR4, c[0x0][0x39c] ;  /* 0x00007380ff0477ac */ /* 0x000ea20008000800 */
[----:B---3--:R-:W-:Y:S01]  /*534f0*/  ISETP.LT.AND P2, PT, R24, UR6, !P0 ;  /* 0x0000000618007c0c */ /* 0x008fe2000c741270 */
[----:B----4-:R-:W-:Y:S01]  /*53500*/  IMAD R19, R3, 0x2, R17 ;  /* 0x0000000203137824 */ /* 0x010fe200078e0211 */
[----:B------:R-:W3:Y:S01]  /*53510*/  LDL.LU R24, [R1+0xbf4] ;  /* 0x000bf40001187983 */ /* 0x000ee20000300800 */
[C---:B------:R-:W-:Y:S01]  /*53520*/  LEA R16, P6, R17.reuse, R2, 0x2 ;  /* 0x0000000211107211 */ /* 0x040fe200078c10ff */
[----:B------:R-:W4:Y:S03]  /*53530*/  LDCU UR6, c[0x0][0x39c] ;  /* 0x00007380ff0677ac */ /* 0x000f260008000800 */
[----:B------:R-:W-:Y:S02]  /*53540*/  LEA.HI.X.SX32 R17, R17, R0, 0x2, P6 ;  /* 0x0000000011117211 */ /* 0x000fe400030f16ff */
[----:B------:R-:W-:-:S03]  /*53550*/  LEA R18, P6, R19, R2, 0x2 ;  /* 0x0000000213127211 */ /* 0x000fc600078c10ff */
[----:B------:R4:W-:Y:S01]  /*53560*/  @P3 STG.E desc[UR22][R16.64], R189 ;  /* 0x000000bd10003986 */ /* 0x0009e2000c101916 */
[----:B------:R-:W-:Y:S01]  /*53570*/  IMAD R25, R3, 0x2, R19 ;  /* 0x0000000203197824 */ /* 0x000fe200078e0213 */
[----:B------:R-:W-:Y:S02]  /*53580*/  LEA.HI.X.SX32 R19, R19, R0, 0x2, P6 ;  /* 0x0000000013137211 */ /* 0x000fe400030f16ff */
[----:B-1----:R-:W-:Y:S01]  /*53590*/  ISETP.LT.AND P3, PT, R27, UR5, !P0 ;  /* 0x000000051b007c0c */ /* 0x002fe2000c761270 */
[----:B------:R-:W-:Y:S01]  /*535a0*/  IMAD R9, R3, 0x2, R25 ;  /* 0x0000000203097824 */ /* 0x000fe200078e0219 */
[----:B------:R-:W3:Y:S01]  /*535b0*/  LDL.LU R27, [R1+0xbec] ;  /* 0x000bec00011b7983 */ /* 0x000ee20000300800 */
[C---:B------:R-:W-:Y:S01]  /*535c0*/  LEA R10, P6, R25.reuse, R2, 0x2 ;  /* 0x00000002190a7211 */ /* 0x040fe200078c10ff */
[----:B------:R-:W1:Y:S02]  /*535d0*/  LDCU UR5, c[0x0][0x39c] ;  /* 0x00007380ff0577ac */ /* 0x000e640008000800 */
[----:B------:R1:W-:Y:S01]  /*535e0*/  @P5 STG.E desc[UR22][R18.64], R190 ;  /* 0x000000be12005986 */ /* 0x0003e2000c101916 */
[----:B------:R-:W-:Y:S01]  /*535f0*/  LEA.HI.X.SX32 R11, R25, R0, 0x2, P6 ;  /* 0x00000000190b7211 */ /* 0x000fe200030f16ff */
[----:B----4-:R-:W-:Y:S01]  /*53600*/  IMAD R17, R3, 0x2, R9 ;  /* 0x0000000203117824 */ /* 0x010fe200078e0209 */
[----:B--2---:R-:W-:Y:S01]  /*53610*/  ISETP.LT.AND P5, PT, R26, UR4, !P0 ;  /* 0x000000041a007c0c */ /* 0x004fe2000c7a1270 */
[----:B------:R-:W3:Y:S01]  /*53620*/  LDCU UR4, c[0x0][0x39c] ;  /* 0x00007380ff0477ac */ /* 0x000ee20008000800 */
[----:B------:R-:W2:Y:S01]  /*53630*/  LDL.LU R26, [R1+0xbdc] ;  /* 0x000bdc00011a7983 */ /* 0x000ea20000300800 */
[----:B------:R-:W-:-:S04]  /*53640*/  LEA R8, P6, R9, R2, 0x2 ;  /* 0x0000000209087211 */ /* 0x000fc800078c10ff */
[----:B------:R-:W-:Y:S02]  /*53650*/  LEA.HI.X.SX32 R9, R9, R0, 0x2, P6 ;  /* 0x0000000009097211 */ /* 0x000fe400030f16ff */
[----:B------:R-:W-:Y:S01]  /*53660*/  LEA R16, P6, R17, R2, 0x2 ;  /* 0x0000000211107211 */ /* 0x000fe200078c10ff */
[----:B------:R-:W-:-:S03]  /*53670*/  IMAD R25, R3, 0x2, R17 ;  /* 0x0000000203197824 */ /* 0x000fc600078e0211 */
[----:B------:R-:W-:Y:S01]  /*53680*/  LEA.HI.X.SX32 R17, R17, R0, 0x2, P6 ;  /* 0x0000000011117211 */ /* 0x000fe200030f16ff */
[----:B------:R4:W-:Y:S04]  /*53690*/  @P4 STG.E desc[UR22][R10.64], R191 ;  /* 0x000000bf0a004986 */ /* 0x0009e8000c101916 */
[----:B------:R1:W-:Y:S01]  /*536a0*/  @P2 STG.E desc[UR22][R8.64], R68 ;  /* 0x0000004408002986 */ /* 0x0003e2000c101916 */
[----:B------:R-:W-:Y:S01]  /*536b0*/  ISETP.LT.AND P4, PT, R33, UR6, !P0 ;  /* 0x0000000621007c0c */ /* 0x000fe2000c781270 */
[----:B------:R-:W3:Y:S02]  /*536c0*/  LDCU UR6, c[0x0][0x39c] ;  /* 0x00007380ff0677ac */ /* 0x000ee40008000800 */
[----:B------:R-:W2:Y:S04]  /*536d0*/  LDL.LU R33, [R1+0xbd8] ;  /* 0x000bd80001217983 */ /* 0x000ea80000300800 */
[----:B------:R-:W-:Y:S01]  /*536e0*/  @P3 STG.E desc[UR22][R16.64], R69 ;  /* 0x0000004510003986 */ /* 0x000fe2000c101916 */
[----:B-1----:R-:W-:Y:S01]  /*536f0*/  ISETP.LT.AND P2, PT, R32, UR5, !P0 ;  /* 0x0000000520007c0c */ /* 0x002fe2000c741270 */
[----:B------:R-:W2:Y:S02]  /*53700*/  LDCU UR5, c[0x0][0x39c] ;  /* 0x00007380ff0577ac */ /* 0x000ea40008000800 */
[----:B------:R-:W2:Y:S01]  /*53710*/  LDL.LU R32, [R1+0xbd0] ;  /* 0x000bd00001207983 */ /* 0x000ea20000300800 */
[----:B---3--:R-:W-:-:S02]  /*53720*/  ISETP.LT.AND P3, PT, R24, UR4, !P0 ;  /* 0x0000000418007c0c */ /* 0x008fc4000c761270 */
[----:B------:R-:W-:Y:S01]  /*53730*/  LEA R18, P6, R25, R2, 0x2 ;  /* 0x0000000219127211 */ /* 0x000fe200078c10ff */
[----:B------:R-:W3:Y:S01]  /*53740*/  LDL.LU R24, [R1+0xbc0] ;  /* 0x000bc00001187983 */ /* 0x000ee20000300800 */
[----:B----4-:R-:W-:Y:S01]  /*53750*/  IMAD R11, R3, 0x2, R25 ;  /* 0x00000002030b7824 */ /* 0x010fe200078e0219 */
[----:B------:R-:W1:Y:S01]  /*53760*/  LDCU UR4, c[0x0][0x39c] ;  /* 0x00007380ff0477ac */ /* 0x000e620008000800 */
[----:B------:R-:W-:-:S03]  /*53770*/  LEA.HI.X.SX32 R19, R25, R0, 0x2, P6 ;  /* 0x0000000019137211 */ /* 0x000fc600030f16ff */
[----:B------:R-:W-:Y:S02]  /*53780*/  LEA R10, P6, R11, R2, 0x2 ;  /* 0x000000020b0a7211 */ /* 0x000fe400078c10ff */
[----:B------:R4:W-:Y:S01]  /*53790*/  @P5 STG.E desc[UR22][R18.64], R70 ;  /* 0x0000004612005986 */ /* 0x0009e2000c101916 */
[----:B------:R-:W-:Y:S01]  /*537a0*/  IMAD R9, R3, 0x2, R11 ;  /* 0x0000000203097824 */ /* 0x000fe200078e020b */
        /* <DEDUP_REMOVED lines=19> */
[----:B-1----:R-:W-:Y:S01]  /*538e0*/  ISETP.LT.AND P2, PT, R33, UR4, !P0 ;  /* 0x0000000421007c0c */ /* 0x002fe2000c741270 */
[----:B------:R-:W1:Y:S02]  /*538f0*/  LDCU UR4, c[0x0][0x39c] ;  /* 0x00007380ff0477ac */ /* 0x000e640008000800 */
[----:B------:R-:W2:Y:S04]  /*53900*/  LDL.LU R33, [R1+0xba0] ;  /* 0x000ba00001217983 */ /* 0x000ea80000300800 */
[----:B------:R1:W-:Y:S01]  /*53910*/  @P5 STG.E desc[UR22][R18.64], R78 ;  /* 0x0000004e12005986 */ /* 0x0003e2000c101916 */
[----:B------:R-:W-:Y:S01]  /*53920*/  ISETP.LT.AND P3, PT, R32, UR6, !P0 ;  /* 0x0000000620007c0c */ /* 0x000fe2000c761270 */
[----:B------:R-:W2:Y:S02]  /*53930*/  LDCU UR6, c[0x0][0x39c] ;  /* 0x00007380ff0677ac */ /* 0x000ea40008000800 */
[----:B------:R-:W2:Y:S01]  /*53940*/  LDL.LU R32, [R1+0xb98] ;  /* 0x000b980001207983 */ /* 0x000ea20000300800 */
[----:B---3--:R-:W-:Y:S01]  /*53950*/  ISETP.LT.AND P5, PT, R24, UR5, !P0 ;  /* 0x0000000518007c0c */ /* 0x008fe2000c7a1270 */
[----:B------:R-:W-:-:S02]  /*53960*/  IMAD R25, R3, 0x2, R11 ;  /* 0x0000000203197824 */ /* 0x000fc400078e020b */
[----:B------:R-:W3:Y:S01]  /*53970*/  LDL.LU R24, [R1+0xb90] ;  /* 0x000b900001187983 */ /* 0x000ee20000300800 */
[C---:B------:R-:W-:Y:S01]  /*53980*/  LEA R10, P6, R11.reuse, R2, 0x2 ;  /* 0x000000020b0a7211 */ /* 0x040fe200078c10ff */
[----:B------:R-:W2:Y:S03]  /*53990*/  LDCU UR5, c[0x0][0x39c] ;  /* 0x00007380ff0577ac */ /* 0x000ea60008000800 */
[----:B------:R-:W-:Y:S02]  /*539a0*/  LEA.HI.X.SX32 R11, R11, R0, 0x2, P6 ;  /* 0x000000000b0b7211 */ /* 0x000fe400030f16ff */
[----:B----4-:R-:W-:-:S03]  /*539b0*/  LEA R8, P6, R25, R2, 0x2 ;  /* 0x0000000219087211 */ /* 0x010fc600078c10ff */
[----:B------:R4:W-:Y:S01]  /*539c0*/  @P4 STG.E desc[UR22][R10.64], R79 ;  /* 0x0000004f0a004986 */ /* 0x0009e2000c101916 */
[----:B------:R-:W-:Y:S01]  /*539d0*/  IMAD R17, R3, 0x2, R25 ;  /* 0x0000000203117824 */ /* 0x000fe200078e0219 */
[----:B-1----:R-:W-:Y:S02]  /*539e0*/  ISETP.LT.AND P4, PT, R27, UR4, !P0 ;  /* 0x000000041b007c0c */ /* 0x002fe4000c781270 */
[----:B------:R-:W-:Y:S01]  /*539f0*/  LEA.HI.X.SX32 R9, R25, R0, 0x2, P6 ;  /* 0x0000000019097211 */ /* 0x000fe200030f16ff */
[----:B------:R-:W3:Y:S01]  /*53a00*/  LDL.LU R27, [R1+0xb88] ;  /* 0x000b8800011b7983 */ /* 0x000ee20000300800 */
[----:B------:R-:W-:Y:S01]  /*53a10*/  LEA R16, P6, R17, R2, 0x2 ;  /* 0x0000000211107211 */ /* 0x000fe200078c10ff */
[----:B------:R-:W-:Y:S01]  /*53a20*/  IMAD R19, R3, 0x2, R17 ;  /* 0x0000000203137824 */ /* 0x000fe200078e0211 */
[----:B------:R-:W1:Y:S01]  /*53a30*/  LDCU UR4, c[0x0][0x39c] ;  /* 0x00007380ff0477ac */ /* 0x000e620008000800 */
[----:B------:R1:W-:Y:S01]  /*53a40*/  @P2 STG.E desc[UR22][R8.64], R84 ;  /* 0x0000005408002986 */ /* 0x0003e2000c101916 */
[----:B------:R-:W-:-:S02]  /*53a50*/  LEA.HI.X.SX32 R17, R17, R0, 0x2, P6 ;  /* 0x0000000011117211 */ /* 0x000fc400030f16ff */
[----:B--2---:R-:W-:Y:S01]  /*53a60*/  ISETP.LT.AND P2, PT, R26, UR6, !P0 ;  /* 0x000000061a007c0c */ /* 0x004fe2000c741270 */
[----:B------:R-:W3:Y:S01]  /*53a70*/  LDCU UR6, c[0x0][0x39c] ;  /* 0x00007380ff0677ac */ /* 0x000ee20008000800 */
[----:B------:R-:W2:Y:S01]  /*53a80*/  LDL.LU R26, [R1+0xb78] ;  /* 0x000b7800011a7983 */ /* 0x000ea20000300800 */
[----:B------:R-:W-:Y:S01]  /*53a90*/  LEA R18, P6, R19, R2, 0x2 ;  /* 0x0000000213127211 */ /* 0x000fe200078c10ff */
[----:B------:R-:W-:-:S03]  /*53aa0*/  IMAD R25, R3, 0x2, R19 ;  /* 0x0000000203197824 */ /* 0x000fc600078e0213 */
[----:B------:R-:W-:Y:S02]  /*53ab0*/  LEA.HI.X.SX32 R19, R19, R0, 0x2, P6 ;  /* 0x0000000013137211 */ /* 0x000fe400030f16ff */
[C---:B----4-:R-:W-:Y:S01]  /*53ac0*/  LEA R10, P6, R25.reuse, R2, 0x2 ;  /* 0x00000002190a7211 */ /* 0x050fe200078c10ff */
[----:B------:R4:W-:Y:S03]  /*53ad0*/  @P3 STG.E desc[UR22][R16.64], R85 ;  /* 0x0000005510003986 */ /* 0x0009e6000c101916 */
[----:B------:R-:W-:Y:S01]  /*53ae0*/  LEA.HI.X.SX32 R11, R25, R0, 0x2, P6 ;  /* 0x00000000190b7211 */ /* 0x000fe200030f16ff */
[----:B------:R-:W-:Y:S04]  /*53af0*/  @P5 STG.E desc[UR22][R18.64], R86 ;  /* 0x0000005612005986 */ /* 0x000fe8000c101916 */
[----:B------:R1:W-:Y:S01]  /*53b00*/  @P4 STG.E desc[UR22][R10.64], R87 ;  /* 0x000000570a004986 */ /* 0x0003e2000c101916 */
[----:B------:R-:W-:Y:S01]  /*53b10*/  ISETP.LT.AND P3, PT, R33, UR5, !P0 ;  /* 0x0000000521007c0c */ /* 0x000fe2000c761270 */
[----:B------:R-:W3:Y:S02]  /*53b20*/  LDCU UR5, c[0x0][0x39c] ;  /* 0x00007380ff0577ac */ /* 0x000ee40008000800 */
[----:B------:R-:W2:Y:S01]  /*53b30*/  LDL.LU R33, [R1+0xb74] ;  /* 0x000b740001217983 */ /* 0x000ea20000300800 */
[----:B-1----:R-:W-:Y:S01]  /*53b40*/  ISETP.LT.AND P5, PT, R32, UR4, !P0 ;  /* 0x0000000420007c0c */ /* 0x002fe2000c7a1270 */
[----:B------:R-:W-:-:S02]  /*53b50*/  IMAD R9, R3, 0x2, R25 ;  /* 0x0000000203097824 */ /* 0x000fc400078e0219 */
[----:B------:R-:W2:Y:S01]  /*53b60*/  LDL.LU R32, [R1+0xb6c] ;  /* 0x000b6c0001207983 */ /* 0x000ea20000300800 */
[----:B------:R-:W2:Y:S01]  /*53b70*/  LDCU UR4, c[0x0][0x39c] ;  /* 0x00007380ff0477ac */ /* 0x000ea20008000800 */
[----:B---3--:R-:W-:Y:S01]  /*53b80*/  ISETP.LT.AND P4, PT, R24, UR6, !P0 ;  /* 0x0000000618007c0c */ /* 0x008fe2000c781270 */
[----:B----4-:R-:W-:Y:S01]  /*53b90*/  IMAD R17, R3, 0x2, R9 ;  /* 0x0000000203117824 */ /* 0x010fe200078e0209 */
[----:B------:R-:W3:Y:S01]  /*53ba0*/  LDL.LU R24, [R1+0xb60] ;  /* 0x000b600001187983 */ /* 0x000ee20000300800 */
[C---:B------:R-:W-:Y:S01]  /*53bb0*/  LEA R8, P6, R9.reuse, R2, 0x2 ;  /* 0x0000000209087211 */ /* 0x040fe200078c10ff */
[----:B------:R-:W1:Y:S03]  /*53bc0*/  LDCU UR6, c[0x0][0x39c] ;  /* 0x00007380ff0677ac */ /* 0x000e660008000800 */
[----:B------:R-:W-:Y:S02]  /*53bd0*/  LEA.HI.X.SX32 R9, R9, R0, 0x2, P6 ;  /* 0x0000000009097211 */ /* 0x000fe400030f16ff */
[----:B------:R-:W-:-:S03]  /*53be0*/  LEA R16, P6, R17, R2, 0x2 ;  /* 0x0000000211107211 */ /* 0x000fc600078c10ff */
        /* <DEDUP_REMOVED lines=51> */
[----:B------:R-:W-:Y:S01]  /*53f20*/  LEA R16, P6, R17, R2, 0x2 ;  /* 0x0000000211107211 */ /* 0x000fe200078c10ff */
[----:B------:R-:W-:-:S03]  /*53f30*/  IMAD R19, R3, 0x2, R17 ;  /* 0x0000000203137824 */ /* 0x000fc600078e0211 */
[----:B------:R-:W-:Y:S01]  /*53f40*/  LEA.HI.X.SX32 R17, R17, R0, 0x2, P6 ;  /* 0x0000000011117211 */ /* 0x000fe200030f16ff */
[----:B------:R1:W-:Y:S04]  /*53f50*/  @P4 STG.E desc[UR22][R10.64], R103 ;  /* 0x000000670a004986 */ /* 0x0003e8000c101916 */
[----:B------:R1:W-:Y:S01]  /*53f60*/  @P2 STG.E desc[UR22][R8.64], R108 ;  /* 0x0000006c08002986 */ /* 0x0003e2000c101916 */
[----:B----4-:R-:W-:Y:S01]  /*53f70*/  ISETP.LT.AND P4, PT, R33, UR4, !P0 ;  /* 0x0000000421007c0c */ /* 0x010fe2000c781270 */
[----:B------:R-:W4:Y:S02]  /*53f80*/  LDCU UR4, c[0x0][0x39c] ;  /* 0x00007380ff0477ac */ /* 0x000f240008000800 */
[----:B------:R-:W2:Y:S04]  /*53f90*/  LDL.LU R33, [R1+0xb18] ;  /* 0x000b180001217983 */ /* 0x000ea80000300800 */
[----:B------:R3:W-:Y:S01]  /*53fa0*/  @P3 STG.E desc[UR22][R16.64], R109 ;  /* 0x0000006d10003986 */ /* 0x0007e2000c101916 */
        /* <DEDUP_REMOVED lines=9> */
[----:B------:R-:W-:-:S03]  /*54040*/  LEA R10, P6, R25, R2, 0x2 ;  /* 0x00000002190a7211 */ /* 0x000fc600078c10ff */
[----:B------:R1:W-:Y:S01]  /*54050*/  @P5 STG.E desc[UR22][R18.64], R110 ;  /* 0x0000006e12005986 */ /* 0x0003e2000c101916 */
[----:B------:R-:W-:Y:S01]  /*54060*/  IMAD R9, R3, 0x2, R25 ;  /* 0x0000000203097824 */ /* 0x000fe200078e0219 */
[----:B----4-:R-:W-:Y:S02]  /*54070*/  ISETP.LT.AND P5, PT, R27, UR4, !P0 ;  /* 0x000000041b007c0c */ /* 0x010fe4000c7a1270 */
[----:B------:R-:W-:Y:S01]  /*54080*/  LEA.HI.X.SX32 R11, R25, R0, 0x2, P6 ;  /* 0x00000000190b7211 */ /* 0x000fe200030f16ff */
[----:B------:R-:W4:Y:S01]  /*54090*/  LDL.LU R27, [R1+0xb00] ;  /* 0x000b0000011b7983 */ /* 0x000f220000300800 */
[----:B------:R-:W-:Y:S01]  /*540a0*/  LEA R8, P6, R9, R2, 0x2 ;  /* 0x0000000209087211 */ /* 0x000fe200078c10ff */
[----:B------:R-:W-:Y:S01]  /*540b0*/  IMAD R17, R3, 0x2, R9 ;  /* 0x0000000203117824 */ /* 0x000fe200078e0209 */
[----:B------:R-:W2:Y:S01]  /*540c0*/  LDCU UR4, c[0x0][0x39c] ;  /* 0x00007380ff0477ac */ /* 0x000ea20008000800 */
        /* <DEDUP_REMOVED lines=8> */
[C---:B-1----:R-:W-:Y:S01]  /*54150*/  LEA R18, P6, R25.reuse, R2, 0x2 ;  /* 0x0000000219127211 */ /* 0x042fe200078c10ff */
[----:B------:R1:W-:Y:S03]  /*54160*/  @P2 STG.E desc[UR22][R8.64], R116 ;  /* 0x0000007408002986 */ /* 0x0003e6000c101916 */
[----:B------:R-:W-:Y:S01]  /*54170*/  LEA.HI.X.SX32 R19, R25, R0, 0x2, P6 ;  /* 0x0000000019137211 */ /* 0x000fe200030f16ff */
[----:B------:R-:W-:Y:S04]  /*54180*/  @P3 STG.E desc[UR22][R16.64], R117 ;  /* 0x0000007510003986 */ /* 0x000fe8000c101916 */
[----:B------:R1:W-:Y:S01]  /*54190*/  @P5 STG.E desc[UR22][R18.64], R118 ;  /* 0x0000007612005986 */ /* 0x0003e2000c101916 */
[----:B------:R-:W-:Y:S01]  /*541a0*/  ISETP.LT.AND P2, PT, R33, UR5, !P0 ;  /* 0x0000000521007c0c */ /* 0x000fe2000c741270 */
[----:B------:R-:W4:Y:S02]  /*541b0*/  LDCU UR5, c[0x0][0x39c] ;  /* 0x00007380ff0577ac */ /* 0x000f240008000800 */
[----:B------:R-:W2:Y:S01]  /*541c0*/  LDL.LU R33, [R1+0xae8] ;  /* 0x000ae80001217983 */ /* 0x000ea20000300800 */
[----:B------:R-:W-:Y:S01]  /*541d0*/  ISETP.LT.AND P3, PT, R32, UR4, !P0 ;  /* 0x0000000420007c0c */ /* 0x000fe2000c761270 */
[----:B------:R-:W-:-:S02]  /*541e0*/  IMAD R11, R3, 0x2, R25 ;  /* 0x00000002030b7824 */ /* 0x000fc400078e0219 */
[----:B------:R-:W2:Y:S01]  /*541f0*/  LDL.LU R32, [R1+0xae0] ;  /* 0x000ae00001207983 */ /* 0x000ea20000300800 */
[----:B------:R-:W2:Y:S01]  /*54200*/  LDCU UR4, c[0x0][0x39c] ;  /* 0x00007380ff0477ac */ /* 0x000ea20008000800 */
[----:B---3--:R-:W-:Y:S01]  /*54210*/  ISETP.LT.AND P5, PT, R24, UR6, !P0 ;  /* 0x0000000618007c0c */ /* 0x008fe2000c7a1270 */
[----:B-1----:R-:W-:Y:S01]  /*54220*/  IMAD R9, R3, 0x2, R11 ;  /* 0x0000000203097824 */ /* 0x002fe200078e020b */
        /* <DEDUP_REMOVED lines=8> */
[----:B----4-:R-:W-:Y:S01]  /*542b0*/  ISETP.LT.AND P4, PT, R27, UR5, !P0 ;  /* 0x000000051b007c0c */ /* 0x010fe2000c781270 */
[----:B------:R-:W-:Y:S01]  /*542c0*/  IMAD R19, R3, 0x2, R25 ;  /* 0x0000000203137824 */ /* 0x000fe200078e0219 */
[----:B------:R-:W4:Y:S01]  /*542d0*/  LDL.LU R27, [R1+0xad4] ;  /* 0x000ad400011b7983 */ /* 0x000f220000300800 */
[C---:B------:R-:W-:Y:S01]  /*542e0*/  LEA R16, P6, R25.reuse, R2, 0x2 ;  /* 0x0000000219107211 */ /* 0x040fe200078c10ff */
[----:B------:R-:W2:Y:S02]  /*542f0*/  LDCU UR5, c[0x0][0x39c] ;  /* 0x00007380ff0577ac */ /* 0x000ea40008000800 */
[----:B------:R2:W-:Y:S01]  /*54300*/  @P2 STG.E desc[UR22][R8.64], R124 ;  /* 0x0000007c08002986 */ /* 0x0005e2000c101916 */
[----:B------:R-:W-:-:S02]  /*54310*/  LEA.HI.X.SX32 R17, R25, R0, 0x2, P6 ;  /* 0x0000000019117211 */ /* 0x000fc400030f16ff */
[----:B--2---:R-:W-:Y:S01]  /*54320*/  ISETP.LT.AND P2, PT, R26, UR4, !P0 ;  /* 0x000000041a007c0c */ /* 0x004fe2000c741270 */
[----:B------:R-:W3:Y:S01]  /*54330*/  LDCU UR4, c[0x0][0x39c] ;  /* 0x00007380ff0477ac */ /* 0x000ee20008000800 */
[----:B------:R-:W2:Y:S01]  /*54340*/  LDL.LU R26, [R1+0xacc] ;  /* 0x000acc00011a7983 */ /* 0x000ea20000300800 */
[----:B------:R-:W-:Y:S01]  /*54350*/  LEA R18, P6, R19, R2, 0x2 ;  /* 0x0000000213127211 */ /* 0x000fe200078c10ff */
[----:B-1----:R-:W-:-:S03]  /*54360*/  IMAD R11, R3, 0x2, R19 ;  /* 0x00000002030b7824 */ /* 0x002fc600078e0213 */
[----:B------:R-:W-:Y:S02]  /*54370*/  LEA.HI.X.SX32 R19, R19, R0, 0x2, P6 ;  /* 0x0000000013137211 */ /* 0x000fe400030f16ff */
[----:B------:R-:W-:Y:S01]  /*54380*/  LEA R10, P6, R11, R2, 0x2 ;  /* 0x000000020b0a7211 */ /* 0x000fe200078c10ff */
[----:B------:R-:W-:-:S03]  /*54390*/  IMAD R25, R3, 0x2, R11 ;  /* 0x0000000203197824 */ /* 0x000fc600078e020b */
[----:B------:R-:W-:Y:S01]  /*543a0*/  LEA.HI.X.SX32 R11, R11, R0, 0x2, P6 ;  /* 0x000000000b0b7211 */ /* 0x000fe200030f16ff */
[----:B------:R1:W-:Y:S04]  /*543b0*/  @P3 STG.E desc[UR22][R16.64], R125 ;  /* 0x0000007d10003986 */ /* 0x0003e8000c101916 */
[----:B------:R1:W-:Y:S01]  /*543c0*/  @P5 STG.E desc[UR22][R18.64], R126 ;  /* 0x0000007e12005986 */ /* 0x0003e2000c101916 */
[----:B------:R-:W-:Y:S01]  /*543d0*/  ISETP.LT.AND P3, PT, R33, UR6, !P0 ;  /* 0x0000000621007c0c */ /* 0x000fe2000c761270 */
[----:B------:R-:W4:Y:S02]  /*543e0*/  LDCU UR6, c[0x0][0x39c] ;  /* 0x00007380ff0677ac */ /* 0x000f240008000800 */
        /* <DEDUP_REMOVED lines=8> */
[----:B-1----:R-:W-:Y:S01]  /*54470*/  IMAD R17, R3, 0x2, R25 ;  /* 0x0000000203117824 */ /* 0x002fe200078e0219 */
[----:B------:R-:W1:Y:S01]  /*54480*/  LDCU UR4, c[0x0][0x39c] ;  /* 0x00007380ff0477ac */ /* 0x000e620008000800 */
[----:B------:R-:W-:Y:S02]  /*54490*/  LEA.HI.X.SX32 R9, R25, R0, 0x2, P6 ;  /* 0x0000000019097211 */ /* 0x000fe400030f16ff */
[----:B------:R-:W-:Y:S01]  /*544a0*/  IMAD R19, R3, 0x2, R17 ;  /* 0x0000000203137824 */ /* 0x000fe200078e0211 */
[----:B------:R-:W-:Y:S02]  /*544b0*/  LEA R16, P6, R17, R2, 0x2 ;  /* 0x0000000211107211 */ /* 0x000fe400078c10ff */
[----:B------:R1:W-:Y:S01]  /*544c0*/  @P2 STG.E desc[UR22][R8.64], R4 ;  /* 0x0000000408002986 */ /* 0x0003e2000c101916 */
[----:B------:R-:W-:Y:S01]  /*544d0*/  IMAD R25, R3, 0x2, R19 ;  /* 0x0000000203197824 */ /* 0x000fe200078e0213 */
[----:B------:R-:W-:-:S02]  /*544e0*/  LEA.HI.X.SX32 R17, R17, R0, 0x2, P6 ;  /* 0x0000000011117211 */ /* 0x000fc400030f16ff */
[----:B------:R-:W-:Y:S02]  /*544f0*/  LEA R18, P6, R19, R2, 0x2 ;  /* 0x0000000213127211 */ /* 0x000fe400078c10ff */
[----:B----4-:R-:W-:Y:S01]  /*54500*/  ISETP.LT.AND P2, PT, R27, UR6, !P0 ;  /* 0x000000061b007c0c */ /* 0x010fe2000c741270 */
[----:B------:R4:W-:Y:S01]  /*54510*/  @P3 STG.E desc[UR22][R16.64], R5 ;  /* 0x0000000510003986 */ /* 0x0009e2000c101916 */
[----:B------:R-:W-:Y:S01]  /*54520*/  LEA.HI.X.SX32 R19, R19, R0, 0x2, P6 ;  /* 0x0000000013137211 */ /* 0x000fe200030f16ff */
[----:B------:R-:W2:Y:S02]  /*54530*/  LDCU UR6, c[0x0][0x39c] ;  /* 0x00007380ff0677ac */ /* 0x000ea40008000800 */
[----:B------:R-:W3:Y:S01]  /*54540*/  LDL.LU R27, [R1+0xabc] ;  /* 0x000abc00011b7983 */ /* 0x000ee20000300800 */
[----:B------:R-:W-:Y:S01]  /*54550*/  LEA R10, P6, R25, R2, 0x2 ;  /* 0x00000002190a7211 */ /* 0x000fe200078c10ff */
[----:B-1----:R-:W-:Y:S01]  /*54560*/  IMAD R9, R3, 0x2, R25 ;  /* 0x0000000203097824 */ /* 0x002fe200078e0219 */
[----:B--2---:R-:W-:Y:S01]  /*54570*/  ISETP.LT.AND P3, PT, R26, UR5, !P0 ;  /* 0x000000051a007c0c */ /* 0x004fe2000c761270 */
[----:B------:R-:W3:Y:S01]  /*54580*/  LDCU UR5, c[0x0][0x39c] ;  /* 0x00007380ff0577ac */ /* 0x000ee20008000800 */
[----:B------:R-:W2:Y:S01]  /*54590*/  LDL.LU R26, [R1+0xab8] ;  /* 0x000ab800011a7983 */ /* 0x000ea20000300800 */
[----:B------:R-:W-:-:S03]  /*545a0*/  LEA.HI.X.SX32 R11, R25, R0, 0x2, P6 ;  /* 0x00000000190b7211 */ /* 0x000fc600030f16ff */
[----:B------:R-:W2:Y:S01]  /*545b0*/  LDL.LU R25, [R1+0xab0] ;  /* 0x000ab00001197983 */ /* 0x000ea20000300800 */
[----:B------:R-:W-:-:S03]  /*545c0*/  LEA R8, P6, R9, R2, 0x2 ;  /* 0x0000000209087211 */ /* 0x000fc600078c10ff */
[----:B------:R-:W-:Y:S01]  /*545d0*/  @P5 STG.E desc[UR22][R18.64], R6 ;  /* 0x0000000612005986 */ /* 0x000fe2000c101916 */
[----:B----4-:R-:W-:-:S03]  /*545e0*/  IMAD R5, R3, 0x2, R9 ;  /* 0x0000000203057824 */ /* 0x010fc600078e0209 */
[----:B------:R1:W-:Y:S01]  /*545f0*/  @P4 STG.E desc[UR22][R10.64], R7 ;  /* 0x000000070a004986 */ /* 0x0003e2000c101916 */
[----:B------:R-:W-:-:S03]  /*54600*/  LEA.HI.X.SX32 R9, R9, R0, 0x2, P6 ;  /* 0x0000000009097211 */ /* 0x000fc600030f16ff */
[----:B-1----:R-:W4:Y:S04]  /*54610*/  LDL.LU R10, [R1+0xaac] ;  /* 0x000aac00010a7983 */ /* 0x002f280000300800 */
[----:B------:R-:W-:Y:S01]  /*54620*/  @P2 STG.E desc[UR22][R8.64], R12 ;  /* 0x0000000c08002986 */ /* 0x000fe2000c101916 */
[----:B------:R-:W-:Y:S01]  /*54630*/  LEA R4, P6, R5, R2, 0x2 ;  /* 0x0000000205047211 */ /* 0x000fe200078c10ff */
[----:B------:R-:W-:Y:S01]  /*54640*/  IMAD R17, R3, 0x2, R5 ;  /* 0x0000000203117824 */ /* 0x000fe200078e0205 */
[----:B------:R-:W-:Y:S01]  /*54650*/  ISETP.LT.AND P5, PT, R33, UR4, !P0 ;  /* 0x0000000421007c0c */ /* 0x000fe2000c7a1270 */
[----:B------:R-:W1:Y:S01]  /*54660*/  LDCU UR4, c[0x0][0x39c] ;  /* 0x00007380ff0477ac */ /* 0x000e620008000800 */
[----:B------:R-:W-:Y:S02]  /*54670*/  LEA.HI.X.SX32 R5, R5, R0, 0x2, P6 ;  /* 0x0000000005057211 */ /* 0x000fe400030f16ff */
[----:B------:R-:W-:Y:S01]  /*54680*/  LEA R16, P6, R17, R2, 0x2 ;  /* 0x0000000211107211 */ /* 0x000fe200078c10ff */
[----:B------:R-:W-:-:S03]  /*54690*/  IMAD R7, R3, 0x2, R17 ;  /* 0x0000000203077824 */ /* 0x000fc600078e0211 */
[----:B------:R-:W-:Y:S01]  /*546a0*/  LEA.HI.X.SX32 R17, R17, R0, 0x2, P6 ;  /* 0x0000000011117211 */ /* 0x000fe200030f16ff */
[----:B------:R-:W-:Y:S04]  /*546b0*/  @P3 STG.E desc[UR22][R4.64], R13 ;  /* 0x0000000d04003986 */ /* 0x000fe8000c101916 */
[----:B------:R1:W-:Y:S01]  /*546c0*/  @P5 STG.E desc[UR22][R16.64], R14 ;  /* 0x0000000e10005986 */ /* 0x0003e2000c101916 */
[----:B---3--:R-:W-:Y:S01]  /*546d0*/  ISETP.LT.AND P2, PT, R24, UR5, !P0 ;  /* 0x0000000518007c0c */ /* 0x008fe2000c741270 */
[----:B------:R-:W2:Y:S02]  /*546e0*/  LDCU UR5, c[0x0][0x39c] ;  /* 0x00007380ff0577ac */ /* 0x000ea40008000800 */
[----:B------:R-:W3:Y:S04]  /*546f0*/  LDL.LU R24, [R1+0xaa8] ;  /* 0x000aa80001187983 */ /* 0x000ee80000300800 */
[----:B------:R-:W3:Y:S04]  /*54700*/  LDL.LU R19, [R1+0xaa4] ;  /* 0x000aa40001137983 */ /* 0x000ee80000300800 */
[----:B------:R-:W3:Y:S04]  /*54710*/  LDL.LU R18, [R1+0xaa0] ;  /* 0x000aa00001127983 */ /* 0x000ee80000300800 */
[----:B-1----:R-:W3:Y:S04]  /*54720*/  LDL.LU R14, [R1+0xa9c] ;  /* 0x000a9c00010e7983 */ /* 0x002ee80000300800 */
[----:B------:R-:W3:Y:S04]  /*54730*/  LDL.LU R12, [R1+0xa98] ;  /* 0x000a9800010c7983 */ /* 0x000ee80000300800 */
[----:B------:R-:W3:Y:S04]  /*54740*/  LDL.LU R17, [R1+0xa94] ;  /* 0x000a940001117983 */ /* 0x000ee80000300800 */
[----:B------:R-:W3:Y:S01]  /*54750*/  LDL.LU R16, [R1+0xa90] ;  /* 0x000a900001107983 */ /* 0x000ee20000300800 */
[----:B------:R-:W-:Y:S01]  /*54760*/  ISETP.LT.AND P4, PT, R32, UR6, !P0 ;  /* 0x0000000620007c0c */ /* 0x000fe2000c781270 */
[----:B------:R-:W1:Y:S01]  /*54770*/  LDCU UR6, c[0x0][0x39c] ;  /* 0x00007380ff0677ac */ /* 0x000e620008000800 */
[----:B------:R-:W-:-:S02]  /*54780*/  ISETP.LT.AND P3, PT, R27, UR4, !P0 ;  /* 0x000000041b007c0c */ /* 0x000fc4000c761270 */
[----:B------:R-:W-:Y:S01]  /*54790*/  LEA R6, P6, R7, R2, 0x2 ;  /* 0x0000000207067211 */ /* 0x000fe200078c10ff */
[----:B------:R-:W4:Y:S01]  /*547a0*/  LDCU UR4, c[0x0][0x39c] ;  /* 0x00007380ff0477ac */ /* 0x000f220008000800 */
[----:B------:R-:W-:Y:S02]  /*547b0*/  IMAD R9, R3, 0x2, R7 ;  /* 0x0000000203097824 */ /* 0x000fe400078e0207 */
[----:B------:R-:W-:Y:S02]  /*547c0*/  LEA.HI.X.SX32 R7, R7, R0, 0x2, P6 ;  /* 0x0000000007077211 */ /* 0x000fe400030f16ff */
[----:B------:R-:W-:Y:S01]  /*547d0*/  IMAD R11, R3, 0x2, R9 ;  /* 0x00000002030b7824 */ /* 0x000fe200078e0209 */
[----:B------:R-:W-:Y:S02]  /*547e0*/  LEA R8, P6, R9, R2, 0x2 ;  /* 0x0000000209087211 */ /* 0x000fe400078c10ff */
[----:B------:R4:W-:Y:S01]  /*547f0*/  @P4 STG.E desc[UR22][R6.64], R15 ;  /* 0x0000000f06004986 */ /* 0x0009e2000c101916 */
[----:B--2---:R-:W-:Y:S01]  /*54800*/  ISETP.LT.AND P4, PT, R25, UR5, !P0 ;  /* 0x0000000519007c0c */ /* 0x004fe2000c781270 */
[----:B------:R-:W2:Y:S01]  /*54810*/  LDCU UR5, c[0x0][0x39c] ;  /* 0x00007380ff0577ac */ /* 0x000ea20008000800 */
[----:B-1----:R-:W-:Y:S01]  /*54820*/  ISETP.LT.AND P5, PT, R26, UR6, !P0 ;  /* 0x000000061a007c0c */ /* 0x002fe2000c7a1270 */
[----:B------:R-:W3:Y:S01]  /*54830*/  LDCU UR6, c[0x0][0x39c] ;  /* 0x00007380ff0677ac */ /* 0x000ee20008000800 */
[----:B------:R-:W-:Y:S01]  /*54840*/  LEA.HI.X.SX32 R9, R9, R0, 0x2, P6 ;  /* 0x0000000009097211 */ /* 0x000fe200030f16ff */
[----:B------:R-:W-:Y:S01]  /*54850*/  IMAD R13, R3, 0x2, R11 ;  /* 0x00000002030d7824 */ /* 0x000fe200078e020b */
[C---:B------:R-:W-:Y:S01]  /*54860*/  LEA R4, P6, R11.reuse, R2, 0x2 ;  /* 0x000000020b047211 */ /* 0x040fe200078c10ff */
[----:B----4-:R-:W4:Y:S03]  /*54870*/  LDL.LU R15, [R1+0xa8c] ;  /* 0x000a8c00010f7983 */ /* 0x010f260000300800 */
[----:B------:R-:W-:Y:S01]  /*54880*/  LEA.HI.X.SX32 R5, R11, R0, 0x2, P6 ;  /* 0x000000000b057211 */ /* 0x000fe200030f16ff */
[----:B------:R1:W-:Y:S01]  /*54890*/  @P2 STG.E desc[UR22][R8.64], R20 ;  /* 0x0000001408002986 */ /* 0x0003e2000c101916 */
[----:B------:R-:W-:Y:S01]  /*548a0*/  ISETP.LT.AND P2, PT, R10, UR4, !P0 ;  /* 0x000000040a007c0c */ /* 0x000fe2000c741270 */
[----:B------:R-:W-:Y:S01]  /*548b0*/  IMAD R7, R3, 0x2, R13 ;  /* 0x0000000203077824 */ /* 0x000fe200078e020d */
[C---:B------:R-:W-:Y:S01]  /*548c0*/  LEA R10, P6, R13.reuse, R2, 0x2 ;  /* 0x000000020d0a7211 */ /* 0x040fe200078c10ff */
[----:B------:R2:W-:Y:S01]  /*548d0*/  @P3 STG.E desc[UR22][R4.64], R21 ;  /* 0x0000001504003986 */ /* 0x0005e2000c101916 */
[----:B------:R-:W3:Y:S02]  /*548e0*/  LDCU UR4, c[0x0][0x39c] ;  /* 0x00007380ff0477ac */ /* 0x000ee40008000800 */
[----:B------:R-:W-:Y:S01]  /*548f0*/  LEA.HI.X.SX32 R11, R13, R0, 0x2, P6 ;  /* 0x000000000d0b7211 */ /* 0x000fe200030f16ff */
[----:B------:R-:W-:Y:S01]  /*54900*/  IMAD R13, R3, 0x2, R7 ;  /* 0x00000002030d7824 */ /* 0x000fe200078e0207 */
[----:B------:R-:W-:-:S03]  /*54910*/  LEA R6, P6, R7, R2, 0x2 ;  /* 0x0000000207067211 */ /* 0x000fc600078c10ff */
[----:B------:R2:W-:Y:S01]  /*54920*/  @P5 STG.E desc[UR22][R10.64], R22 ;  /* 0x000000160a005986 */ /* 0x0005e2000c101916 */
[----:B------:R-:W-:Y:S02]  /*54930*/  LEA.HI.X.SX32 R7, R7, R0, 0x2, P6 ;  /* 0x0000000007077211 */ /* 0x000fe400030f16ff */
[----:B-1----:R-:W-:Y:S01]  /*54940*/  LEA R8, P6, R13, R2, 0x2 ;  /* 0x000000020d087211 */ /* 0x002fe200078c10ff */
[----:B--2---:R-:W-:-:S03]  /*54950*/  IMAD R5, R3, 0x2, R13 ;  /* 0x0000000203057824 */ /* 0x004fc600078e020d */
[----:B------:R-:W-:Y:S02]  /*54960*/  LEA.HI.X.SX32 R9, R13, R0, 0x2, P6 ;  /* 0x000000000d097211 */ /* 0x000fe400030f16ff */
[----:B------:R-:W-:Y:S01]  /*54970*/  LEA R4, P6, R5, R2, 0x2 ;  /* 0x0000000205047211 */ /* 0x000fe200078c10ff */
[----:B------:R-:W-:-:S03]  /*54980*/  IMAD R11, R3, 0x2, R5 ;  /* 0x00000002030b7824 */ /* 0x000fc600078e0205 */
[----:B------:R-:W-:Y:S01]  /*54990*/  LEA.HI.X.SX32 R5, R5, R0, 0x2, P6 ;  /* 0x0000000005057211 */ /* 0x000fe200030f16ff */
[----:B------:R1:W-:Y:S04]  /*549a0*/  @P4 STG.E desc[UR22][R6.64], R23 ;  /* 0x0000001706004986 */ /* 0x0003e8000c101916 */
[----:B------:R2:W-:Y:S01]  /*549b0*/  @P2 STG.E desc[UR22][R8.64], R28 ;  /* 0x0000001c08002986 */ /* 0x0005e2000c101916 */
[----:B------:R-:W-:Y:S01]  /*549c0*/  LEA R10, P6, R11, R2, 0x2 ;  /* 0x000000020b0a7211 */ /* 0x000fe200078c10ff */
[----:B------:R-:W-:Y:S02]  /*549d0*/  IMAD R13, R3, 0x2, R11 ;  /* 0x00000002030d7824 */ /* 0x000fe400078e020b */
[----:B------:R-:W2:Y:S01]  /*549e0*/  LDS.128 R20, [R252+UR7+0x800] ;  /* 0x00080007fc147984 */ /* 0x000ea20008000c00 */
[----:B------:R-:W-:-:S02]  /*549f0*/  LEA.HI.X.SX32 R11, R11, R0, 0x2, P6 ;  /* 0x000000000b0b7211 */ /* 0x000fc400030f16ff */
[----:B-1----:R-:W-:-:S04]  /*54a00*/  LEA R6, P6, R13, R2, 0x2 ;  /* 0x000000020d067211 */ /* 0x002fc800078c10ff */
[----:B------:R-:W-:Y:S02]  /*54a10*/  LEA.HI.X.SX32 R7, R13, R0, 0x2, P6 ;  /* 0x000000000d077211 */ /* 0x000fe400030f16ff */
[----:B---3--:R-:W-:Y:S01]  /*54a20*/  ISETP.LT.AND P3, PT, R24, UR6, !P0 ;  /* 0x0000000618007c0c */ /* 0x008fe2000c761270 */
[----:B------:R-:W1:Y:S01]  /*54a30*/  LDCU UR6, c[0x0][0x39c] ;  /* 0x00007380ff0677ac */ /* 0x000e620008000800 */
[----:B------:R-:W-:Y:S01]  /*54a40*/  ISETP.LT.AND P5, PT, R19, UR5, !P0 ;  /* 0x0000000513007c0c */ /* 0x000fe2000c7a1270 */
[----:B------:R-:W3:Y:S01]  /*54a50*/  LDCU UR5, c[0x0][0x39c] ;  /* 0x00007380ff0577ac */ /* 0x000ee20008000800 */
[----:B------:R-:W-:Y:S01]  /*54a60*/  ISETP.LT.AND P4, PT, R18, UR4, !P0 ;  /* 0x0000000412007c0c */ /* 0x000fe2000c781270 */
[----:B------:R-:W2:Y:S08]  /*54a70*/  LDCU UR4, c[0x0][0x39c] ;  /* 0x00007380ff0477ac */ /* 0x000eb00008000800 */
[----:B------:R2:W-:Y:S01]  /*54a80*/  @P3 STG.E desc[UR22][R4.64], R29 ;  /* 0x0000001d04003986 */ /* 0x0005e2000c101916 */
[----:B-1----:R-:W-:Y:S01]  /*54a90*/  ISETP.LT.AND P2, PT, R14, UR6, !P0 ;  /* 0x000000060e007c0c */ /* 0x002fe2000c741270 */
[----:B------:R-:W1:Y:S02]  /*54aa0*/  LDCU UR6, c[0x0][0x39c] ;  /* 0x00007380ff0677ac */ /* 0x000e640008000800 */
[----:B------:R-:W4:Y:S01]  /*54ab0*/  LDL.LU R14, [R1+0xa88] ;  /* 0x000a8800010e7983 */ /* 0x000f220000300800 */
[----:B---3--:R-:W-:Y:S01]  /*54ac0*/  ISETP.LT.AND P3, PT, R12, UR5, !P0 ;  /* 0x000000050c007c0c */ /* 0x008fe2000c761270 */
[----:B------:R-:W4:Y:S02]  /*54ad0*/  LDCU UR5, c[0x0][0x39c] ;  /* 0x00007380ff0577ac */ /* 0x000f240008000800 */
[----:B------:R-:W3:Y:S04]  /*54ae0*/  LDL.LU R12, [R1+0xa84] ;  /* 0x000a8400010c7983 */ /* 0x000ee80000300800 */
[----:B------:R4:W-:Y:S01]  /*54af0*/  @P5 STG.E desc[UR22][R10.64], R30 ;  /* 0x0000001e0a005986 */ /* 0x0009e2000c101916 */
[----:B--2---:R-:W-:Y:S01]  /*54b00*/  ISETP.LT.AND P5, PT, R17, UR4, !P0 ;  /* 0x0000000411007c0c */ /* 0x004fe2000c7a1270 */
[C---:B------:R-:W-:Y:S01]  /*54b10*/  IMAD R9, R3.reuse, 0x2, R13 ;  /* 0x0000000203097824 */ /* 0x040fe200078e020d */
[----:B------:R-:W2:Y:S01]  /*54b20*/  LDCU UR4, c[0x0][0x39c] ;  /* 0x00007380ff0477ac */ /* 0x000ea20008000800 */
[----:B------:R2:W-:Y:S04]  /*54b30*/  @P4 STG.E desc[UR22][R6.64], R31 ;  /* 0x0000001f06004986 */ /* 0x0005e8000c101916 */
[----:B------:R-:W3:Y:S01]  /*54b40*/  LDL.LU R17, [R1+0xa80] ;  /* 0x000a800001117983 */ /* 0x000ee20000300800 */
[----:B-1----:R-:W-:Y:S01]  /*54b50*/  ISETP.LT.AND P4, PT, R16, UR6, !P0 ;  /* 0x0000000610007c0c */ /* 0x002fe2000c781270 */
[----:B------:R-:W-:Y:S01]  /*54b60*/  IMAD R5, R3, 0x2, R9 ;  /* 0x0000000203057824 */ /* 0x000fe200078e0209 */
[----:B------:R-:W-:Y:S01]  /*54b70*/  LEA R8, P6, R9, R2, 0x2 ;  /* 0x0000000209087211 */ /* 0x000fe200078c10ff */
[----:B------:R-:W3:Y:S01]  /*54b80*/  LDL.LU R16, [R1+0xa7c] ;  /* 0x000a7c0001107983 */ /* 0x000ee20000300800 */
[----:B------:R-:W3:Y:S01]  /*54b90*/  LDCU UR6, c[0x0][0x39c] ;  /* 0x00007380ff0677ac */ /* 0x000ee20008000800 */
[----:B------:R-:W-:Y:S01]  /*54ba0*/  IMAD R13, R3, 0x2, R5 ;  /* 0x00000002030d7824 */ /* 0x000fe200078e0205 */
[----:B------:R-:W-:-:S02]  /*54bb0*/  LEA.HI.X.SX32 R9, R9, R0, 0x2, P6 ;  /* 0x0000000009097211 */ /* 0x000fc400030f16ff */
[----:B------:R-:W-:-:S04]  /*54bc0*/  LEA R4, P6, R5, R2, 0x2 ;  /* 0x0000000205047211 */ /* 0x000fc800078c10ff */
[----:B------:R-:W-:Y:S01]  /*54bd0*/  LEA.HI.X.SX32 R5, R5, R0, 0x2, P6 ;  /* 0x0000000005057211 */ /* 0x000fe200030f16ff */
[----:B------:R1:W-:Y:S01]  /*54be0*/  @P2 STG.E desc[UR22][R8.64], R36 ;  /* 0x0000002408002986 */ /* 0x0003e2000c101916 */
[----:B----4-:R-:W-:Y:S02]  /*54bf0*/  LEA R10, P6, R13, R2, 0x2 ;  /* 0x000000020d0a7211 */ /* 0x010fe400078c10ff */
[----:B------:R-:W-:Y:S01]  /*54c00*/  ISETP.LT.AND P2, PT, R15, UR5, !P0 ;  /* 0x000000050f007c0c */ /* 0x000fe2000c741270 */
[----:B--2---:R-:W-:Y:S01]  /*54c10*/  IMAD R7, R3, 0x2, R13 ;  /* 0x0000000203077824 */ /* 0x004fe200078e020d */
[----:B------:R-:W2:Y:S01]  /*54c20*/  LDL.LU R15, [R1+0xa78] ;  /* 0x000a7800010f7983 */ /* 0x000ea20000300800 */
[----:B------:R-:W-:Y:S01]  /*54c30*/  LEA.HI.X.SX32 R11, R13, R0, 0x2, P6 ;  /* 0x000000000d0b7211 */ /* 0x000fe200030f16ff */
[----:B------:R-:W4:Y:S02]  /*54c40*/  LDCU UR5, c[0x0][0x39c] ;  /* 0x00007380ff0577ac */ /* 0x000f240008000800 */
[----:B------:R-:W-:Y:S01]  /*54c50*/  @P3 STG.E desc[UR22][R4.64], R37 ;  /* 0x0000002504003986 */ /* 0x000fe2000c101916 */
[----:B------:R-:W-:Y:S01]  /*54c60*/  LEA R6, P6, R7, R2, 0x2 ;  /* 0x0000000207067211 */ /* 0x000fe200078c10ff */
[----:B-1----:R-:W-:-:S02]  /*54c70*/  IMAD R9, R3, 0x2, R7 ;  /* 0x0000000203097824 */ /* 0x002fc400078e0207 */
[----:B------:R1:W-:Y:S01]  /*54c80*/  @P5 STG.E desc[UR22][R10.64], R38 ;  /* 0x000000260a005986 */ /* 0x0003e2000c101916 */
[----:B------:R-:W-:Y:S01]  /*54c90*/  LEA.HI.X.SX32 R7, R7, R0, 0x2, P6 ;  /* 0x0000000007077211 */ /* 0x000fe200030f16ff */
[----:B------:R-:W-:Y:S01]  /*54ca0*/  IMAD R13, R3, 0x2, R9 ;  /* 0x00000002030d7824 */ /* 0x000fe200078e0209 */
[----:B------:R-:W-:-:S04]  /*54cb0*/  LEA R8, P6, R9, R2, 0x2 ;  /* 0x0000000209087211 */ /* 0x000fc800078c10ff */
[----:B------:R-:W-:Y:S01]  /*54cc0*/  LEA.HI.X.SX32 R9, R9, R0, 0x2, P6 ;  /* 0x0000000009097211 */ /* 0x000fe200030f16ff */
[----:B------:R3:W-:Y:S01]  /*54cd0*/  @P4 STG.E desc[UR22][R6.64], R39 ;  /* 0x0000002706004986 */ /* 0x0007e2000c101916 */
[----:B-1----:R-:W-:Y:S01]  /*54ce0*/  IMAD R11, R3, 0x2, R13 ;  /* 0x00000002030b7824 */ /* 0x002fe200078e020d */
[-C--:B------:R-:W-:Y:S02]  /*54cf0*/  LEA R4, P6, R13, R2.reuse, 0x2 ;  /* 0x000000020d047211 */ /* 0x080fe400078c10ff */
[----:B------:R1:W-:Y:S02]  /*54d00*/  @P2 STG.E desc[UR22][R8.64], R44 ;  /* 0x0000002c08002986 */ /* 0x0003e4000c101916 */
[----:B------:R-:W-:Y:S02]  /*54d10*/  LEA R10, P2, R11, R2, 0x2 ;  /* 0x000000020b0a7211 */ /* 0x000fe400078410ff */
[-C--:B------:R-:W-:Y:S01]  /*54d20*/  LEA.HI.X.SX32 R5, R13, R0.reuse, 0x2, P6 ;  /* 0x000000000d057211 */ /* 0x080fe200030f16ff */
[----:B------:R-:W-:Y:S01]  /*54d30*/  IMAD R13, R3, 0x2, R11 ;  /* 0x00000002030d7824 */ /* 0x000fe200078e020b */
[----:B------:R-:W-:-:S02]  /*54d40*/  LEA.HI.X.SX32 R11, R11, R0, 0x2, P2 ;  /* 0x000000000b0b7211 */ /* 0x000fc400010f16ff */
[----:B------:R-:W-:Y:S01]  /*54d50*/  ISETP.LT.AND P3, PT, R14, UR4, !P0 ;  /* 0x000000040e007c0c */ /* 0x000fe2000c761270 */
[----:B------:R-:W1:Y:S01]  /*54d60*/  LDCU UR4, c[0x0][0x39c] ;  /* 0x00007380ff0477ac */ /* 0x000e620008000800 */
[----:B------:R-:W2:Y:S01]  /*54d70*/  LDL.LU R14, [R1+0xa74] ;  /* 0x000a7400010e7983 */ /* 0x000ea20000300800 */
[----:B---3--:R-:W-:Y:S01]  /*54d80*/  ISETP.LT.AND P5, PT, R12, UR6, !P0 ;  /* 0x000000060c007c0c */ /* 0x008fe2000c7a1270 */
[----:B------:R-:W2:Y:S02]  /*54d90*/  LDCU UR6, c[0x0][0x39c] ;  /* 0x00007380ff0677ac */ /* 0x000ea40008000800 */
[----:B------:R-:W3:Y:S04]  /*54da0*/  LDL.LU R12, [R1+0xa70] ;  /* 0x000a7000010c7983 */ /* 0x000ee80000300800 */
[----:B------:R-:W3:Y:S04]  /*54db0*/  LDL.LU R24, [R1+0xa6c] ;  /* 0x000a6c0001187983 */ /* 0x000ee80000300800 */
[----:B------:R-:W3:Y:S01]  /*54dc0*/  LDL.LU R18, [R1+0xa68] ;  /* 0x000a680001127983 */ /* 0x000ee20000300800 */
[----:B-1----:R-:W-:Y:S01]  /*54dd0*/  ISETP.LT.AND P2, PT, R16, UR4, !P0 ;  /* 0x0000000410007c0c */ /* 0x002fe2000c741270 */
[----:B------:R-:W3:Y:S02]  /*54de0*/  LDCU UR4, c[0x0][0x39c] ;  /* 0x00007380ff0477ac */ /* 0x000ee40008000800 */
[----:B------:R-:W3:Y:S01]  /*54df0*/  LDL.LU R16, [R1+0xa64] ;  /* 0x000a640001107983 */ /* 0x000ee20000300800 */
[----:B----4-:R-:W-:Y:S01]  /*54e00*/  ISETP.LT.AND P4, PT, R17, UR5, !P0 ;  /* 0x0000000511007c0c */ /* 0x010fe2000c781270 */
[----:B------:R-:W1:Y:S01]  /*54e10*/  LDCU UR5, c[0x0][0x39c] ;  /* 0x00007380ff0577ac */ /* 0x000e620008000800 */
[----:B------:R-:W-:-:S04]  /*54e20*/  LEA R6, P6, R13, R2, 0x2 ;  /* 0x000000020d067211 */ /* 0x000fc800078c10ff */
[----:B------:R-:W-:Y:S01]  /*54e30*/  LEA.HI.X.SX32 R7, R13, R0, 0x2, P6 ;  /* 0x000000000d077211 */ /* 0x000fe200030f16ff */
[C---:B------:R-:W-:Y:S01]  /*54e40*/  IMAD R13, R3.reuse, 0x2, R13 ;  /* 0x00000002030d7824 */ /* 0x040fe200078e020d */
[----:B------:R4:W-:Y:S03]  /*54e50*/  @P3 STG.E desc[UR22][R4.64], R45 ;  /* 0x0000002d04003986 */ /* 0x0009e6000c101916 */
[----:B------:R-:W-:Y:S01]  /*54e60*/  IMAD R9, R3, 0x2, R13 ;  /* 0x0000000203097824 */ /* 0x000fe200078e020d */
[----:B--2---:R-:W-:Y:S01]  /*54e70*/  ISETP.LT.AND P3, PT, R15, UR6, !P0 ;  /* 0x000000060f007c0c */ /* 0x004fe2000c761270 */
[----:B------:R2:W-:Y:S01]  /*54e80*/  @P5 STG.E desc[UR22][R10.64], R46 ;  /* 0x0000002e0a005986 */ /* 0x0005e2000c101916 */
[----:B------:R-:W1:Y:S01]  /*54e90*/  LDCU UR6, c[0x0][0x39c] ;  /* 0x00007380ff0677ac */ /* 0x000e620008000800 */
[----:B------:R-:W-:Y:S02]  /*54ea0*/  IMAD R15, R3, 0x2, R9 ;  /* 0x00000002030f7824 */ /* 0x000fe400078e0209 */
[----:B------:R1:W-:Y:S01]  /*54eb0*/  @P4 STG.E desc[UR22][R6.64], R47 ;  /* 0x0000002f06004986 */ /* 0x0003e2000c101916 */
[----:B----4-:R-:W-:Y:S01]  /*54ec0*/  LEA R4, P4, R13, R2, 0x2 ;  /* 0x000000020d047211 */ /* 0x010fe200078810ff */
[----:B--2---:R-:W-:-:S03]  /*54ed0*/  IMAD R11, R3, 0x2, R15 ;  /* 0x00000002030b7824 */ /* 0x004fc600078e020f */
[----:B------:R-:W-:Y:S01]  /*54ee0*/  LEA.HI.X.SX32 R5, R13, R0, 0x2, P4 ;  /* 0x000000000d057211 */ /* 0x000fe200020f16ff */
[----:B------:R-:W-:Y:S01]  /*54ef0*/  IMAD R13, R3, 0x2, R11 ;  /* 0x00000002030d7824 */ /* 0x000fe200078e020b */
[----:B------:R-:W-:-:S03]  /*54f00*/  LEA R8, P6, R9, R2, 0x2 ;  /* 0x0000000209087211 */ /* 0x000fc600078c10ff */
[----:B------:R2:W-:Y:S01]  /*54f10*/  @P2 STG.E desc[UR22][R4.64], R240 ;  /* 0x000000f004002986 */ /* 0x0005e2000c101916 */
[----:B------:R-:W-:Y:S01]  /*54f20*/  IMAD R17, R3, 0x2, R13 ;  /* 0x0000000203117824 */ /* 0x000fe200078e020d */
[----:B------:R-:W-:Y:S02]  /*54f30*/  LEA.HI.X.SX32 R9, R9, R0, 0x2, P6 ;  /* 0x0000000009097211 */ /* 0x000fe400030f16ff */
[-C--:B-1----:R-:W-:Y:S01]  /*54f40*/  LEA R6, P2, R15, R2.reuse, 0x2 ;  /* 0x000000020f067211 */ /* 0x082fe200078410ff */
[----:B------:R-:W-:Y:S01]  /*54f50*/  IMAD R19, R3, 0x2, R17 ;  /* 0x0000000203137824 */ /* 0x000fe200078e0211 */
[----:B------:R-:W-:Y:S02]  /*54f60*/  LEA R10, P6, R11, R2, 0x2 ;  /* 0x000000020b0a7211 */ /* 0x000fe400078c10ff */
[-C--:B------:R-:W-:Y:S01]  /*54f70*/  LEA.HI.X.SX32 R7, R15, R0.reuse, 0x2, P2 ;  /* 0x000000000f077211 */ /* 0x080fe200010f16ff */
[----:B------:R-:W-:Y:S01]  /*54f80*/  IMAD R3, R3, 0x2, R19 ;  /* 0x0000000203037824 */ /* 0x000fe200078e0213 */
[----:B------:R-:W-:Y:S01]  /*54f90*/  LEA.HI.X.SX32 R11, R11, R0, 0x2, P6 ;  /* 0x000000000b0b7211 */ /* 0x000fe200030f16ff */
[----:B------:R1:W-:Y:S01]  /*54fa0*/  @P3 STG.E desc[UR22][R8.64], R241 ;  /* 0x000000f108003986 */ /* 0x0003e2000c101916 */
[----:B------:R-:W-:Y:S01]  /*54fb0*/  ISETP.LT.AND P5, PT, R14, UR5, !P0 ;  /* 0x000000050e007c0c */ /* 0x000fe2000c7a1270 */
[----:B------:R-:W4:Y:S01]  /*54fc0*/  LDCU UR5, c[0x0][0x39c] ;  /* 0x00007380ff0577ac */ /* 0x000f220008000800 */
[----:B---3--:R-:W-:Y:S01]  /*54fd0*/  ISETP.LT.AND P4, PT, R12, UR4, !P0 ;  /* 0x000000040c007c0c */ /* 0x008fe2000c781270 */
[----:B------:R-:W3:Y:S01]  /*54fe0*/  LDCU UR4, c[0x0][0x39c] ;  /* 0x00007380ff0477ac */ /* 0x000ee20008000800 */
[----:B------:R-:W-:-:S02]  /*54ff0*/  LEA R12, P6, R13, R2, 0x2 ;  /* 0x000000020d0c7211 */ /* 0x000fc400078c10ff */
[----:B------:R-:W-:Y:S02]  /*55000*/  LEA R14, P2, R17, R2, 0x2 ;  /* 0x00000002110e7211 */ /* 0x000fe400078410ff */
[-C--:B------:R-:W-:Y:S02]  /*55010*/  LEA.HI.X.SX32 R13, R13, R0.reuse, 0x2, P6 ;  /* 0x000000000d0d7211 */ /* 0x080fe400030f16ff */
[----:B------:R-:W-:Y:S02]  /*55020*/  LEA.HI.X.SX32 R15, R17, R0, 0x2, P2 ;  /* 0x00000000110f7211 */ /* 0x000fe400010f16ff */
[----:B--2---:R-:W-:Y:S02]  /*55030*/  LEA R4, P6, R3, R2, 0x2 ;  /* 0x0000000203047211 */ /* 0x004fe400078c10ff */
[----:B------:R-:W-:Y:S02]  /*55040*/  ISETP.LT.AND P2, PT, R18, UR6, !P0 ;  /* 0x0000000612007c0c */ /* 0x000fe4000c741270 */
[----:B----4-:R-:W-:-:S02]  /*55050*/  ISETP.LT.AND P3, PT, R24, UR5, !P0 ;  /* 0x0000000518007c0c */ /* 0x010fc4000c761270 */
[----:B---3--:R-:W-:Y:S02]  /*55060*/  ISETP.LT.AND P0, PT, R16, UR4, !P0 ;  /* 0x0000000410007c0c */ /* 0x008fe4000c701270 */
[----:B------:R-:W-:Y:S02]  /*55070*/  LEA.HI.X.SX32 R5, R3, R0, 0x2, P6 ;  /* 0x0000000003057211 */ /* 0x000fe400030f16ff */
[C---:B------:R-:W-:Y:S01]  /*55080*/  LEA R2, P6, R19.reuse, R2, 0x2 ;  /* 0x0000000213027211 */ /* 0x040fe200078c10ff */
[----:B------:R1:W-:Y:S03]  /*55090*/  @P5 STG.E desc[UR22][R6.64], R242 ;  /* 0x000000f206005986 */ /* 0x0003e6000c101916 */
[----:B------:R-:W-:Y:S01]  /*550a0*/  LEA.HI.X.SX32 R3, R19, R0, 0x2, P6 ;  /* 0x0000000013037211 */ /* 0x000fe200030f16ff */
[----:B------:R1:W-:Y:S04]  /*550b0*/  @P4 STG.E desc[UR22][R10.64], R243 ;  /* 0x000000f30a004986 */ /* 0x0003e8000c101916 */
[----:B------:R1:W-:Y:S04]  /*550c0*/  @P3 STG.E desc[UR22][R12.64], R20 ;  /* 0x000000140c003986 */ /* 0x0003e8000c101916 */
[----:B------:R1:W-:Y:S04]  /*550d0*/  @P2 STG.E desc[UR22][R14.64], R21 ;  /* 0x000000150e002986 */ /* 0x0003e8000c101916 */
[----:B------:R1:W-:Y:S04]  /*550e0*/  @P0 STG.E desc[UR22][R2.64], R22 ;  /* 0x0000001602000986 */ /* 0x0003e8000c101916 */
[----:B------:R1:W-:Y:S01]  /*550f0*/  @P1 STG.E desc[UR22][R4.64], R23 ;  /* 0x0000001704001986 */ /* 0x0003e2000c101916 */
[----:B------:R-:W-:Y:S06]  /*55100*/  BAR.SYNC.DEFER_BLOCKING 0x0 ;  /* 0x0000000000007b1d */ /* 0x000fec0000010000 */
[----:B------:R-:W-:Y:S05]  /*55110*/  BRA.U UP0, `(.L_x_13) ;  /* 0x0000000100a07547 */ /* 0x000fea000b800000 */
[----:B------:R-:W2:Y:S01]  /*55120*/  S2UR UR5, SR_CgaCtaId ;  /* 0x00000000000579c3 */ /* 0x000ea20000008800 */
[----:B------:R-:W-:Y:S01]  /*55130*/  NOP ;  /* 0x0000000000007918 */ /* 0x000fe20000000000 */
[----:B------:R-:W-:Y:S01]  /*55140*/  UMOV UR4, 0x50 ;  /* 0x0000005000047882 */ /* 0x000fe20000000000 */
[----:B------:R-:W-:Y:S02]  /*55150*/  IMAD.U32 R0, RZ, RZ, UR8 ;  /* 0x00000008ff007e24 */ /* 0x000fe4000f8e00ff */
[----:B-1----:R-:W-:Y:S02]  /*55160*/  IMAD.MOV.U32 R3, RZ, RZ, 0xff ;  /* 0x000000ffff037424 */ /* 0x002fe400078e00ff */
[----:B------:R-:W-:Y:S01]  /*55170*/  IMAD.MOV.U32 R7, RZ, RZ, 0x1 ;  /* 0x00000001ff077424 */ /* 0x000fe200078e00ff */
[----:B------:R-:W-:-:S04]  /*55180*/  LOP3.LUT R0, R0, 0xffff, RZ, 0xc0, !PT ;  /* 0x0000ffff00007812 */ /* 0x000fc800078ec0ff */
[----:B------:R-:W-:-:S05]  /*55190*/  SHF.R.U32.HI R0, RZ, 0x5, R0 ;  /* 0x00000005ff007819 */ /* 0x000fca0000011600 */
[----:B------:R-:W-:Y:S01]  /*551a0*/  VIADD R2, R0, 0x10 ;  /* 0x0000001000027836 */ /* 0x000fe20000000000 */
[----:B------:R-:W-:Y:S01]  /*551b0*/  SHF.L.U32 R0, R3, R0, RZ ;  /* 0x0000000003007219 */ /* 0x000fe200000006ff */
[----:B--2---:R-:W-:-:S03]  /*551c0*/  ULEA UR6, UR5, UR4, 0x18 ;  /* 0x0000000405067291 */ /* 0x004fc6000f8ec0ff */
[----:B------:R-:W-:-:S04]  /*551d0*/  SHF.L.U32 R3, R7, R2, RZ ;  /* 0x0000000207037219 */ /* 0x000fc800000006ff */
[----:B------:R-:W-:Y:S02]  /*551e0*/  LOP3.LUT R0, R3, R0, RZ, 0xfc, !PT ;  /* 0x0000000003007212 */ /* 0x000fe400078efcff */
[----:B------:R-:W1:Y:S02]  /*551f0*/  LDS R5, [UR6] ;  /* 0x00000006ff057984 */ /* 0x000e640008000800 */
[C---:B------:R-:W-:Y:S02]  /*55200*/  LOP3.LUT R2, R0.reuse, 0xffff, RZ, 0xc0, !PT ;  /* 0x0000ffff00027812 */ /* 0x040fe400078ec0ff */
[----:B-1----:R-:W-:-:S04]  /*55210*/  LOP3.LUT R3, R0, 0xffff, R5, 0x80, !PT ;  /* 0x0000ffff00037812 */ /* 0x002fc800078e8005 */
[----:B------:R-:W-:-:S13]  /*55220*/  ISETP.NE.AND P0, PT, R3, R2, PT ;  /* 0x000000020300720c */ /* 0x000fda0003f05270 */
[----:B------:R-:W-:Y:S05]  /*55230*/  @P0 BRA `(.L_x_14) ;  /* 0x0000000000500947 */ /* 0x000fea0003800000 */
[----:B------:R-:W-:Y:S02]  /*55240*/  SHF.R.U32.HI R5, RZ, 0x10, R5 ;  /* 0x00000010ff057819 */ /* 0x000fe40000011605 */
[----:B------:R-:W-:-:S04]  /*55250*/  SHF.R.U32.HI R2, RZ, 0x10, R0 ;  /* 0x00000010ff027819 */ /* 0x000fc80000011600 */
[----:B------:R-:W-:-:S04]  /*55260*/  LOP3.LUT R5, R5, R2, RZ, 0xc0, !PT ;  /* 0x0000000205057212 */ /* 0x000fc800078ec0ff */
[----:B------:R-:W-:-:S13]  /*55270*/  ISETP.NE.AND P0, PT, R5, R2, PT ;  /* 0x000000020500720c */ /* 0x000fda0003f05270 */
[----:B------:R-:W-:Y:S05]  /*55280*/  @P0 BRA `(.L_x_15) ;  /* 0x0000000000300947 */ /* 0x000fea0003800000 */
[----:B------:R-:W-:Y:S01]  /*55290*/  R2UR UR4, R0 ;  /* 0x00000000000472ca */ /* 0x000fe200000e0000 */
[----:B------:R-:W-:Y:S01]  /*552a0*/  VOTEU.ANY UR5, UPT, PT ;  /* 0x0000000000057886 */ /* 0x000fe200038e0100 */
[----:B------:R-:W1:Y:S01]  /*552b0*/  S2R R0, SR_LANEID ;  /* 0x0000000000007919 */ /* 0x000e620000000000 */
[----:B------:R-:W-:-:S10]  /*552c0*/  UFLO.U32 UR5, UR5 ;  /* 0x00000005000572bd */ /* 0x000fd400080e0000 */
[----:B------:R-:W-:-:S06]  /*552d0*/  ULOP3.LUT UR4, URZ, UR4, URZ, 0x33, !UPT ;  /* 0x00000004ff047292 */ /* 0x000fcc000f8e33ff */
[----:B------:R-:W-:-:S04]  /*552e0*/  IMAD.U32 R2, RZ, RZ, UR4 ;  /* 0x00000004ff027e24 */ /* 0x000fc8000f8e00ff */
[----:B------:R-:W2:Y:S02]  /*552f0*/  REDUX UR7, R2 ;  /* 0x00000000020773c4 */ /* 0x000ea40000000000 */
[----:B------:R3:W-:Y:S01]  /*55300*/  UTCATOMSWS.AND URZ, UR4 ;  /* 0x0000000400ff79e3 */ /* 0x0007e20008000000 */
[----:B-1----:R-:W-:Y:S01]  /*55310*/  ISETP.EQ.U32.AND P0, PT, R0, UR5, PT ;  /* 0x0000000500007c0c */ /* 0x002fe2000bf02070 */
[----:B--2---:R-:W-:-:S12]  /*55320*/  IMAD.U32 R0, RZ, RZ, UR7 ;  /* 0x00000007ff007e24 */ /* 0x004fd8000f8e00ff */
[----:B------:R3:W-:Y:S01]  /*55330*/  @P0 ATOMS.AND RZ, [UR6], R0 ;  /* 0x00000000ffff098c */ /* 0x0007e2000a800006 */
[----:B------:R-:W-:Y:S05]  /*55340*/  BRA `(.L_x_13) ;  /* 0x0000000000147947 */ /* 0x000fea0003800000 */
.L_x_15:
[----:B------:R-:W-:-:S07]  /*55350*/  MOV R2, 0x55370 ;  /* 0x0005537000027802 */ /* 0x000fce0000000f00 */
[----:B------:R-:W-:Y:S05]  /*55360*/  CALL.REL.NOINC `($__internal_0_$__cuda_sm10x_tcgen05_guardrail_trap_col_being_dealloced_not_returned_by_alloc) ;  /* 0x00000000002c7944 */ /* 0x000fea0003c00000 */
[----:B------:R-:W-:Y:S05]  /*55370*/  BRA `(.L_x_13) ;  /* 0x0000000000087947 */ /* 0x000fea0003800000 */
.L_x_14:
[----:B------:R-:W-:-:S07]  /*55380*/  MOV R2, 0x553a0 ;  /* 0x000553a000027802 */ /* 0x000fce0000000f00 */
[----:B------:R-:W-:Y:S05]  /*55390*/  CALL.REL.NOINC `($__internal_2_$__cuda_sm10x_tcgen05_guardrail_trap_unallocated_columns_being_dealloced) ;  /* 0x0000000000387944 */ /* 0x000fea0003c00000 */
.L_x_13:
[----:B------:R-:W-:Y:S01]  /*553a0*/  NOP ;  /* 0x0000000000007918 */ /* 0x000fe20000000000 */
[----:B---3--:R-:W-:Y:S05]  /*553b0*/  EXIT ;  /* 0x000000000000794d */ /* 0x008fea0003800000 */
.L_x_9:
[----:B------:R-:W1:Y:S02]  /*553c0*/  SYNCS.PHASECHK.TRANS64.TRYWAIT P4, [UR16], R124 ;  /* 0x0000007cff0075a7 */ /* 0x000e640008081110 */
[----:B-1----:R-:W-:Y:S05]  /*553d0*/  @!P4 BRA `(.L_x_9) ;  /* 0xfffffffc00f8c947 */ /* 0x002fea000383ffff */
[----:B------:R-:W-:Y:S05]  /*553e0*/  BRA `(.L_x_16) ;  /* 0xfffffed800c87947 */ /* 0x000fea000383ffff */
.L_x_12:
[----:B------:R-:W1:Y:S02]  /*553f0*/  SYNCS.PHASECHK.TRANS64.TRYWAIT P1, [UR10], R2 ;  /* 0x00000002ff0075a7 */ /* 0x000e64000802110a */
[----:B-1----:R-:W-:Y:S05]  /*55400*/  @!P1 BRA `(.L_x_12) ;  /* 0xfffffffc00f89947 */ /* 0x002fea000383ffff */
[----:B------:R-:W-:Y:S05]  /*55410*/  BRA `(.L_x_11) ;  /* 0xffffff6c00107947 */ /* 0x000fea000383ffff */
        .weak           $__internal_0_$__cuda_sm10x_tcgen05_guardrail_trap_col_being_dealloced_not_returned_by_alloc
        .type           $__internal_0_$__cuda_sm10x_tcgen05_guardrail_trap_col_being_dealloced_not_returned_by_alloc,@function
        .size           $__internal_0_$__cuda_sm10x_tcgen05_guardrail_trap_col_being_dealloced_not_returned_by_alloc,($__internal_1_$__cuda_sm10x_tcgen05_guardrail_trap_phase_invalid_during_alloc - $__internal_0_$__cuda_sm10x_tcgen05_guardrail_trap_col_being_dealloced_not_returned_by_alloc)
$__internal_0_$__cuda_sm10x_tcgen05_guardrail_trap_col_being_dealloced_not_returned_by_alloc:
[----:B------:R-:W-:Y:S05]  /*55420*/  BPT.TRAP 0x1 ;  /* 0x000000040000795c */ /* 0x000fea0000300000 */
[----:B------:R-:W-:-:S04]  /*55430*/  IMAD.MOV.U32 R3, RZ, RZ, 0x0 ;  /* 0x00000000ff037424 */ /* 0x000fc800078e00ff */
[----:B------:R-:W-:Y:S05]  /*55440*/  RET.REL.NODEC R2 `(matmul_kernel) ;  /* 0xfffffaa802ec7950 */ /* 0x000fea0003c3ffff */
        .weak           $__internal_1_$__cuda_sm10x_tcgen05_guardrail_trap_phase_invalid_during_alloc
        .type           $__internal_1_$__cuda_sm10x_tcgen05_guardrail_trap_phase_invalid_during_alloc,@function
        .size           $__internal_1_$__cuda_sm10x_tcgen05_guardrail_trap_phase_invalid_during_alloc,($__internal_2_$__cuda_sm10x_tcgen05_guardrail_trap_unallocated_columns_being_dealloced - $__internal_1_$__cuda_sm10x_tcgen05_guardrail_trap_phase_invalid_during_alloc)
$__internal_1_$__cuda_sm10x_tcgen05_guardrail_trap_phase_invalid_during_alloc:
[----:B------:R-:W-:Y:S05]  /*55450*/  BPT.TRAP 0x1 ;  /* 0x000000040000795c */ /* 0x000fea0000300000 */
[----:B------:R-:W-:-:S04]  /*55460*/  IMAD.MOV.U32 R3, RZ, RZ, 0x0 ;  /* 0x00000000ff037424 */ /* 0x000fc800078e00ff */
[----:B------:R-:W-:Y:S05]  /*55470*/  RET.REL.NODEC R2 `(matmul_kernel) ;  /* 0xfffffaa802e07950 */ /* 0x000fea0003c3ffff */
        .weak           $__internal_2_$__cuda_sm10x_tcgen05_guardrail_trap_unallocated_columns_being_dealloced
        .type           $__internal_2_$__cuda_sm10x_tcgen05_guardrail_trap_unallocated_columns_being_dealloced,@function
        .size           $__internal_2_$__cuda_sm10x_tcgen05_guardrail_trap_unallocated_columns_being_dealloced,(.L_x_20 - $__internal_2_$__cuda_sm10x_tcgen05_guardrail_trap_unallocated_columns_being_dealloced)
$__internal_2_$__cuda_sm10x_tcgen05_guardrail_trap_unallocated_columns_being_dealloced:
[----:B------:R-:W-:Y:S05]  /*55480*/  BPT.TRAP 0x1 ;  /* 0x000000040000795c */ /* 0x000fea0000300000 */
[----:B------:R-:W-:-:S04]  /*55490*/  IMAD.MOV.U32 R3, RZ, RZ, 0x0 ;  /* 0x00000000ff037424 */ /* 0x000fc800078e00ff */
[----:B------:R-:W-:Y:S05]  /*554a0*/  RET.REL.NODEC R2 `(matmul_kernel) ;  /* 0xfffffaa802d47950 */ /* 0x000fea0003c3ffff */
.L_x_17:
[----:B------:R-:W-:-:S00]  /*554b0*/  BRA `(.L_x_17) ;  /* 0xfffffffc00fc7947 */ /* 0x000fc0000383ffff */
[----:B------:R-:W-:-:S00]  /*554c0*/  NOP ;  /* 0x0000000000007918 */ /* 0x000fc00000000000 */
        /* <DEDUP_REMOVED lines=11> */
.L_x_20:


//--------------------- .nv.shared.matmul_kernel  --------------------------
	.section	.nv.shared.matmul_kernel,"aw",@nobits
	.sectionflags	@""
	.align	16
	.zero		1024


//--------------------- .nv.shared.reserved.0     --------------------------
	.section	.nv.shared.reserved.0,"aw",@nobits
	.align	8
	.weak		__nv_reservedSMEM_offset_0_alias
	.size		__nv_reservedSMEM_offset_0_alias, 0, 64
	.other		__nv_reservedSMEM_offset_0_alias,@"STO_CUDA_RESERVED_SHARED STV_DEFAULT"
__nv_reservedSMEM_offset_0_alias:
	.zero		0
.nv.shared.reserved.0:
	.zero		64
	.weak		__nv_reservedSMEM_allocation_phase
	.type		__nv_reservedSMEM_allocation_phase,@object
	.size		__nv_reservedSMEM_allocation_phase,(.L_0 - __nv_reservedSMEM_allocation_phase)
__nv_reservedSMEM_allocation_phase:
	.zero		1
.L_0:
	.zero		7
	.weak		__nv_reservedSMEM_devtool_atexit_pc
	.type		__nv_reservedSMEM_devtool_atexit_pc,@object
	.size		__nv_reservedSMEM_devtool_atexit_pc,(__nv_reservedSMEM_allocation_mask - __nv_reservedSMEM_devtool_atexit_pc)
__nv_reservedSMEM_devtool_atexit_pc:
	.zero		8
	.weak		__nv_reservedSMEM_allocation_mask
	.type		__nv_reservedSMEM_allocation_mask,@object
	.size		__nv_reservedSMEM_allocation_mask,(.L_2 - __nv_reservedSMEM_allocation_mask)
__nv_reservedSMEM_allocation_mask:
	.zero		4
.L_2:


//--------------------- .nv.constant0.matmul_kernel --------------------------
	.section	.nv.constant0.matmul_kernel,"a",@progbits
	.sectionflags	@""
	.align	4
.nv.constant0.matmul_kernel:
	.zero		976


//--------------------- SYMBOLS --------------------------

	.type		.nv.reservedSmem.offset0,@object
	.size		.nv.reservedSmem.offset0,0x4
	.type		.nv.reservedSmem.cap,@object
	.size		.nv.reservedSmem.cap,0x4
